// auto-generated by cutlass_sweep.fmha — config: {"arch": "sm_100", "direction": "fwd", "dtype": "bf16", "head_dim": 64, "mask": "residual", "schedule": "persistent", "tile_kv": 128, "tile_q": 256}
#include "cutlass/cutlass.h"
#include "cute/tensor.hpp"
#include "cutlass/device_kernel.h"
#include "cutlass/kernel_hardware_info.h"
#include "77_blackwell_fmha/collective/fmha_fusion.hpp"
#include "77_blackwell_fmha/collective/sm100_fmha_load_tma_warpspecialized.hpp"
#include "77_blackwell_fmha/collective/sm100_fmha_fwd_mainloop_tma_warpspecialized.hpp"
#include "77_blackwell_fmha/collective/sm100_fmha_fwd_epilogue_tma_warpspecialized.hpp"
#include "77_blackwell_fmha/kernel/fmha_tile_scheduler.hpp"
#include "77_blackwell_fmha/kernel/sm100_fmha_fwd_kernel_tma_warpspecialized.hpp"

using namespace cute;
using Element    = cutlass::bfloat16_t;
using ElementOut = cutlass::half_t;
using TileShape  = Shape<_256, _128, _64>;

using ProblemShape = cute::tuple<int, int, int, cute::tuple<cute::tuple<int, int>, int>>;
using StrideQ   = cute::tuple<int, _1, cute::tuple<cute::tuple<int, int>, int>>;
using StrideK   = cute::tuple<int, _1, cute::tuple<cute::tuple<_0, int>, int>>;
using StrideV   = StrideK;
using StrideO   = StrideQ;
using StrideLSE = cute::tuple<_1, cute::tuple<cute::tuple<int, int>, int>>;

using TileScheduler = std::conditional_t<
    cute::true_type::value,
    cutlass::fmha::kernel::PersistentTileScheduler,
    cutlass::fmha::kernel::IndividualTileScheduler>;

using Mainloop = cutlass::fmha::collective::Sm100FmhaFwdMainloopTmaWarpspecialized<
    Element, float, float, TileShape, StrideQ, StrideK, StrideV,
    cutlass::fmha::collective::ResidualMask>;

using Kernel = cutlass::fmha::kernel::Sm100FmhaFwdKernelTmaWarpspecialized<
    ProblemShape, Mainloop,
    cutlass::fmha::collective::Sm100FmhaFwdEpilogueTmaWarpspecialized<
        ElementOut, float, typename Mainloop::TileShapePV, StrideO, StrideLSE>,
    TileScheduler>;

auto* _anchor = &cutlass::device_kernel<Kernel>;


// ===== COMPILED SASS (sm_100a) =====

	.target	sm_100a

	.elftype	@"ET_EXEC"


//--------------------- .note.nv.tkinfo           --------------------------
	.section	.note.nv.tkinfo,"",@"SHT_NOTE"
	.sectionflags	@"SHF_NOTE_NV_TKINFO"
	.tkinfo
        /*0018*/ 	.word	0x00000002
        /*0030*/ 	.string	""
        /*0030*/ 	.string	"ptxas"
        /*0030*/ 	.string	"Cuda compilation tools, release 13.0, V13.0.88"
        /*0030*/ 	.string	"Build cuda_13.0.r13.0/compiler.36424714_0"
        /*0030*/ 	.string	"-arch sm_100a -m 64 "



//--------------------- .note.nv.cuinfo           --------------------------
	.section	.note.nv.cuinfo,"",@"SHT_NOTE"
	.sectionflags	@"SHF_NOTE_NV_CUINFO"
        /*0018*/ 	.short	0x0002
        /*001a*/ 	.short	0x0064
        /*001c*/ 	.short	0x0082
	.zero		2


//--------------------- .nv.info                  --------------------------
	.section	.nv.info,"",@"SHT_CUDA_INFO"
	.align	4


	//----- nvinfo : EIATTR_REGCOUNT
	.align		4
        /*0000*/ 	.byte	0x04, 0x2f
        /*0002*/ 	.short	(.L_34 - .L_33)
	.align		4
.L_33:
        /*0004*/ 	.word	index@(_ZN7cutlass13device_kernelINS_4fmha6kernel36Sm100FmhaFwdKernelTmaWarpspecializedIN4cute5tupleIJiiiNS5_IJNS5_IJiiEEEiEEEEEENS1_10collective38Sm100FmhaFwdMainloopTmaWarpspecializedINS_10bfloat16_tEffNS5_IJNS4_1CILi256EEENSC_ILi128EEENSC_ILi64EEEEEENS5_IJiNSC_ILi1EEES7_EEENS5_IJiSH_NS5_IJNS5_IJNSC_ILi0EEEiEEEiEEEEEESM_NS9_12ResidualMaskENS5_IJNSC_ILi2EEESH_SH_EEENSC_ILb0EEEEENS9_38Sm100FmhaFwdEpilogueTmaWarpspecializedINS_6half_tEfNS5_IJSE_SF_SE_EEESI_NS5_IJSH_S7_EEESQ_EENS2_23PersistentTileSchedulerENS2_41Sm100FmhaCtxKernelWarpspecializedScheduleEEEEEvNT_6ParamsE)
        /*0008*/ 	.word	0x00000080


	//----- nvinfo : EIATTR_FRAME_SIZE
	.align		4
.L_34:
        /*000c*/ 	.byte	0x04, 0x11
        /*000e*/ 	.short	(.L_36 - .L_35)
	.align		4
.L_35:
        /*0010*/ 	.word	index@($__internal_3_$__cuda_sm3x_div_rn_noftz_f32_slowpath)
        /*0014*/ 	.word	0x000000b8


	//----- nvinfo : EIATTR_FRAME_SIZE
	.align		4
.L_36:
        /*0018*/ 	.byte	0x04, 0x11
        /*001a*/ 	.short	(.L_38 - .L_37)
	.align		4
.L_37:
        /*001c*/ 	.word	index@($__internal_2_$__cuda_sm10x_tcgen05_guardrail_trap_unallocated_columns_being_dealloced)
        /*0020*/ 	.word	0x000000b8


	//----- nvinfo : EIATTR_FRAME_SIZE
	.align		4
.L_38:
        /*0024*/ 	.byte	0x04, 0x11
        /*0026*/ 	.short	(.L_40 - .L_39)
	.align		4
.L_39:
        /*0028*/ 	.word	index@($__internal_1_$__cuda_sm10x_tcgen05_guardrail_trap_phase_invalid_during_alloc)
        /*002c*/ 	.word	0x000000b8


	//----- nvinfo : EIATTR_FRAME_SIZE
	.align		4
.L_40:
        /*0030*/ 	.byte	0x04, 0x11
        /*0032*/ 	.short	(.L_42 - .L_41)
	.align		4
.L_41:
        /*0034*/ 	.word	index@($__internal_0_$__cuda_sm10x_tcgen05_guardrail_trap_col_being_dealloced_not_returned_by_alloc)
        /*0038*/ 	.word	0x000000b8


	//----- nvinfo : EIATTR_FRAME_SIZE
	.align		4
.L_42:
        /*003c*/ 	.byte	0x04, 0x11
        /*003e*/ 	.short	(.L_44 - .L_43)
	.align		4
.L_43:
        /*0040*/ 	.word	index@(_ZN7cutlass13device_kernelINS_4fmha6kernel36Sm100FmhaFwdKernelTmaWarpspecializedIN4cute5tupleIJiiiNS5_IJNS5_IJiiEEEiEEEEEENS1_10collective38Sm100FmhaFwdMainloopTmaWarpspecializedINS_10bfloat16_tEffNS5_IJNS4_1CILi256EEENSC_ILi128EEENSC_ILi64EEEEEENS5_IJiNSC_ILi1EEES7_EEENS5_IJiSH_NS5_IJNS5_IJNSC_ILi0EEEiEEEiEEEEEESM_NS9_12ResidualMaskENS5_IJNSC_ILi2EEESH_SH_EEENSC_ILb0EEEEENS9_38Sm100FmhaFwdEpilogueTmaWarpspecializedINS_6half_tEfNS5_IJSE_SF_SE_EEESI_NS5_IJSH_S7_EEESQ_EENS2_23PersistentTileSchedulerENS2_41Sm100FmhaCtxKernelWarpspecializedScheduleEEEEEvNT_6ParamsE)
        /*0044*/ 	.word	0x000000b8


	//----- nvinfo : EIATTR_MIN_STACK_SIZE
	.align		4
.L_44:
        /*0048*/ 	.byte	0x04, 0x12
        /*004a*/ 	.short	(.L_46 - .L_45)
	.align		4
.L_45:
        /*004c*/ 	.word	index@(_ZN7cutlass13device_kernelINS_4fmha6kernel36Sm100FmhaFwdKernelTmaWarpspecializedIN4cute5tupleIJiiiNS5_IJNS5_IJiiEEEiEEEEEENS1_10collective38Sm100FmhaFwdMainloopTmaWarpspecializedINS_10bfloat16_tEffNS5_IJNS4_1CILi256EEENSC_ILi128EEENSC_ILi64EEEEEENS5_IJiNSC_ILi1EEES7_EEENS5_IJiSH_NS5_IJNS5_IJNSC_ILi0EEEiEEEiEEEEEESM_NS9_12ResidualMaskENS5_IJNSC_ILi2EEESH_SH_EEENSC_ILb0EEEEENS9_38Sm100FmhaFwdEpilogueTmaWarpspecializedINS_6half_tEfNS5_IJSE_SF_SE_EEESI_NS5_IJSH_S7_EEESQ_EENS2_23PersistentTileSchedulerENS2_41Sm100FmhaCtxKernelWarpspecializedScheduleEEEEEvNT_6ParamsE)
        /*0050*/ 	.word	0x000000b8
.L_46:


//--------------------- .nv.compat                --------------------------
	.section	.nv.compat,"",@"SHT_CUDA_COMPAT_INFO"
	.align	4
        /*0000*/ 	.byte	0x02, 0x09, 0x01, 0x00, 0x02, 0x02, 0x02, 0x00, 0x02, 0x05, 0x05, 0x00, 0x03, 0x07, 0x01, 0x01
        /*0010*/ 	.byte	0x02, 0x03, 0x01, 0x00, 0x02, 0x06, 0x01, 0x00, 0x04, 0x0b, 0x08, 0x00, 0x01, 0x00, 0x00, 0x00
        /*0020*/ 	.byte	0x00, 0x00, 0x00, 0x00


//--------------------- .nv.info._ZN7cutlass13device_kernelINS_4fmha6kernel36Sm100FmhaFwdKernelTmaWarpspecializedIN4cute5tupleIJiiiNS5_IJNS5_IJiiEEEiEEEEEENS1_10collective38Sm100FmhaFwdMainloopTmaWarpspecializedINS_10bfloat16_tEffNS5_IJNS4_1CILi256EEENSC_ILi128EEENSC_ILi64EEEEEENS5_IJiNSC_ILi1EEES7_EEENS5_IJiSH_NS5_IJNS5_IJNSC_ILi0EEEiEEEiEEEEEESM_NS9_12ResidualMaskENS5_IJNSC_ILi2EEESH_SH_EEENSC_ILb0EEEEENS9_38Sm100FmhaFwdEpilogueTmaWarpspecializedINS_6half_tEfNS5_IJSE_SF_SE_EEESI_NS5_IJSH_S7_EEESQ_EENS2_23PersistentTileSchedulerENS2_41Sm100FmhaCtxKernelWarpspecializedScheduleEEEEEvNT_6ParamsE --------------------------
	.section	.nv.info._ZN7cutlass13device_kernelINS_4fmha6kernel36Sm100FmhaFwdKernelTmaWarpspecializedIN4cute5tupleIJiiiNS5_IJNS5_IJiiEEEiEEEEEENS1_10collective38Sm100FmhaFwdMainloopTmaWarpspecializedINS_10bfloat16_tEffNS5_IJNS4_1CILi256EEENSC_ILi128EEENSC_ILi64EEEEEENS5_IJiNSC_ILi1EEES7_EEENS5_IJiSH_NS5_IJNS5_IJNSC_ILi0EEEiEEEiEEEEEESM_NS9_12ResidualMaskENS5_IJNSC_ILi2EEESH_SH_EEENSC_ILb0EEEEENS9_38Sm100FmhaFwdEpilogueTmaWarpspecializedINS_6half_tEfNS5_IJSE_SF_SE_EEESI_NS5_IJSH_S7_EEESQ_EENS2_23PersistentTileSchedulerENS2_41Sm100FmhaCtxKernelWarpspecializedScheduleEEEEEvNT_6ParamsE,"",@"SHT_CUDA_INFO"
	.sectionflags	@""
	.align	4


	//----- nvinfo : EIATTR_CUDA_API_VERSION
	.align		4
        /*0000*/ 	.byte	0x04, 0x37
        /*0002*/ 	.short	(.L_48 - .L_47)
.L_47:
        /*0004*/ 	.word	0x00000082


	//----- nvinfo : EIATTR_KPARAM_INFO
	.align		4
.L_48:
        /*0008*/ 	.byte	0x04, 0x17
        /*000a*/ 	.short	(.L_50 - .L_49)
.L_49:
        /*000c*/ 	.word	0x00000000
        /*0010*/ 	.short	0x0000
        /*0012*/ 	.short	0x0000
        /*0014*/ 	.byte	0x00, 0xf0, 0x01, 0x18


	//----- nvinfo : EIATTR_AT_ENTRY_FRAGMENTS
	.align		4
.L_50:
        /*0018*/ 	.byte	0x04, 0x4f
        /*001a*/ 	.short	(.L_52 - .L_51)


	//   ....[0]....
.L_51:
        /*001c*/ 	.word	0x00000006


	//----- nvinfo : EIATTR_RESERVED_SMEM_USED
	.align		4
.L_52:
        /*0020*/ 	.byte	0x01, 0x41
	.zero		2


	//----- nvinfo : EIATTR_SPARSE_MMA_MASK
	.align		4
        /*0024*/ 	.byte	0x03, 0x50
        /*0026*/ 	.short	0x0000


	//----- nvinfo : EIATTR_TCGEN05_1CTA_USED
	.align		4
        /*0028*/ 	.byte	0x01, 0x51
	.zero		2


	//----- nvinfo : EIATTR_MAXREG_COUNT
	.align		4
        /*002c*/ 	.byte	0x03, 0x1b
        /*002e*/ 	.short	0x0080


	//----- nvinfo : EIATTR_NUM_BARRIERS
	.align		4
        /*0030*/ 	.byte	0x02, 0x4c
        /*0032*/ 	.byte	0x01
	.zero		1


	//----- nvinfo : EIATTR_EXTERNS
	.align		4
        /*0034*/ 	.byte	0x04, 0x0f
        /*0036*/ 	.short	(.L_54 - .L_53)


	//   ....[0]....
	.align		4
.L_53:
        /*0038*/ 	.word	index@(vprintf)


	//   ....[1]....
	.align		4
        /*003c*/ 	.word	index@(__assertfail)


	//----- nvinfo : EIATTR_ANNOTATIONS
	.align		4
.L_54:
        /*0040*/ 	.byte	0x04, 0x55
        /*0042*/ 	.short	(.L_56 - .L_55)


	//   ....[0]....
.L_55:
        /*0044*/ 	.word	0x00000001
        /*0048*/ 	.byte	0x50, 0x7b, 0x00, 0x00, 0x01, 0x00, 0x00, 0x00, 0x90, 0x7b, 0x00, 0x00, 0x01, 0x00, 0x00, 0x00
        /* <DEDUP_REMOVED lines=48> */
        /*0358*/ 	.byte	0xf0, 0x72, 0x01, 0x00, 0x01, 0x00, 0x00, 0x00, 0x20, 0x75, 0x01, 0x00


	//----- nvinfo : EIATTR_MERCURY_ISA_VERSION
	.align		4
.L_56:
        /*0364*/ 	.byte	0x03, 0x5f
        /*0366*/ 	.short	0x0101


	//----- nvinfo : EIATTR_INT_WARP_WIDE_INSTR_OFFSETS
	.align		4
        /*0368*/ 	.byte	0x04, 0x31
        /*036a*/ 	.short	(.L_58 - .L_57)


	//   ....[0]....
.L_57:
        /*036c*/ 	.word	0x0001ac20


	//   ....[1]....
        /*0370*/ 	.word	0x0001ac40


	//   ....[2]....
        /*0374*/ 	.word	0x0001ac70


	//----- nvinfo : EIATTR_COOP_GROUP_MASK_REGIDS
	.align		4
.L_58:
        /*0378*/ 	.byte	0x04, 0x29
        /*037a*/ 	.short	(.L_60 - .L_59)


	//   ....[0]....
.L_59:
        /*037c*/ 	.word	0xffffffff


	//   ....[1]....
        /*0380*/ 	.word	0xffffffff


	//   ....[2]....
        /*0384*/ 	.word	0xffffffff


	//   ....[3]....
        /*0388*/ 	.word	0xffffffff


	//   ....[4]....
        /*038c*/ 	.word	0xffffffff


	//   ....[5]....
        /*0390*/ 	.word	0xffffffff


	//   ....[6]....
        /*0394*/ 	.word	0xffffffff


	//   ....[7]....
        /*0398*/ 	.word	0xffffffff


	//   ....[8]....
        /*039c*/ 	.word	0xffffffff


	//   ....[9]....
        /*03a0*/ 	.word	0xffffffff


	//   ....[10]....
        /*03a4*/ 	.word	0xffffffff


	//   ....[11]....
        /*03a8*/ 	.word	0xffffffff


	//   ....[12]....
        /*03ac*/ 	.word	0xffffffff


	//   ....[13]....
        /*03b0*/ 	.word	0xffffffff


	//   ....[14]....
        /*03b4*/ 	.word	0xffffffff


	//   ....[15]....
        /*03b8*/ 	.word	0xffffffff


	//   ....[16]....
        /*03bc*/ 	.word	0xffffffff


	//   ....[17]....
        /*03c0*/ 	.word	0xffffffff


	//   ....[18]....
        /*03c4*/ 	.word	0xffffffff


	//----- nvinfo : EIATTR_COOP_GROUP_INSTR_OFFSETS
	.align		4
.L_60:
        /*03c8*/ 	.byte	0x04, 0x28
        /*03ca*/ 	.short	(.L_62 - .L_61)


	//   ....[0]....
.L_61:
        /*03cc*/ 	.word	0x00000120


	//   ....[1]....
        /*03d0*/ 	.word	0x000008e0


	//   ....[2]....
        /*03d4*/ 	.word	0x00000b10


	//   ....[3]....
        /*03d8*/ 	.word	0x00000c40


	//   ....[4]....
        /*03dc*/ 	.word	0x00000d80


	//   ....[5]....
        /*03e0*/ 	.word	0x00001040


	//   ....[6]....
        /*03e4*/ 	.word	0x00001230


	//   ....[7]....
        /*03e8*/ 	.word	0x00001340


	//   ....[8]....
        /*03ec*/ 	.word	0x000014a0


	//   ....[9]....
        /*03f0*/ 	.word	0x00001600


	//   ....[10]....
        /*03f4*/ 	.word	0x000019e0


	//   ....[11]....
        /*03f8*/ 	.word	0x00001bf0


	//   ....[12]....
        /*03fc*/ 	.word	0x00001c00


	//   ....[13]....
        /*0400*/ 	.word	0x000090f0


	//   ....[14]....
        /*0404*/ 	.word	0x00009b70


	//   ....[15]....
        /*0408*/ 	.word	0x0000d3c0


	//   ....[16]....
        /*040c*/ 	.word	0x00011930


	//   ....[17]....
        /*0410*/ 	.word	0x0001ab20


	//   ....[18]....
        /*0414*/ 	.word	0x0001ad40


	//----- nvinfo : EIATTR_REG_RECONFIG
	.align		4
.L_62:
        /*0418*/ 	.byte	0x01, 0x54
	.zero		2


	//----- nvinfo : EIATTR_VRC_CTA_INIT_COUNT
	.align		4
        /*041c*/ 	.byte	0x02, 0x4a
        /*041e*/ 	.byte	0x80
	.zero		1


	//----- nvinfo : EIATTR_SYSCALL_OFFSETS
	.align		4
        /*0420*/ 	.byte	0x04, 0x46
        /*0422*/ 	.short	(.L_64 - .L_63)


	//   ....[0]....
.L_63:
        /*0424*/ 	.word	0x00004af0


	//   ....[1]....
        /*0428*/ 	.word	0x00004bb0


	//   ....[2]....
        /*042c*/ 	.word	0x00004c20


	//   ....[3]....
        /*0430*/ 	.word	0x00004c90


	//   ....[4]....
        /*0434*/ 	.word	0x00004d00


	//   ....[5]....
        /*0438*/ 	.word	0x00004da0


	//   ....[6]....
        /*043c*/ 	.word	0x00004e80


	//   ....[7]....
        /*0440*/ 	.word	0x00004f20


	//   ....[8]....
        /*0444*/ 	.word	0x00004fc0


	//   ....[9]....
        /*0448*/ 	.word	0x00005060


	//   ....[10]....
        /*044c*/ 	.word	0x000050d0


	//   ....[11]....
        /*0450*/ 	.word	0x00005170


	//   ....[12]....
        /*0454*/ 	.word	0x00005210


	//   ....[13]....
        /*0458*/ 	.word	0x00005280


	//   ....[14]....
        /*045c*/ 	.word	0x00005320


	//   ....[15]....
        /*0460*/ 	.word	0x000053c0


	//   ....[16]....
        /*0464*/ 	.word	0x00005460


	//   ....[17]....
        /*0468*/ 	.word	0x00005500


	//   ....[18]....
        /*046c*/ 	.word	0x00005570


	//   ....[19]....
        /*0470*/ 	.word	0x00005610


	//   ....[20]....
        /*0474*/ 	.word	0x000056b0


	//   ....[21]....
        /*0478*/ 	.word	0x00005720


	//   ....[22]....
        /*047c*/ 	.word	0x000057c0


	//   ....[23]....
        /*0480*/ 	.word	0x00005860


	//   ....[24]....
        /*0484*/ 	.word	0x00005900


	//   ....[25]....
        /*0488*/ 	.word	0x000059a0


	//   ....[26]....
        /*048c*/ 	.word	0x00005a10


	//   ....[27]....
        /*0490*/ 	.word	0x00005ab0


	//   ....[28]....
        /*0494*/ 	.word	0x00005b50


	//   ....[29]....
        /*0498*/ 	.word	0x00005bc0


	//   ....[30]....
        /*049c*/ 	.word	0x00005c60


	//   ....[31]....
        /*04a0*/ 	.word	0x00005d00


	//   ....[32]....
        /*04a4*/ 	.word	0x00005da0


	//   ....[33]....
        /*04a8*/ 	.word	0x00005e40


	//   ....[34]....
        /*04ac*/ 	.word	0x00005ee0


	//   ....[35]....
        /*04b0*/ 	.word	0x00005f80


	//   ....[36]....
        /*04b4*/ 	.word	0x00005ff0


	//   ....[37]....
        /*04b8*/ 	.word	0x00006090


	//   ....[38]....
        /*04bc*/ 	.word	0x00006130


	//   ....[39]....
        /*04c0*/ 	.word	0x000061a0


	//   ....[40]....
        /*04c4*/ 	.word	0x00006240


	//   ....[41]....
        /*04c8*/ 	.word	0x000062e0


	//   ....[42]....
        /*04cc*/ 	.word	0x00006380


	//   ....[43]....
        /*04d0*/ 	.word	0x00006420


	//   ....[44]....
        /*04d4*/ 	.word	0x00006490


	//   ....[45]....
        /*04d8*/ 	.word	0x00006530


	//   ....[46]....
        /*04dc*/ 	.word	0x000065d0


	//   ....[47]....
        /*04e0*/ 	.word	0x00006640


	//   ....[48]....
        /*04e4*/ 	.word	0x000066d0


	//   ....[49]....
        /*04e8*/ 	.word	0x00006770


	//   ....[50]....
        /*04ec*/ 	.word	0x00006810


	//   ....[51]....
        /*04f0*/ 	.word	0x000068b0


	//   ....[52]....
        /*04f4*/ 	.word	0x00006920


	//   ....[53]....
        /*04f8*/ 	.word	0x000069b0


	//   ....[54]....
        /*04fc*/ 	.word	0x00006a50


	//   ....[55]....
        /*0500*/ 	.word	0x00006ac0


	//   ....[56]....
        /*0504*/ 	.word	0x00006b60


	//   ....[57]....
        /*0508*/ 	.word	0x00006c00


	//   ....[58]....
        /*050c*/ 	.word	0x00006ca0


	//   ....[59]....
        /*0510*/ 	.word	0x00006d40


	//   ....[60]....
        /*0514*/ 	.word	0x00009290


	//   ....[61]....
        /*0518*/ 	.word	0x000094c0


	//   ....[62]....
        /*051c*/ 	.word	0x000096f0


	//   ....[63]....
        /*0520*/ 	.word	0x00009d10


	//   ....[64]....
        /*0524*/ 	.word	0x00009f40


	//   ....[65]....
        /*0528*/ 	.word	0x0000a170


	//   ....[66]....
        /*052c*/ 	.word	0x0000aac0


	//   ....[67]....
        /*0530*/ 	.word	0x0000ae00


	//   ....[68]....
        /*0534*/ 	.word	0x0000b140


	//   ....[69]....
        /*0538*/ 	.word	0x0000bf90


	//   ....[70]....
        /*053c*/ 	.word	0x0000c2d0


	//   ....[71]....
        /*0540*/ 	.word	0x0000c610


	//   ....[72]....
        /*0544*/ 	.word	0x0000d600


	//   ....[73]....
        /*0548*/ 	.word	0x0000d770


	//   ....[74]....
        /*054c*/ 	.word	0x0000d8e0


	//   ....[75]....
        /*0550*/ 	.word	0x0000da50


	//   ....[76]....
        /*0554*/ 	.word	0x0000dfe0


	//   ....[77]....
        /*0558*/ 	.word	0x00010ae0


	//   ....[78]....
        /*055c*/ 	.word	0x00010de0


	//   ....[79]....
        /*0560*/ 	.word	0x000117e0


	//   ....[80]....
        /*0564*/ 	.word	0x00011b70


	//   ....[81]....
        /*0568*/ 	.word	0x00011ce0


	//   ....[82]....
        /*056c*/ 	.word	0x00011e50


	//   ....[83]....
        /*0570*/ 	.word	0x00011fc0


	//   ....[84]....
        /*0574*/ 	.word	0x00013d80


	//   ....[85]....
        /*0578*/ 	.word	0x00016800


	//   ....[86]....
        /*057c*/ 	.word	0x00016b20


	//   ....[87]....
        /*0580*/ 	.word	0x00017500


	//----- nvinfo : EIATTR_MBARRIER_INSTR_OFFSETS
	.align		4
.L_64:
        /*0584*/ 	.byte	0x04, 0x39
        /*0586*/ 	.short	(.L_66 - .L_65)


	//   ....[0]....
.L_65:
        /*0588*/ 	.word	0x000009c0
        /*058c*/ 	.word	0x000000ff
        /*0590*/ 	.word	0x0001c000
        /*0594*/ 	.short	0x0100
        /*0596*/ 	.byte	0x05
	.zero		1


	//   ....[1]....
        /*0598*/ 	.word	0x000009d0
        /*059c*/ 	.word	0x000000ff
        /*05a0*/ 	.word	0x0001c010
        /*05a4*/ 	.short	0x0100
        /*05a6*/ 	.byte	0x05
	.zero		1


	//   ....[2]....
        /*05a8*/ 	.word	0x000009e0
        /*05ac*/ 	.word	0x000000ff
        /*05b0*/ 	.word	0x0001c008
        /*05b4*/ 	.short	0x0100
        /*05b6*/ 	.byte	0x05
	.zero		1


	//   ....[3]....
        /*05b8*/ 	.word	0x000009f0
        /*05bc*/ 	.word	0x000000ff
        /*05c0*/ 	.word	0x0001c018
        /*05c4*/ 	.short	0x0100
        /*05c6*/ 	.byte	0x05
	.zero		1


	//   ....[4]....
        /*05c8*/ 	.word	0x00000bd0
        /*05cc*/ 	.word	0x000000ff
        /*05d0*/ 	.word	0x0001c020
        /*05d4*/ 	.short	0x0100
        /*05d6*/ 	.byte	0x05
	.zero		1


	//   ....[5]....
        /*05d8*/ 	.word	0x00000be0
        /*05dc*/ 	.word	0x000000ff
        /*05e0*/ 	.word	0x0001c038
        /*05e4*/ 	.short	0x0100
        /*05e6*/ 	.byte	0x05
	.zero		1


	//   ....[6]....
        /*05e8*/ 	.word	0x00000bf0
        /*05ec*/ 	.word	0x000000ff
        /*05f0*/ 	.word	0x0001c028
        /*05f4*/ 	.short	0x0100
        /*05f6*/ 	.byte	0x05
	.zero		1


	//   ....[7]....
        /*05f8*/ 	.word	0x00000c00
        /*05fc*/ 	.word	0x000000ff
        /*0600*/ 	.word	0x0001c040
        /*0604*/ 	.short	0x0100
        /*0606*/ 	.byte	0x05
	.zero		1


	//   ....[8]....
        /*0608*/ 	.word	0x00000c10
        /*060c*/ 	.word	0x000000ff
        /*0610*/ 	.word	0x0001c030
        /*0614*/ 	.short	0x0100
        /*0616*/ 	.byte	0x05
	.zero		1


	//   ....[9]....
        /*0618*/ 	.word	0x00000c20
        /*061c*/ 	.word	0x000000ff
        /*0620*/ 	.word	0x0001c048
        /*0624*/ 	.short	0x0100
        /*0626*/ 	.byte	0x05
	.zero		1


	//   ....[10]....
        /*0628*/ 	.word	0x00000d50
        /*062c*/ 	.word	0x000000ff
        /*0630*/ 	.word	0x0001c050
        /*0634*/ 	.short	0x0100
        /*0636*/ 	.byte	0x06
	.zero		1


	//   ....[11]....
        /*0638*/ 	.word	0x00000d60
        /*063c*/ 	.word	0x000000ff
        /*0640*/ 	.word	0x0001c058
        /*0644*/ 	.short	0x0100
        /*0646*/ 	.byte	0x06
	.zero		1


	//   ....[12]....
        /*0648*/ 	.word	0x00000f10
        /*064c*/ 	.word	0x000000ff
        /*0650*/ 	.word	0x0001c060
        /*0654*/ 	.short	0x0100
        /*0656*/ 	.byte	0x08
	.zero		1


	//   ....[13]....
        /*0658*/ 	.word	0x00000f20
        /*065c*/ 	.word	0x000000ff
        /*0660*/ 	.word	0x0001c068
        /*0664*/ 	.short	0x0100
        /*0666*/ 	.byte	0x08
	.zero		1


	//   ....[14]....
        /*0668*/ 	.word	0x00001100
        /*066c*/ 	.word	0x000000ff
        /*0670*/ 	.word	0x0001c070
        /*0674*/ 	.short	0x0100
        /*0676*/ 	.byte	0x08
	.zero		1


	//   ....[15]....
        /*0678*/ 	.word	0x00001110
        /*067c*/ 	.word	0x000000ff
        /*0680*/ 	.word	0x0001c078
        /*0684*/ 	.short	0x0100
        /*0686*/ 	.byte	0x08
	.zero		1


	//   ....[16]....
        /*0688*/ 	.word	0x00001310
        /*068c*/ 	.word	0x000000ff
        /*0690*/ 	.word	0x0001c080
        /*0694*/ 	.short	0x0100
        /*0696*/ 	.byte	0x0a
	.zero		1


	//   ....[17]....
        /*0698*/ 	.word	0x00001320
        /*069c*/ 	.word	0x000000ff
        /*06a0*/ 	.word	0x0001c088
        /*06a4*/ 	.short	0x0100
        /*06a6*/ 	.byte	0x0a
	.zero		1


	//   ....[18]....
        /*06a8*/ 	.word	0x00001450
        /*06ac*/ 	.word	0x000000ff
        /*06b0*/ 	.word	0x0001c090
        /*06b4*/ 	.short	0x0100
        /*06b6*/ 	.byte	0x0b
	.zero		1


	//   ....[19]....
        /*06b8*/ 	.word	0x00001460
        /*06bc*/ 	.word	0x000000ff
        /*06c0*/ 	.word	0x0001c0a0
        /*06c4*/ 	.short	0x0100
        /*06c6*/ 	.byte	0x0b
	.zero		1


	//   ....[20]....
        /*06c8*/ 	.word	0x00001470
        /*06cc*/ 	.word	0x000000ff
        /*06d0*/ 	.word	0x0001c098
        /*06d4*/ 	.short	0x0100
        /*06d6*/ 	.byte	0x0b
	.zero		1


	//   ....[21]....
        /*06d8*/ 	.word	0x00001480
        /*06dc*/ 	.word	0x000000ff
        /*06e0*/ 	.word	0x0001c0a8
        /*06e4*/ 	.short	0x0100
        /*06e6*/ 	.byte	0x0b
	.zero		1


	//   ....[22]....
        /*06e8*/ 	.word	0x000015b0
        /*06ec*/ 	.word	0x000000ff
        /*06f0*/ 	.word	0x0001c0b0
        /*06f4*/ 	.short	0x0100
        /*06f6*/ 	.byte	0x0b
	.zero		1


	//   ....[23]....
        /*06f8*/ 	.word	0x000015c0
        /*06fc*/ 	.word	0x000000ff
        /*0700*/ 	.word	0x0001c0c0
        /*0704*/ 	.short	0x0100
        /*0706*/ 	.byte	0x0b
	.zero		1


	//   ....[24]....
        /*0708*/ 	.word	0x000015d0
        /*070c*/ 	.word	0x000000ff
        /*0710*/ 	.word	0x0001c0b8
        /*0714*/ 	.short	0x0100
        /*0716*/ 	.byte	0x0b
	.zero		1


	//   ....[25]....
        /*0718*/ 	.word	0x000015e0
        /*071c*/ 	.word	0x000000ff
        /*0720*/ 	.word	0x0001c0c8
        /*0724*/ 	.short	0x0100
        /*0726*/ 	.byte	0x0b
	.zero		1


	//   ....[26]....
        /*0728*/ 	.word	0x000016e0
        /*072c*/ 	.word	0x000000ff
        /*0730*/ 	.word	0x0001c0d0
        /*0734*/ 	.short	0x0100
        /*0736*/ 	.byte	0x0a
	.zero		1


	//   ....[27]....
        /*0738*/ 	.word	0x000016f0
        /*073c*/ 	.word	0x000000ff
        /*0740*/ 	.word	0x0001c0d8
        /*0744*/ 	.short	0x0100
        /*0746*/ 	.byte	0x0a
	.zero		1


	//   ....[28]....
        /*0748*/ 	.word	0x00001cd0
        /*074c*/ 	.word	0x000000ff
        /*0750*/ 	.word	0x0001c000
        /*0754*/ 	.short	0x010a
        /*0756*/ 	.byte	0x14
	.zero		1


	//   ....[29]....
        /*0758*/ 	.word	0x00001d50
        /*075c*/ 	.word	0x000000ff
        /*0760*/ 	.word	0x0001c020
        /*0764*/ 	.short	0x010a
        /*0766*/ 	.byte	0x06
	.zero		1


	//   ....[30]....
        /*0768*/ 	.word	0x00001e40
        /*076c*/ 	.word	0x000000ff
        /*0770*/ 	.word	0x0001c058
        /*0774*/ 	.short	0x010a
        /*0776*/ 	.byte	0x14
	.zero		1


	//   ....[31]....
        /*0778*/ 	.word	0x00002120
        /*077c*/ 	.word	0x000000ff
        /*0780*/ 	.word	0x0001c008
        /*0784*/ 	.short	0x010a
        /*0786*/ 	.byte	0x14
	.zero		1


	//   ....[32]....
        /*0788*/ 	.word	0x000021b0
        /*078c*/ 	.word	0x000000ff
        /*0790*/ 	.word	0x0001c068
        /*0794*/ 	.short	0x010a
        /*0796*/ 	.byte	0x14
	.zero		1


	//   ....[33]....
        /*0798*/ 	.word	0x00002480
        /*079c*/ 	.word	0x000000ff
        /*07a0*/ 	.word	0x0001c020
        /*07a4*/ 	.short	0x010a
        /*07a6*/ 	.byte	0x04
	.zero		1


	//   ....[34]....
        /*07a8*/ 	.word	0x00002530
        /*07ac*/ 	.word	0x000000ff
        /*07b0*/ 	.word	0x0001c0a0
        /*07b4*/ 	.short	0x010a
        /*07b6*/ 	.byte	0x14
	.zero		1


	//   ....[35]....
        /*07b8*/ 	.word	0x000025b0
        /*07bc*/ 	.word	0x000000ff
        /*07c0*/ 	.word	0x0001c058
        /*07c4*/ 	.short	0x010a
        /*07c6*/ 	.byte	0x14
	.zero		1


	//   ....[36]....
        /*07c8*/ 	.word	0x00002bf0
        /*07cc*/ 	.word	0x000000ff
        /*07d0*/ 	.word	0x0001c020
        /*07d4*/ 	.short	0x010a
        /*07d6*/ 	.byte	0x07
	.zero		1


	//   ....[37]....
        /*07d8*/ 	.word	0x00002fd0
        /*07dc*/ 	.word	0x000000ff
        /*07e0*/ 	.word	0x0001c0a8
        /*07e4*/ 	.short	0x010a
        /*07e6*/ 	.byte	0x14
	.zero		1


	//   ....[38]....
        /*07e8*/ 	.word	0x00003050
        /*07ec*/ 	.word	0x000000ff
        /*07f0*/ 	.word	0x0001c068
        /*07f4*/ 	.short	0x010a
        /*07f6*/ 	.byte	0x14
	.zero		1


	//   ....[39]....
        /*07f8*/ 	.word	0x00003880
        /*07fc*/ 	.word	0x000000ff
        /*0800*/ 	.word	0x0001c020
        /*0804*/ 	.short	0x010a
        /*0806*/ 	.byte	0x04
	.zero		1


	//   ....[40]....
        /*0808*/ 	.word	0x00003930
        /*080c*/ 	.word	0x000000ff
        /*0810*/ 	.word	0x0001c0a0
        /*0814*/ 	.short	0x010a
        /*0816*/ 	.byte	0x14
	.zero		1


	//   ....[41]....
        /*0818*/ 	.word	0x000039e0
        /*081c*/ 	.word	0x000000ff
        /*0820*/ 	.word	0x0001c058
        /*0824*/ 	.short	0x010a
        /*0826*/ 	.byte	0x14
	.zero		1


	//   ....[42]....
        /*0828*/ 	.word	0x00003f80
        /*082c*/ 	.word	0x000000ff
        /*0830*/ 	.word	0x0001c0a8
        /*0834*/ 	.short	0x010a
        /*0836*/ 	.byte	0x14
	.zero		1


	//   ....[43]....
        /*0838*/ 	.word	0x00004000
        /*083c*/ 	.word	0x000000ff
        /*0840*/ 	.word	0x0001c068
        /*0844*/ 	.short	0x010a
        /*0846*/ 	.byte	0x14
	.zero		1


	//   ....[44]....
        /*0848*/ 	.word	0x000049f0
        /*084c*/ 	.word	0x00000010
        /*0850*/ 	.word	0x0001c0c0
        /*0854*/ 	.short	0x010a
        /*0856*/ 	.byte	0xff
	.zero		1


	//   ....[45]....
        /*0858*/ 	.word	0x00007b70
        /*085c*/ 	.word	0x00000010
        /*0860*/ 	.word	0x0001c0b0
        /*0864*/ 	.short	0x0101
        /*0866*/ 	.byte	0xff
	.zero		1


	//   ....[46]....
        /*0868*/ 	.word	0x00008850
        /*086c*/ 	.word	0x00000010
        /*0870*/ 	.word	0x0001c0c8
        /*0874*/ 	.short	0x010a
        /*0876*/ 	.byte	0xff
	.zero		1


	//   ....[47]....
        /*0878*/ 	.word	0x00008c50
        /*087c*/ 	.word	0x00000010
        /*0880*/ 	.word	0x0001c0b8
        /*0884*/ 	.short	0x0101
        /*0886*/ 	.byte	0xff
	.zero		1


	//   ....[48]....
        /*0888*/ 	.word	0x00008d00
        /*088c*/ 	.word	0x0000003d
        /*0890*/ 	.word	0x0001c070
        /*0894*/ 	.short	0x010a
        /*0896*/ 	.byte	0xff
	.zero		1


	//   ....[49]....
        /*0898*/ 	.word	0x00008d90
        /*089c*/ 	.word	0x00000000
        /*08a0*/ 	.word	0x00000000
        /*08a4*/ 	.short	0x0101
        /*08a6*/ 	.byte	0xff
	.zero		1


	//   ....[50]....
        /*08a8*/ 	.word	0x00008df0
        /*08ac*/ 	.word	0x0000003d
        /*08b0*/ 	.word	0x0001c080
        /*08b4*/ 	.short	0x010a
        /*08b6*/ 	.byte	0xff
	.zero		1


	//   ....[51]....
        /*08b8*/ 	.word	0x00008f50
        /*08bc*/ 	.word	0x0000003d
        /*08c0*/ 	.word	0x0001c070
        /*08c4*/ 	.short	0x010a
        /*08c6*/ 	.byte	0xff
	.zero		1


	//   ....[52]....
        /*08c8*/ 	.word	0x000090d0
        /*08cc*/ 	.word	0x0000003d
        /*08d0*/ 	.word	0x0001c090
        /*08d4*/ 	.short	0x010a
        /*08d6*/ 	.byte	0xff
	.zero		1


	//   ....[53]....
        /*08d8*/ 	.word	0x00009910
        /*08dc*/ 	.word	0x00000000
        /*08e0*/ 	.word	0x00000000
        /*08e4*/ 	.short	0x0101
        /*08e6*/ 	.byte	0xff
	.zero		1


	//   ....[54]....
        /*08e8*/ 	.word	0x00009990
        /*08ec*/ 	.word	0x00000000
        /*08f0*/ 	.word	0x00000000
        /*08f4*/ 	.short	0x0101
        /*08f6*/ 	.byte	0xff
	.zero		1


	//   ....[55]....
        /*08f8*/ 	.word	0x000099f0
        /*08fc*/ 	.word	0x0000003d
        /*0900*/ 	.word	0x0001c080
        /*0904*/ 	.short	0x010a
        /*0906*/ 	.byte	0xff
	.zero		1


	//   ....[56]....
        /*0908*/ 	.word	0x00009b50
        /*090c*/ 	.word	0x0000003d
        /*0910*/ 	.word	0x0001c098
        /*0914*/ 	.short	0x010a
        /*0916*/ 	.byte	0xff
	.zero		1


	//   ....[57]....
        /*0918*/ 	.word	0x0000a370
        /*091c*/ 	.word	0x00000000
        /*0920*/ 	.word	0x00000000
        /*0924*/ 	.short	0x0101
        /*0926*/ 	.byte	0xff
	.zero		1


	//   ....[58]....
        /*0928*/ 	.word	0x0000a400
        /*092c*/ 	.word	0x00000003
        /*0930*/ 	.word	0x00000000
        /*0934*/ 	.short	0x0101
        /*0936*/ 	.byte	0xff
	.zero		1


	//   ....[59]....
        /*0938*/ 	.word	0x0000a490
        /*093c*/ 	.word	0x00000004
        /*0940*/ 	.word	0x00000000
        /*0944*/ 	.short	0x0101
        /*0946*/ 	.byte	0xff
	.zero		1


	//   ....[60]....
        /*0948*/ 	.word	0x0000a4e0
        /*094c*/ 	.word	0x0000003d
        /*0950*/ 	.word	0x0001c070
        /*0954*/ 	.short	0x010a
        /*0956*/ 	.byte	0xff
	.zero		1


	//   ....[61]....
        /*0958*/ 	.word	0x0000a570
        /*095c*/ 	.word	0x00000000
        /*0960*/ 	.word	0x00000000
        /*0964*/ 	.short	0x0101
        /*0966*/ 	.byte	0xff
	.zero		1


	//   ....[62]....
        /*0968*/ 	.word	0x0000a5d0
        /*096c*/ 	.word	0x0000003d
        /*0970*/ 	.word	0x0001c090
        /*0974*/ 	.short	0x010a
        /*0976*/ 	.byte	0xff
	.zero		1


	//   ....[63]....
        /*0978*/ 	.word	0x0000a650
        /*097c*/ 	.word	0x0000003d
        /*0980*/ 	.word	0x0001c0c0
        /*0984*/ 	.short	0x010a
        /*0986*/ 	.byte	0xff
	.zero		1


	//   ....[64]....
        /*0988*/ 	.word	0x0000b960
        /*098c*/ 	.word	0x00000000
        /*0990*/ 	.word	0x00000000
        /*0994*/ 	.short	0x0101
        /*0996*/ 	.byte	0xff
	.zero		1


	//   ....[65]....
        /*0998*/ 	.word	0x0000b990
        /*099c*/ 	.word	0x0000003d
        /*09a0*/ 	.word	0x0001c0b0
        /*09a4*/ 	.short	0x0101
        /*09a6*/ 	.byte	0xff
	.zero		1


	//   ....[66]....
        /*09a8*/ 	.word	0x0000ba10
        /*09ac*/ 	.word	0x0000003d
        /*09b0*/ 	.word	0x0001c080
        /*09b4*/ 	.short	0x010a
        /*09b6*/ 	.byte	0xff
	.zero		1


	//   ....[67]....
        /*09b8*/ 	.word	0x0000baa0
        /*09bc*/ 	.word	0x00000021
        /*09c0*/ 	.word	0x00000000
        /*09c4*/ 	.short	0x0101
        /*09c6*/ 	.byte	0xff
	.zero		1


	//   ....[68]....
        /*09c8*/ 	.word	0x0000baf0
        /*09cc*/ 	.word	0x0000003d
        /*09d0*/ 	.word	0x0001c098
        /*09d4*/ 	.short	0x010a
        /*09d6*/ 	.byte	0xff
	.zero		1


	//   ....[69]....
        /*09d8*/ 	.word	0x0000bb70
        /*09dc*/ 	.word	0x0000003d
        /*09e0*/ 	.word	0x0001c0c8
        /*09e4*/ 	.short	0x010a
        /*09e6*/ 	.byte	0xff
	.zero		1


	//   ....[70]....
        /*09e8*/ 	.word	0x0000ce40
        /*09ec*/ 	.word	0x00000003
        /*09f0*/ 	.word	0x00000000
        /*09f4*/ 	.short	0x0101
        /*09f6*/ 	.byte	0xff
	.zero		1


	//   ....[71]....
        /*09f8*/ 	.word	0x0000ce70
        /*09fc*/ 	.word	0x0000003d
        /*0a00*/ 	.word	0x0001c0b8
        /*0a04*/ 	.short	0x0101
        /*0a06*/ 	.byte	0xff
	.zero		1


	//   ....[72]....
        /*0a08*/ 	.word	0x0000d260
        /*0a0c*/ 	.word	0x000000ff
        /*0a10*/ 	.word	0x00000000
        /*0a14*/ 	.short	0x010a
        /*0a16*/ 	.byte	0x06
	.zero		1


	//   ....[73]....
        /*0a18*/ 	.word	0x0000d4e0
        /*0a1c*/ 	.word	0x000000ff
        /*0a20*/ 	.word	0x00000000
        /*0a24*/ 	.short	0x010a
        /*0a26*/ 	.byte	0x05
	.zero		1


	//   ....[74]....
        /*0a28*/ 	.word	0x0000e110
        /*0a2c*/ 	.word	0x000000ff
        /*0a30*/ 	.word	0x00000000
        /*0a34*/ 	.short	0x0101
        /*0a36*/ 	.byte	0x04
	.zero		1


	//   ....[75]....
        /*0a38*/ 	.word	0x0000e180
        /*0a3c*/ 	.word	0x000000ff
        /*0a40*/ 	.word	0x00000000
        /*0a44*/ 	.short	0x010a
        /*0a46*/ 	.byte	0x29
	.zero		1


	//   ....[76]....
        /*0a48*/ 	.word	0x0000e4e0
        /*0a4c*/ 	.word	0x000000ff
        /*0a50*/ 	.word	0x00000000
        /*0a54*/ 	.short	0x0101
        /*0a56*/ 	.byte	0x28
	.zero		1


	//   ....[77]....
        /*0a58*/ 	.word	0x00010ee0
        /*0a5c*/ 	.word	0x000000ff
        /*0a60*/ 	.word	0x00000000
        /*0a64*/ 	.short	0x0101
        /*0a66*/ 	.byte	0x05
	.zero		1


	//   ....[78]....
        /*0a68*/ 	.word	0x00011060
        /*0a6c*/ 	.word	0x000000ff
        /*0a70*/ 	.word	0x00000000
        /*0a74*/ 	.short	0x010a
        /*0a76*/ 	.byte	0x06
	.zero		1


	//   ....[79]....
        /*0a78*/ 	.word	0x000116c0
        /*0a7c*/ 	.word	0x000000ff
        /*0a80*/ 	.word	0x00000000
        /*0a84*/ 	.short	0x010a
        /*0a86*/ 	.byte	0x06
	.zero		1


	//   ....[80]....
        /*0a88*/ 	.word	0x00011a50
        /*0a8c*/ 	.word	0x000000ff
        /*0a90*/ 	.word	0x00000000
        /*0a94*/ 	.short	0x010a
        /*0a96*/ 	.byte	0x04
	.zero		1


	//   ....[81]....
        /*0a98*/ 	.word	0x00013e70
        /*0a9c*/ 	.word	0x000000ff
        /*0aa0*/ 	.word	0x00000000
        /*0aa4*/ 	.short	0x0101
        /*0aa6*/ 	.byte	0x04
	.zero		1


	//   ....[82]....
        /*0aa8*/ 	.word	0x00013e90
        /*0aac*/ 	.word	0x000000ff
        /*0ab0*/ 	.word	0x00000000
        /*0ab4*/ 	.short	0x010a
        /*0ab6*/ 	.byte	0x29
	.zero		1


	//   ....[83]....
        /*0ab8*/ 	.word	0x00014020
        /*0abc*/ 	.word	0x000000ff
        /*0ac0*/ 	.word	0x00000000
        /*0ac4*/ 	.short	0x0101
        /*0ac6*/ 	.byte	0x28
	.zero		1


	//   ....[84]....
        /*0ac8*/ 	.word	0x00016c50
        /*0acc*/ 	.word	0x000000ff
        /*0ad0*/ 	.word	0x00000000
        /*0ad4*/ 	.short	0x0101
        /*0ad6*/ 	.byte	0x05
	.zero		1


	//   ....[85]....
        /*0ad8*/ 	.word	0x00016dc0
        /*0adc*/ 	.word	0x000000ff
        /*0ae0*/ 	.word	0x00000000
        /*0ae4*/ 	.short	0x010a
        /*0ae6*/ 	.byte	0x05
	.zero		1


	//   ....[86]....
        /*0ae8*/ 	.word	0x000173e0
        /*0aec*/ 	.word	0x000000ff
        /*0af0*/ 	.word	0x00000000
        /*0af4*/ 	.short	0x010a
        /*0af6*/ 	.byte	0x05
	.zero		1


	//   ....[87]....
        /*0af8*/ 	.word	0x00017660
        /*0afc*/ 	.word	0x000000ff
        /*0b00*/ 	.word	0x00000000
        /*0b04*/ 	.short	0x0101
        /*0b06*/ 	.byte	0x04
	.zero		1


	//   ....[88]....
        /*0b08*/ 	.word	0x000176f0
        /*0b0c*/ 	.word	0x000000ff
        /*0b10*/ 	.word	0x00000000
        /*0b14*/ 	.short	0x010a
        /*0b16*/ 	.byte	0x04
	.zero		1


	//   ....[89]....
        /*0b18*/ 	.word	0x000177a0
        /*0b1c*/ 	.word	0x000000ff
        /*0b20*/ 	.word	0x00000000
        /*0b24*/ 	.short	0x0101
        /*0b26*/ 	.byte	0x04
	.zero		1


	//   ....[90]....
        /*0b28*/ 	.word	0x00017de0
        /*0b2c*/ 	.word	0x000000ff
        /*0b30*/ 	.word	0x0001c010
        /*0b34*/ 	.short	0x010a
        /*0b36*/ 	.byte	0x08
	.zero		1


	//   ....[91]....
        /*0b38*/ 	.word	0x00017f90
        /*0b3c*/ 	.word	0x000000ff
        /*0b40*/ 	.word	0x0001c038
        /*0b44*/ 	.short	0x010a
        /*0b46*/ 	.byte	0x11
	.zero		1


	//   ....[92]....
        /*0b48*/ 	.word	0x00018190
        /*0b4c*/ 	.word	0x000000ff
        /*0b50*/ 	.word	0x0001c018
        /*0b54*/ 	.short	0x010a
        /*0b56*/ 	.byte	0x08
	.zero		1


	//   ....[93]....
        /*0b58*/ 	.word	0x00018380
        /*0b5c*/ 	.word	0x000000ff
        /*0b60*/ 	.word	0x0001c038
        /*0b64*/ 	.short	0x010a
        /*0b66*/ 	.byte	0x11
	.zero		1


	//   ....[94]....
        /*0b68*/ 	.word	0x000186c0
        /*0b6c*/ 	.word	0x000000ff
        /*0b70*/ 	.word	0x0001c038
        /*0b74*/ 	.short	0x010a
        /*0b76*/ 	.byte	0x11
	.zero		1


	//   ....[95]....
        /*0b78*/ 	.word	0x000188f0
        /*0b7c*/ 	.word	0x000000ff
        /*0b80*/ 	.word	0x0001c038
        /*0b84*/ 	.short	0x010a
        /*0b86*/ 	.byte	0x11
	.zero		1


	//   ....[96]....
        /*0b88*/ 	.word	0x00018af0
        /*0b8c*/ 	.word	0x000000ff
        /*0b90*/ 	.word	0x0001c038
        /*0b94*/ 	.short	0x010a
        /*0b96*/ 	.byte	0x11
	.zero		1


	//   ....[97]....
        /*0b98*/ 	.word	0x00018cf0
        /*0b9c*/ 	.word	0x000000ff
        /*0ba0*/ 	.word	0x0001c038
        /*0ba4*/ 	.short	0x010a
        /*0ba6*/ 	.byte	0x11
	.zero		1


	//   ....[98]....
        /*0ba8*/ 	.word	0x00018ef0
        /*0bac*/ 	.word	0x000000ff
        /*0bb0*/ 	.word	0x0001c038
        /*0bb4*/ 	.short	0x010a
        /*0bb6*/ 	.byte	0x11
	.zero		1


	//   ....[99]....
        /*0bb8*/ 	.word	0x000190f0
        /*0bbc*/ 	.word	0x000000ff
        /*0bc0*/ 	.word	0x0001c038
        /*0bc4*/ 	.short	0x010a
        /*0bc6*/ 	.byte	0x11
	.zero		1


	//   ....[100]....
        /*0bc8*/ 	.word	0x00019300
        /*0bcc*/ 	.word	0x000000ff
        /*0bd0*/ 	.word	0x0001c038
        /*0bd4*/ 	.short	0x010a
        /*0bd6*/ 	.byte	0x11
	.zero		1


	//   ....[101]....
        /*0bd8*/ 	.word	0x00019500
        /*0bdc*/ 	.word	0x000000ff
        /*0be0*/ 	.word	0x0001c038
        /*0be4*/ 	.short	0x010a
        /*0be6*/ 	.byte	0x11
	.zero		1


	//   ....[102]....
        /*0be8*/ 	.word	0x00019750
        /*0bec*/ 	.word	0x000000ff
        /*0bf0*/ 	.word	0x0001c038
        /*0bf4*/ 	.short	0x010a
        /*0bf6*/ 	.byte	0x11
	.zero		1


	//   ....[103]....
        /*0bf8*/ 	.word	0x00019950
        /*0bfc*/ 	.word	0x000000ff
        /*0c00*/ 	.word	0x0001c038
        /*0c04*/ 	.short	0x010a
        /*0c06*/ 	.byte	0x11
	.zero		1


	//   ....[104]....
        /*0c08*/ 	.word	0x00019b70
        /*0c0c*/ 	.word	0x000000ff
        /*0c10*/ 	.word	0x0001c038
        /*0c14*/ 	.short	0x010a
        /*0c16*/ 	.byte	0x11
	.zero		1


	//   ....[105]....
        /*0c18*/ 	.word	0x00019d70
        /*0c1c*/ 	.word	0x000000ff
        /*0c20*/ 	.word	0x0001c038
        /*0c24*/ 	.short	0x010a
        /*0c26*/ 	.byte	0x11
	.zero		1


	//   ....[106]....
        /*0c28*/ 	.word	0x00019fa0
        /*0c2c*/ 	.word	0x000000ff
        /*0c30*/ 	.word	0x0001c038
        /*0c34*/ 	.short	0x010a
        /*0c36*/ 	.byte	0x11
	.zero		1


	//   ....[107]....
        /*0c38*/ 	.word	0x0001a1a0
        /*0c3c*/ 	.word	0x000000ff
        /*0c40*/ 	.word	0x0001c038
        /*0c44*/ 	.short	0x010a
        /*0c46*/ 	.byte	0x09
	.zero		1


	//   ....[108]....
        /*0c48*/ 	.word	0x0001a840
        /*0c4c*/ 	.word	0x000000ff
        /*0c50*/ 	.word	0x0001c0b0
        /*0c54*/ 	.short	0x010a
        /*0c56*/ 	.byte	0x11
	.zero		1


	//   ....[109]....
        /*0c58*/ 	.word	0x0001a8e0
        /*0c5c*/ 	.word	0x000000ff
        /*0c60*/ 	.word	0x0001c0b8
        /*0c64*/ 	.short	0x010a
        /*0c66*/ 	.byte	0x11
	.zero		1


	//   ....[110]....
        /*0c68*/ 	.word	0x0001a9c0
        /*0c6c*/ 	.word	0x000000ff
        /*0c70*/ 	.word	0x00000000
        /*0c74*/ 	.short	0x0101
        /*0c76*/ 	.byte	0x08
	.zero		1


	//   ....[111]....
        /*0c78*/ 	.word	0x0001aa40
        /*0c7c*/ 	.word	0x000000ff
        /*0c80*/ 	.word	0x00000000
        /*0c84*/ 	.short	0x0101
        /*0c86*/ 	.byte	0x11
	.zero		1


	//   ....[112]....
        /*0c88*/ 	.word	0x0001ad70
        /*0c8c*/ 	.word	0x00000000
        /*0c90*/ 	.word	0x0001c000
        /*0c94*/ 	.short	0x010a
        /*0c96*/ 	.byte	0xff
	.zero		1


	//   ....[113]....
        /*0c98*/ 	.word	0x0001add0
        /*0c9c*/ 	.word	0x00000000
        /*0ca0*/ 	.word	0x0001c020
        /*0ca4*/ 	.short	0x010a
        /*0ca6*/ 	.byte	0xff
	.zero		1


	//   ....[114]....
        /*0ca8*/ 	.word	0x0001ae30
        /*0cac*/ 	.word	0x00000003
        /*0cb0*/ 	.word	0x0001c058
        /*0cb4*/ 	.short	0x010a
        /*0cb6*/ 	.byte	0xff
	.zero		1


	//   ....[115]....
        /*0cb8*/ 	.word	0x0001ae90
        /*0cbc*/ 	.word	0x00000000
        /*0cc0*/ 	.word	0x0001c008
        /*0cc4*/ 	.short	0x010a
        /*0cc6*/ 	.byte	0xff
	.zero		1


	//   ....[116]....
        /*0cc8*/ 	.word	0x0001aef0
        /*0ccc*/ 	.word	0x00000000
        /*0cd0*/ 	.word	0x0001c068
        /*0cd4*/ 	.short	0x010a
        /*0cd6*/ 	.byte	0xff
	.zero		1


	//   ....[117]....
        /*0cd8*/ 	.word	0x0001af50
        /*0cdc*/ 	.word	0x00000000
        /*0ce0*/ 	.word	0x0001c020
        /*0ce4*/ 	.short	0x010a
        /*0ce6*/ 	.byte	0xff
	.zero		1


	//   ....[118]....
        /*0ce8*/ 	.word	0x0001afb0
        /*0cec*/ 	.word	0x00000000
        /*0cf0*/ 	.word	0x0001c0a0
        /*0cf4*/ 	.short	0x010a
        /*0cf6*/ 	.byte	0xff
	.zero		1


	//   ....[119]....
        /*0cf8*/ 	.word	0x0001b010
        /*0cfc*/ 	.word	0x00000000
        /*0d00*/ 	.word	0x0001c058
        /*0d04*/ 	.short	0x010a
        /*0d06*/ 	.byte	0xff
	.zero		1


	//   ....[120]....
        /*0d08*/ 	.word	0x0001b070
        /*0d0c*/ 	.word	0x00000000
        /*0d10*/ 	.word	0x0001c020
        /*0d14*/ 	.short	0x010a
        /*0d16*/ 	.byte	0xff
	.zero		1


	//   ....[121]....
        /*0d18*/ 	.word	0x0001b0d0
        /*0d1c*/ 	.word	0x00000000
        /*0d20*/ 	.word	0x0001c0a8
        /*0d24*/ 	.short	0x010a
        /*0d26*/ 	.byte	0xff
	.zero		1


	//   ....[122]....
        /*0d28*/ 	.word	0x0001b130
        /*0d2c*/ 	.word	0x00000000
        /*0d30*/ 	.word	0x0001c068
        /*0d34*/ 	.short	0x010a
        /*0d36*/ 	.byte	0xff
	.zero		1


	//   ....[123]....
        /*0d38*/ 	.word	0x0001b190
        /*0d3c*/ 	.word	0x00000000
        /*0d40*/ 	.word	0x0001c020
        /*0d44*/ 	.short	0x010a
        /*0d46*/ 	.byte	0xff
	.zero		1


	//   ....[124]....
        /*0d48*/ 	.word	0x0001b1f0
        /*0d4c*/ 	.word	0x00000000
        /*0d50*/ 	.word	0x0001c0a0
        /*0d54*/ 	.short	0x010a
        /*0d56*/ 	.byte	0xff
	.zero		1


	//   ....[125]....
        /*0d58*/ 	.word	0x0001b270
        /*0d5c*/ 	.word	0x00000006
        /*0d60*/ 	.word	0x0001c058
        /*0d64*/ 	.short	0x010a
        /*0d66*/ 	.byte	0xff
	.zero		1


	//   ....[126]....
        /*0d68*/ 	.word	0x0001b2d0
        /*0d6c*/ 	.word	0x00000000
        /*0d70*/ 	.word	0x0001c0a8
        /*0d74*/ 	.short	0x010a
        /*0d76*/ 	.byte	0xff
	.zero		1


	//   ....[127]....
        /*0d78*/ 	.word	0x0001b330
        /*0d7c*/ 	.word	0x00000000
        /*0d80*/ 	.word	0x0001c068
        /*0d84*/ 	.short	0x010a
        /*0d86*/ 	.byte	0xff
	.zero		1


	//   ....[128]....
        /*0d88*/ 	.word	0x0001b380
        /*0d8c*/ 	.word	0x00000010
        /*0d90*/ 	.word	0x0001c0c0
        /*0d94*/ 	.short	0x010a
        /*0d96*/ 	.byte	0xff
	.zero		1


	//   ....[129]....
        /*0d98*/ 	.word	0x0001b3d0
        /*0d9c*/ 	.word	0x00000010
        /*0da0*/ 	.word	0x0001c0c8
        /*0da4*/ 	.short	0x010a
        /*0da6*/ 	.byte	0xff
	.zero		1


	//   ....[130]....
        /*0da8*/ 	.word	0x0001b420
        /*0dac*/ 	.word	0x0000003d
        /*0db0*/ 	.word	0x0001c070
        /*0db4*/ 	.short	0x010a
        /*0db6*/ 	.byte	0xff
	.zero		1


	//   ....[131]....
        /*0db8*/ 	.word	0x0001b470
        /*0dbc*/ 	.word	0x0000003d
        /*0dc0*/ 	.word	0x0001c080
        /*0dc4*/ 	.short	0x010a
        /*0dc6*/ 	.byte	0xff
	.zero		1


	//   ....[132]....
        /*0dc8*/ 	.word	0x0001b4c0
        /*0dcc*/ 	.word	0x0000003d
        /*0dd0*/ 	.word	0x0001c070
        /*0dd4*/ 	.short	0x010a
        /*0dd6*/ 	.byte	0xff
	.zero		1


	//   ....[133]....
        /*0dd8*/ 	.word	0x0001b510
        /*0ddc*/ 	.word	0x0000003d
        /*0de0*/ 	.word	0x0001c090
        /*0de4*/ 	.short	0x010a
        /*0de6*/ 	.byte	0xff
	.zero		1


	//   ....[134]....
        /*0de8*/ 	.word	0x0001b560
        /*0dec*/ 	.word	0x0000003d
        /*0df0*/ 	.word	0x0001c080
        /*0df4*/ 	.short	0x010a
        /*0df6*/ 	.byte	0xff
	.zero		1


	//   ....[135]....
        /*0df8*/ 	.word	0x0001b5b0
        /*0dfc*/ 	.word	0x0000003d
        /*0e00*/ 	.word	0x0001c098
        /*0e04*/ 	.short	0x010a
        /*0e06*/ 	.byte	0xff
	.zero		1


	//   ....[136]....
        /*0e08*/ 	.word	0x0001b600
        /*0e0c*/ 	.word	0x0000003d
        /*0e10*/ 	.word	0x0001c070
        /*0e14*/ 	.short	0x010a
        /*0e16*/ 	.byte	0xff
	.zero		1


	//   ....[137]....
        /*0e18*/ 	.word	0x0001b650
        /*0e1c*/ 	.word	0x0000003d
        /*0e20*/ 	.word	0x0001c090
        /*0e24*/ 	.short	0x010a
        /*0e26*/ 	.byte	0xff
	.zero		1


	//   ....[138]....
        /*0e28*/ 	.word	0x0001b6a0
        /*0e2c*/ 	.word	0x0000003d
        /*0e30*/ 	.word	0x0001c0c0
        /*0e34*/ 	.short	0x010a
        /*0e36*/ 	.byte	0xff
	.zero		1


	//   ....[139]....
        /*0e38*/ 	.word	0x0001b6f0
        /*0e3c*/ 	.word	0x0000003d
        /*0e40*/ 	.word	0x0001c080
        /*0e44*/ 	.short	0x010a
        /*0e46*/ 	.byte	0xff
	.zero		1


	//   ....[140]....
        /*0e48*/ 	.word	0x0001b740
        /*0e4c*/ 	.word	0x0000003d
        /*0e50*/ 	.word	0x0001c098
        /*0e54*/ 	.short	0x010a
        /*0e56*/ 	.byte	0xff
	.zero		1


	//   ....[141]....
        /*0e58*/ 	.word	0x0001b790
        /*0e5c*/ 	.word	0x0000003d
        /*0e60*/ 	.word	0x0001c0c8
        /*0e64*/ 	.short	0x010a
        /*0e66*/ 	.byte	0xff
	.zero		1


	//   ....[142]....
        /*0e68*/ 	.word	0x0001b7f0
        /*0e6c*/ 	.word	0x00000000
        /*0e70*/ 	.word	0x00000000
        /*0e74*/ 	.short	0x010a
        /*0e76*/ 	.byte	0xff
	.zero		1


	//   ....[143]....
        /*0e78*/ 	.word	0x0001b850
        /*0e7c*/ 	.word	0x00000000
        /*0e80*/ 	.word	0x00000000
        /*0e84*/ 	.short	0x010a
        /*0e86*/ 	.byte	0xff
	.zero		1


	//   ....[144]....
        /*0e88*/ 	.word	0x0001b8b0
        /*0e8c*/ 	.word	0x00000004
        /*0e90*/ 	.word	0x00000000
        /*0e94*/ 	.short	0x010a
        /*0e96*/ 	.byte	0xff
	.zero		1


	//   ....[145]....
        /*0e98*/ 	.word	0x0001b910
        /*0e9c*/ 	.word	0x00000005
        /*0ea0*/ 	.word	0x00000000
        /*0ea4*/ 	.short	0x010a
        /*0ea6*/ 	.byte	0xff
	.zero		1


	//   ....[146]....
        /*0ea8*/ 	.word	0x0001b970
        /*0eac*/ 	.word	0x00000003
        /*0eb0*/ 	.word	0x00000000
        /*0eb4*/ 	.short	0x010a
        /*0eb6*/ 	.byte	0xff
	.zero		1


	//   ....[147]....
        /*0eb8*/ 	.word	0x0001b9d0
        /*0ebc*/ 	.word	0x00000000
        /*0ec0*/ 	.word	0x00000000
        /*0ec4*/ 	.short	0x010a
        /*0ec6*/ 	.byte	0xff
	.zero		1


	//   ....[148]....
        /*0ec8*/ 	.word	0x0001ba30
        /*0ecc*/ 	.word	0x00000004
        /*0ed0*/ 	.word	0x00000000
        /*0ed4*/ 	.short	0x010a
        /*0ed6*/ 	.byte	0xff
	.zero		1


	//   ....[149]....
        /*0ed8*/ 	.word	0x0001ba90
        /*0edc*/ 	.word	0x00000003
        /*0ee0*/ 	.word	0x00000000
        /*0ee4*/ 	.short	0x010a
        /*0ee6*/ 	.byte	0xff
	.zero		1


	//   ....[150]....
        /*0ee8*/ 	.word	0x0001baf0
        /*0eec*/ 	.word	0x00000003
        /*0ef0*/ 	.word	0x00000000
        /*0ef4*/ 	.short	0x010a
        /*0ef6*/ 	.byte	0xff
	.zero		1


	//   ....[151]....
        /*0ef8*/ 	.word	0x0001bb50
        /*0efc*/ 	.word	0x00000000
        /*0f00*/ 	.word	0x00000000
        /*0f04*/ 	.short	0x010a
        /*0f06*/ 	.byte	0xff
	.zero		1


	//   ....[152]....
        /*0f08*/ 	.word	0x0001bbb0
        /*0f0c*/ 	.word	0x00000003
        /*0f10*/ 	.word	0x0001c010
        /*0f14*/ 	.short	0x010a
        /*0f16*/ 	.byte	0xff
	.zero		1


	//   ....[153]....
        /*0f18*/ 	.word	0x0001bc10
        /*0f1c*/ 	.word	0x00000000
        /*0f20*/ 	.word	0x0001c038
        /*0f24*/ 	.short	0x010a
        /*0f26*/ 	.byte	0xff
	.zero		1


	//   ....[154]....
        /*0f28*/ 	.word	0x0001bc70
        /*0f2c*/ 	.word	0x00000003
        /*0f30*/ 	.word	0x0001c018
        /*0f34*/ 	.short	0x010a
        /*0f36*/ 	.byte	0xff
	.zero		1


	//   ....[155]....
        /*0f38*/ 	.word	0x0001bcd0
        /*0f3c*/ 	.word	0x00000000
        /*0f40*/ 	.word	0x0001c038
        /*0f44*/ 	.short	0x010a
        /*0f46*/ 	.byte	0xff
	.zero		1


	//   ....[156]....
        /*0f48*/ 	.word	0x0001bd30
        /*0f4c*/ 	.word	0x00000000
        /*0f50*/ 	.word	0x0001c038
        /*0f54*/ 	.short	0x010a
        /*0f56*/ 	.byte	0xff
	.zero		1


	//   ....[157]....
        /*0f58*/ 	.word	0x0001bd90
        /*0f5c*/ 	.word	0x00000000
        /*0f60*/ 	.word	0x0001c038
        /*0f64*/ 	.short	0x010a
        /*0f66*/ 	.byte	0xff
	.zero		1


	//   ....[158]....
        /*0f68*/ 	.word	0x0001bdf0
        /*0f6c*/ 	.word	0x00000000
        /*0f70*/ 	.word	0x0001c038
        /*0f74*/ 	.short	0x010a
        /*0f76*/ 	.byte	0xff
	.zero		1


	//   ....[159]....
        /*0f78*/ 	.word	0x0001be50
        /*0f7c*/ 	.word	0x00000000
        /*0f80*/ 	.word	0x0001c038
        /*0f84*/ 	.short	0x010a
        /*0f86*/ 	.byte	0xff
	.zero		1


	//   ....[160]....
        /*0f88*/ 	.word	0x0001beb0
        /*0f8c*/ 	.word	0x00000000
        /*0f90*/ 	.word	0x0001c038
        /*0f94*/ 	.short	0x010a
        /*0f96*/ 	.byte	0xff
	.zero		1


	//   ....[161]....
        /*0f98*/ 	.word	0x0001bf10
        /*0f9c*/ 	.word	0x00000000
        /*0fa0*/ 	.word	0x0001c038
        /*0fa4*/ 	.short	0x010a
        /*0fa6*/ 	.byte	0xff
	.zero		1


	//   ....[162]....
        /*0fa8*/ 	.word	0x0001bf70
        /*0fac*/ 	.word	0x00000000
        /*0fb0*/ 	.word	0x0001c038
        /*0fb4*/ 	.short	0x010a
        /*0fb6*/ 	.byte	0xff
	.zero		1


	//   ....[163]....
        /*0fb8*/ 	.word	0x0001bfd0
        /*0fbc*/ 	.word	0x00000000
        /*0fc0*/ 	.word	0x0001c038
        /*0fc4*/ 	.short	0x010a
        /*0fc6*/ 	.byte	0xff
	.zero		1


	//   ....[164]....
        /*0fc8*/ 	.word	0x0001c030
        /*0fcc*/ 	.word	0x00000000
        /*0fd0*/ 	.word	0x0001c038
        /*0fd4*/ 	.short	0x010a
        /*0fd6*/ 	.byte	0xff
	.zero		1


	//   ....[165]....
        /*0fd8*/ 	.word	0x0001c090
        /*0fdc*/ 	.word	0x00000000
        /*0fe0*/ 	.word	0x0001c038
        /*0fe4*/ 	.short	0x010a
        /*0fe6*/ 	.byte	0xff
	.zero		1


	//   ....[166]....
        /*0fe8*/ 	.word	0x0001c0f0
        /*0fec*/ 	.word	0x00000000
        /*0ff0*/ 	.word	0x0001c038
        /*0ff4*/ 	.short	0x010a
        /*0ff6*/ 	.byte	0xff
	.zero		1


	//   ....[167]....
        /*0ff8*/ 	.word	0x0001c150
        /*0ffc*/ 	.word	0x00000000
        /*1000*/ 	.word	0x0001c038
        /*1004*/ 	.short	0x010a
        /*1006*/ 	.byte	0xff
	.zero		1


	//   ....[168]....
        /*1008*/ 	.word	0x0001c1b0
        /*100c*/ 	.word	0x00000000
        /*1010*/ 	.word	0x0001c038
        /*1014*/ 	.short	0x010a
        /*1016*/ 	.byte	0xff
	.zero		1


	//   ....[169]....
        /*1018*/ 	.word	0x0001c210
        /*101c*/ 	.word	0x00000000
        /*1020*/ 	.word	0x0001c038
        /*1024*/ 	.short	0x010a
        /*1026*/ 	.byte	0xff
	.zero		1


	//   ....[170]....
        /*1028*/ 	.word	0x0001c270
        /*102c*/ 	.word	0x00000000
        /*1030*/ 	.word	0x0001c0b0
        /*1034*/ 	.short	0x010a
        /*1036*/ 	.byte	0xff
	.zero		1


	//   ....[171]....
        /*1038*/ 	.word	0x0001c2d0
        /*103c*/ 	.word	0x00000000
        /*1040*/ 	.word	0x0001c0b8
        /*1044*/ 	.short	0x010a
        /*1046*/ 	.byte	0xff
	.zero		1


	//----- nvinfo : EIATTR_NUM_MBARRIERS
	.align		4
.L_66:
        /*1048*/ 	.byte	0x03, 0x38
        /*104a*/ 	.short	0x001c


	//----- nvinfo : EIATTR_EXIT_INSTR_OFFSETS
	.align		4
        /*104c*/ 	.byte	0x04, 0x1c
        /*104e*/ 	.short	(.L_68 - .L_67)


	//   ....[0]....
.L_67:
        /*1050*/ 	.word	0x000017c0


	//   ....[1]....
        /*1054*/ 	.word	0x000045e0


	//   ....[2]....
        /*1058*/ 	.word	0x00004640


	//   ....[3]....
        /*105c*/ 	.word	0x0000cf10


	//   ....[4]....
        /*1060*/ 	.word	0x0000cf80


	//   ....[5]....
        /*1064*/ 	.word	0x00017840


	//   ....[6]....
        /*1068*/ 	.word	0x000178d0


	//   ....[7]....
        /*106c*/ 	.word	0x00017920


	//   ....[8]....
        /*1070*/ 	.word	0x0001a390


	//   ....[9]....
        /*1074*/ 	.word	0x0001a3e0


	//   ....[10]....
        /*1078*/ 	.word	0x0001aa90


	//   ....[11]....
        /*107c*/ 	.word	0x0001ad50


	//----- nvinfo : EIATTR_INDIRECT_BRANCH_TARGETS
	.align		4
.L_68:
        /*1080*/ 	.byte	0x04, 0x34
        /*1082*/ 	.short	(.L_70 - .L_69)


	//   ....[0]....
.L_69:
        /*1084*/ 	.word	.L_x_510@srel
        /*1088*/ 	.short	0x0
        /*108a*/ 	.short	0x0
        /*108c*/ 	.word	0x3
        /*1090*/ 	.word	.L_x_511@srel
        /*1094*/ 	.word	.L_x_512@srel
        /*1098*/ 	.word	.L_x_513@srel


	//----- nvinfo : EIATTR_MAX_THREADS
	.align		4
.L_70:
        /*109c*/ 	.byte	0x04, 0x05
        /*109e*/ 	.short	(.L_72 - .L_71)
.L_71:
        /*10a0*/ 	.word	0x00000200
        /*10a4*/ 	.word	0x00000001
        /*10a8*/ 	.word	0x00000001


	//----- nvinfo : EIATTR_CRS_STACK_SIZE
	.align		4
.L_72:
        /*10ac*/ 	.byte	0x04, 0x1e
        /*10ae*/ 	.short	(.L_74 - .L_73)
.L_73:
        /*10b0*/ 	.word	0x00000000


	//----- nvinfo : EIATTR_CBANK_PARAM_SIZE
	.align		4
.L_74:
        /*10b4*/ 	.byte	0x03, 0x19
        /*10b6*/ 	.short	0x0600


	//----- nvinfo : EIATTR_PARAM_CBANK
	.align		4
        /*10b8*/ 	.byte	0x04, 0x0a
        /*10ba*/ 	.short	(.L_76 - .L_75)
	.align		4
.L_75:
        /*10bc*/ 	.word	index@(.nv.constant0._ZN7cutlass13device_kernelINS_4fmha6kernel36Sm100FmhaFwdKernelTmaWarpspecializedIN4cute5tupleIJiiiNS5_IJNS5_IJiiEEEiEEEEEENS1_10collective38Sm100FmhaFwdMainloopTmaWarpspecializedINS_10bfloat16_tEffNS5_IJNS4_1CILi256EEENSC_ILi128EEENSC_ILi64EEEEEENS5_IJiNSC_ILi1EEES7_EEENS5_IJiSH_NS5_IJNS5_IJNSC_ILi0EEEiEEEiEEEEEESM_NS9_12ResidualMaskENS5_IJNSC_ILi2EEESH_SH_EEENSC_ILb0EEEEENS9_38Sm100FmhaFwdEpilogueTmaWarpspecializedINS_6half_tEfNS5_IJSE_SF_SE_EEESI_NS5_IJSH_S7_EEESQ_EENS2_23PersistentTileSchedulerENS2_41Sm100FmhaCtxKernelWarpspecializedScheduleEEEEEvNT_6ParamsE)
        /*10c0*/ 	.short	0x0380
        /*10c2*/ 	.short	0x0600


	//----- nvinfo : EIATTR_SW_WAR
	.align		4
.L_76:
        /*10c4*/ 	.byte	0x04, 0x36
        /*10c6*/ 	.short	(.L_78 - .L_77)
.L_77:
        /*10c8*/ 	.word	0x00000008
.L_78:


//--------------------- .nv.callgraph             --------------------------
	.section	.nv.callgraph,"",@"SHT_CUDA_CALLGRAPH"
	.align	4
	.sectionentsize	8
	.align		4
        /*0000*/ 	.word	0x00000000
	.align		4
        /*0004*/ 	.word	0xffffffff
	.align		4
        /*0008*/ 	.word	index@(_ZN7cutlass13device_kernelINS_4fmha6kernel36Sm100FmhaFwdKernelTmaWarpspecializedIN4cute5tupleIJiiiNS5_IJNS5_IJiiEEEiEEEEEENS1_10collective38Sm100FmhaFwdMainloopTmaWarpspecializedINS_10bfloat16_tEffNS5_IJNS4_1CILi256EEENSC_ILi128EEENSC_ILi64EEEEEENS5_IJiNSC_ILi1EEES7_EEENS5_IJiSH_NS5_IJNS5_IJNSC_ILi0EEEiEEEiEEEEEESM_NS9_12ResidualMaskENS5_IJNSC_ILi2EEESH_SH_EEENSC_ILb0EEEEENS9_38Sm100FmhaFwdEpilogueTmaWarpspecializedINS_6half_tEfNS5_IJSE_SF_SE_EEESI_NS5_IJSH_S7_EEESQ_EENS2_23PersistentTileSchedulerENS2_41Sm100FmhaCtxKernelWarpspecializedScheduleEEEEEvNT_6ParamsE)
	.align		4
        /*000c*/ 	.word	index@(__assertfail)
	.align		4
        /*0010*/ 	.word	index@(_ZN7cutlass13device_kernelINS_4fmha6kernel36Sm100FmhaFwdKernelTmaWarpspecializedIN4cute5tupleIJiiiNS5_IJNS5_IJiiEEEiEEEEEENS1_10collective38Sm100FmhaFwdMainloopTmaWarpspecializedINS_10bfloat16_tEffNS5_IJNS4_1CILi256EEENSC_ILi128EEENSC_ILi64EEEEEENS5_IJiNSC_ILi1EEES7_EEENS5_IJiSH_NS5_IJNS5_IJNSC_ILi0EEEiEEEiEEEEEESM_NS9_12ResidualMaskENS5_IJNSC_ILi2EEESH_SH_EEENSC_ILb0EEEEENS9_38Sm100FmhaFwdEpilogueTmaWarpspecializedINS_6half_tEfNS5_IJSE_SF_SE_EEESI_NS5_IJSH_S7_EEESQ_EENS2_23PersistentTileSchedulerENS2_41Sm100FmhaCtxKernelWarpspecializedScheduleEEEEEvNT_6ParamsE)
	.align		4
        /*0014*/ 	.word	index@(vprintf)
	.align		4
        /*0018*/ 	.word	0x00000000
	.align		4
        /*001c*/ 	.word	0xfffffffe
	.align		4
        /*0020*/ 	.word	0x00000000
	.align		4
        /*0024*/ 	.word	0xfffffffd
	.align		4
        /*0028*/ 	.word	0x00000000
	.align		4
        /*002c*/ 	.word	0xfffffffc


//--------------------- .nv.constant4             --------------------------
	.section	.nv.constant4,"a",@progbits
	.align	8
	.align		8
.nv.constant4:
        /*0000*/ 	.dword	vprintf
	.align		8
        /*0008*/ 	.dword	__assertfail
	.align		8
        /*0010*/ 	.dword	__unnamed_1
	.align		8
        /*0018*/ 	.dword	__unnamed_2
	.align		8
        /*0020*/ 	.dword	__unnamed_3
	.align		8
        /*0028*/ 	.dword	__unnamed_4
	.align		8
        /*0030*/ 	.dword	__unnamed_5
	.align		8
        /*0038*/ 	.dword	__unnamed_6
	.align		8
        /*0040*/ 	.dword	__unnamed_7
	.align		8
        /*0048*/ 	.dword	_ZN39_INTERNAL_8423386a_4_k_cu_c73fa166_34754cuda3std3__45__cpo5beginE
	.align		8
        /*0050*/ 	.dword	_ZN39_INTERNAL_8423386a_4_k_cu_c73fa166_34754cuda3std3__45__cpo3endE
	.align		8
        /*0058*/ 	.dword	_ZN39_INTERNAL_8423386a_4_k_cu_c73fa166_34754cuda3std3__45__cpo6cbeginE
	.align		8
        /*0060*/ 	.dword	_ZN39_INTERNAL_8423386a_4_k_cu_c73fa166_34754cuda3std3__45__cpo4cendE
	.align		8
        /*0068*/ 	.dword	_ZN39_INTERNAL_8423386a_4_k_cu_c73fa166_34754cuda3std3__441_GLOBAL__N__8423386a_4_k_cu_c73fa166_34756ignoreE
	.align		8
        /*0070*/ 	.dword	_ZN39_INTERNAL_8423386a_4_k_cu_c73fa166_34754cuda3std3__419piecewise_constructE
	.align		8
        /*0078*/ 	.dword	_ZN39_INTERNAL_8423386a_4_k_cu_c73fa166_34754cuda3std3__48in_placeE
	.align		8
        /*0080*/ 	.dword	_ZN39_INTERNAL_8423386a_4_k_cu_c73fa166_34754cuda3std6ranges3__45__cpo4swapE
	.align		8
        /*0088*/ 	.dword	_ZN39_INTERNAL_8423386a_4_k_cu_c73fa166_34754cuda3std6ranges3__45__cpo9iter_moveE
	.align		8
        /*0090*/ 	.dword	_ZN39_INTERNAL_8423386a_4_k_cu_c73fa166_34754cute7productE
	.align		8
        /*0098*/ 	.dword	_ZN39_INTERNAL_8423386a_4_k_cu_c73fa166_34754cute1_E
	.align		8
        /*00a0*/ 	.dword	$str$22
	.align		8
        /*00a8*/ 	.dword	$str$23
	.align		8
        /*00b0*/ 	.dword	$str$26
	.align		8
        /*00b8*/ 	.dword	$str$27
	.align		8
        /*00c0*/ 	.dword	$str$28
	.align		8
        /*00c8*/ 	.dword	$str$29
	.align		8
        /*00d0*/ 	.dword	$str$30
	.align		8
        /*00d8*/ 	.dword	$str$31
	.align		8
        /*00e0*/ 	.dword	$str$32
	.align		8
        /*00e8*/ 	.dword	$str$33
	.align		8
        /*00f0*/ 	.dword	$str$34
	.align		8
        /*00f8*/ 	.dword	$str$35
	.align		8
        /*0100*/ 	.dword	$str$36
	.align		8
        /*0108*/ 	.dword	$str$37


//--------------------- .nv.constant2._ZN7cutlass13device_kernelINS_4fmha6kernel36Sm100FmhaFwdKernelTmaWarpspecializedIN4cute5tupleIJiiiNS5_IJNS5_IJiiEEEiEEEEEENS1_10collective38Sm100FmhaFwdMainloopTmaWarpspecializedINS_10bfloat16_tEffNS5_IJNS4_1CILi256EEENSC_ILi128EEENSC_ILi64EEEEEENS5_IJiNSC_ILi1EEES7_EEENS5_IJiSH_NS5_IJNS5_IJNSC_ILi0EEEiEEEiEEEEEESM_NS9_12ResidualMaskENS5_IJNSC_ILi2EEESH_SH_EEENSC_ILb0EEEEENS9_38Sm100FmhaFwdEpilogueTmaWarpspecializedINS_6half_tEfNS5_IJSE_SF_SE_EEESI_NS5_IJSH_S7_EEESQ_EENS2_23PersistentTileSchedulerENS2_41Sm100FmhaCtxKernelWarpspecializedScheduleEEEEEvNT_6ParamsE --------------------------
	.section	.nv.constant2._ZN7cutlass13device_kernelINS_4fmha6kernel36Sm100FmhaFwdKernelTmaWarpspecializedIN4cute5tupleIJiiiNS5_IJNS5_IJiiEEEiEEEEEENS1_10collective38Sm100FmhaFwdMainloopTmaWarpspecializedINS_10bfloat16_tEffNS5_IJNS4_1CILi256EEENSC_ILi128EEENSC_ILi64EEEEEENS5_IJiNSC_ILi1EEES7_EEENS5_IJiSH_NS5_IJNS5_IJNSC_ILi0EEEiEEEiEEEEEESM_NS9_12ResidualMaskENS5_IJNSC_ILi2EEESH_SH_EEENSC_ILb0EEEEENS9_38Sm100FmhaFwdEpilogueTmaWarpspecializedINS_6half_tEfNS5_IJSE_SF_SE_EEESI_NS5_IJSH_S7_EEESQ_EENS2_23PersistentTileSchedulerENS2_41Sm100FmhaCtxKernelWarpspecializedScheduleEEEEEvNT_6ParamsE,"a",@progbits
	.sectionflags	@""
	.align	4
.nv.constant2._ZN7cutlass13device_kernelINS_4fmha6kernel36Sm100FmhaFwdKernelTmaWarpspecializedIN4cute5tupleIJiiiNS5_IJNS5_IJiiEEEiEEEEEENS1_10collective38Sm100FmhaFwdMainloopTmaWarpspecializedINS_10bfloat16_tEffNS5_IJNS4_1CILi256EEENSC_ILi128EEENSC_ILi64EEEEEENS5_IJiNSC_ILi1EEES7_EEENS5_IJiSH_NS5_IJNS5_IJNSC_ILi0EEEiEEEiEEEEEESM_NS9_12ResidualMaskENS5_IJNSC_ILi2EEESH_SH_EEENSC_ILb0EEEEENS9_38Sm100FmhaFwdEpilogueTmaWarpspecializedINS_6half_tEfNS5_IJSE_SF_SE_EEESI_NS5_IJSH_S7_EEESQ_EENS2_23PersistentTileSchedulerENS2_41Sm100FmhaCtxKernelWarpspecializedScheduleEEEEEvNT_6ParamsE:
        /*0000*/ 	.byte	0xe0, 0x78, 0x01, 0x00, 0xa0, 0xa3, 0x01, 0x00, 0xb0, 0x78, 0x01, 0x00


//--------------------- .text._ZN7cutlass13device_kernelINS_4fmha6kernel36Sm100FmhaFwdKernelTmaWarpspecializedIN4cute5tupleIJiiiNS5_IJNS5_IJiiEEEiEEEEEENS1_10collective38Sm100FmhaFwdMainloopTmaWarpspecializedINS_10bfloat16_tEffNS5_IJNS4_1CILi256EEENSC_ILi128EEENSC_ILi64EEEEEENS5_IJiNSC_ILi1EEES7_EEENS5_IJiSH_NS5_IJNS5_IJNSC_ILi0EEEiEEEiEEEEEESM_NS9_12ResidualMaskENS5_IJNSC_ILi2EEESH_SH_EEENSC_ILb0EEEEENS9_38Sm100FmhaFwdEpilogueTmaWarpspecializedINS_6half_tEfNS5_IJSE_SF_SE_EEESI_NS5_IJSH_S7_EEESQ_EENS2_23PersistentTileSchedulerENS2_41Sm100FmhaCtxKernelWarpspecializedScheduleEEEEEvNT_6ParamsE --------------------------
	.section	.text._ZN7cutlass13device_kernelINS_4fmha6kernel36Sm100FmhaFwdKernelTmaWarpspecializedIN4cute5tupleIJiiiNS5_IJNS5_IJiiEEEiEEEEEENS1_10collective38Sm100FmhaFwdMainloopTmaWarpspecializedINS_10bfloat16_tEffNS5_IJNS4_1CILi256EEENSC_ILi128EEENSC_ILi64EEEEEENS5_IJiNSC_ILi1EEES7_EEENS5_IJiSH_NS5_IJNS5_IJNSC_ILi0EEEiEEEiEEEEEESM_NS9_12ResidualMaskENS5_IJNSC_ILi2EEESH_SH_EEENSC_ILb0EEEEENS9_38Sm100FmhaFwdEpilogueTmaWarpspecializedINS_6half_tEfNS5_IJSE_SF_SE_EEESI_NS5_IJSH_S7_EEESQ_EENS2_23PersistentTileSchedulerENS2_41Sm100FmhaCtxKernelWarpspecializedScheduleEEEEEvNT_6ParamsE,"ax",@progbits
	.align	128
.text._ZN7cutlass13device_kernelINS_4fmha6kernel36Sm100FmhaFwdKernelTmaWarpspecializedIN4cute5tupleIJiiiNS5_IJNS5_IJiiEEEiEEEEEENS1_10collective38Sm100FmhaFwdMainloopTmaWarpspecializedINS_10bfloat16_tEffNS5_IJNS4_1CILi256EEENSC_ILi128EEENSC_ILi64EEEEEENS5_IJiNSC_ILi1EEES7_EEENS5_IJiSH_NS5_IJNS5_IJNSC_ILi0EEEiEEEiEEEEEESM_NS9_12ResidualMaskENS5_IJNSC_ILi2EEESH_SH_EEENSC_ILb0EEEEENS9_38Sm100FmhaFwdEpilogueTmaWarpspecializedINS_6half_tEfNS5_IJSE_SF_SE_EEESI_NS5_IJSH_S7_EEESQ_EENS2_23PersistentTileSchedulerENS2_41Sm100FmhaCtxKernelWarpspecializedScheduleEEEEEvNT_6ParamsE:
        .type           _ZN7cutlass13device_kernelINS_4fmha6kernel36Sm100FmhaFwdKernelTmaWarpspecializedIN4cute5tupleIJiiiNS5_IJNS5_IJiiEEEiEEEEEENS1_10collective38Sm100FmhaFwdMainloopTmaWarpspecializedINS_10bfloat16_tEffNS5_IJNS4_1CILi256EEENSC_ILi128EEENSC_ILi64EEEEEENS5_IJiNSC_ILi1EEES7_EEENS5_IJiSH_NS5_IJNS5_IJNSC_ILi0EEEiEEEiEEEEEESM_NS9_12ResidualMaskENS5_IJNSC_ILi2EEESH_SH_EEENSC_ILb0EEEEENS9_38Sm100FmhaFwdEpilogueTmaWarpspecializedINS_6half_tEfNS5_IJSE_SF_SE_EEESI_NS5_IJSH_S7_EEESQ_EENS2_23PersistentTileSchedulerENS2_41Sm100FmhaCtxKernelWarpspecializedScheduleEEEEEvNT_6ParamsE,@function
        .size           _ZN7cutlass13device_kernelINS_4fmha6kernel36Sm100FmhaFwdKernelTmaWarpspecializedIN4cute5tupleIJiiiNS5_IJNS5_IJiiEEEiEEEEEENS1_10collective38Sm100FmhaFwdMainloopTmaWarpspecializedINS_10bfloat16_tEffNS5_IJNS4_1CILi256EEENSC_ILi128EEENSC_ILi64EEEEEENS5_IJiNSC_ILi1EEES7_EEENS5_IJiSH_NS5_IJNS5_IJNSC_ILi0EEEiEEEiEEEEEESM_NS9_12ResidualMaskENS5_IJNSC_ILi2EEESH_SH_EEENSC_ILb0EEEEENS9_38Sm100FmhaFwdEpilogueTmaWarpspecializedINS_6half_tEfNS5_IJSE_SF_SE_EEESI_NS5_IJSH_S7_EEESQ_EENS2_23PersistentTileSchedulerENS2_41Sm100FmhaCtxKernelWarpspecializedScheduleEEEEEvNT_6ParamsE,(.L_x_514 - _ZN7cutlass13device_kernelINS_4fmha6kernel36Sm100FmhaFwdKernelTmaWarpspecializedIN4cute5tupleIJiiiNS5_IJNS5_IJiiEEEiEEEEEENS1_10collective38Sm100FmhaFwdMainloopTmaWarpspecializedINS_10bfloat16_tEffNS5_IJNS4_1CILi256EEENSC_ILi128EEENSC_ILi64EEEEEENS5_IJiNSC_ILi1EEES7_EEENS5_IJiSH_NS5_IJNS5_IJNSC_ILi0EEEiEEEiEEEEEESM_NS9_12ResidualMaskENS5_IJNSC_ILi2EEESH_SH_EEENSC_ILb0EEEEENS9_38Sm100FmhaFwdEpilogueTmaWarpspecializedINS_6half_tEfNS5_IJSE_SF_SE_EEESI_NS5_IJSH_S7_EEESQ_EENS2_23PersistentTileSchedulerENS2_41Sm100FmhaCtxKernelWarpspecializedScheduleEEEEEvNT_6ParamsE)
        .other          _ZN7cutlass13device_kernelINS_4fmha6kernel36Sm100FmhaFwdKernelTmaWarpspecializedIN4cute5tupleIJiiiNS5_IJNS5_IJiiEEEiEEEEEENS1_10collective38Sm100FmhaFwdMainloopTmaWarpspecializedINS_10bfloat16_tEffNS5_IJNS4_1CILi256EEENSC_ILi128EEENSC_ILi64EEEEEENS5_IJiNSC_ILi1EEES7_EEENS5_IJiSH_NS5_IJNS5_IJNSC_ILi0EEEiEEEiEEEEEESM_NS9_12ResidualMaskENS5_IJNSC_ILi2EEESH_SH_EEENSC_ILb0EEEEENS9_38Sm100FmhaFwdEpilogueTmaWarpspecializedINS_6half_tEfNS5_IJSE_SF_SE_EEESI_NS5_IJSH_S7_EEESQ_EENS2_23PersistentTileSchedulerENS2_41Sm100FmhaCtxKernelWarpspecializedScheduleEEEEEvNT_6ParamsE,@"STO_CUDA_ENTRY STV_DEFAULT"
_ZN7cutlass13device_kernelINS_4fmha6kernel36Sm100FmhaFwdKernelTmaWarpspecializedIN4cute5tupleIJiiiNS5_IJNS5_IJiiEEEiEEEEEENS1_10collective38Sm100FmhaFwdMainloopTmaWarpspecializedINS_10bfloat16_tEffNS5_IJNS4_1CILi256EEENSC_ILi128EEENSC_ILi64EEEEEENS5_IJiNSC_ILi1EEES7_EEENS5_IJiSH_NS5_IJNS5_IJNSC_ILi0EEEiEEEiEEEEEESM_NS9_12ResidualMaskENS5_IJNSC_ILi2EEESH_SH_EEENSC_ILb0EEEEENS9_38Sm100FmhaFwdEpilogueTmaWarpspecializedINS_6half_tEfNS5_IJSE_SF_SE_EEESI_NS5_IJSH_S7_EEESQ_EENS2_23PersistentTileSchedulerENS2_41Sm100FmhaCtxKernelWarpspecializedScheduleEEEEEvNT_6ParamsE:
[----:B------:R-:W1:Y:S02]  /*0000*/  LDC R1, c[0x0][0x37c] ;  /* 0x0000df00ff017b82 */ /* 0x000e640000000800 */
[----:B-1----:R-:W-:-:S04]  /*0010*/  IADD3 R1, PT, PT, R1, -0xb8, RZ ;  /* 0xffffff4801017810 */ /* 0x002fc80007ffe0ff */
[----:B------:R-:W-:Y:S01]  /*0020*/  R2UR UR38, R1 ;  /* 0x00000000012672ca */ /* 0x000fe200000e0000 */
[----:B------:R-:W1:Y:S01]  /*0030*/  S2R R23, SR_TID.X ;  /* 0x0000000000177919 */ /* 0x000e620000002100 */
[----:B------:R-:W2:Y:S01]  /*0040*/  LDCU UR4, c[0x0][0x2f8] ;  /* 0x00005f00ff0477ac */ /* 0x000ea20008000800 */
[----:B------:R-:W3:Y:S01]  /*0050*/  LDCU UR37, c[0x0][0x2fc] ;  /* 0x00005f80ff2577ac */ /* 0x000ee20008000800 */
[----:B------:R-:W-:Y:S02]  /*0060*/  UPLOP3.LUT UP3, UPT, UPT, UPT, UPT, 0x40, 0x4 ;  /* 0x000000000004789c */ /* 0x000fe40003f6e870 */
[----:B------:R-:W-:Y:S02]  /*0070*/  UPLOP3.LUT UP1, UPT, UPT, UPT, UPT, 0x80, 0x8 ;  /* 0x000000000008789c */ /* 0x000fe40003f2f070 */
[----:B------:R-:W-:Y:S02]  /*0080*/  UPLOP3.LUT UP0, UPT, UPT, UPT, UPT, 0x40, 0x4 ;  /* 0x000000000004789c */ /* 0x000fe40003f0e870 */
[----:B------:R-:W-:-:S02]  /*0090*/  UPLOP3.LUT UP6, UPT, UPT, UPT, UPT, 0x40, 0x4 ;  /* 0x000000000004789c */ /* 0x000fc40003fce870 */
[----:B------:R-:W-:Y:S02]  /*00a0*/  UPLOP3.LUT UP5, UPT, UPT, UPT, UPT, 0x40, 0x4 ;  /* 0x000000000004789c */ /* 0x000fe40003fae870 */
[----:B--2---:R-:W-:Y:S02]  /*00b0*/  UIADD3 UR38, UP2, UPT, UR38, UR4, URZ ;  /* 0x0000000426267290 */ /* 0x004fe4000ff5e0ff */
[----:B------:R-:W-:Y:S02]  /*00c0*/  UP2UR UR41, UPR, URZ, 0x8 ;  /* 0x00000008ff297883 */ /* 0x000fe40008000000 */
[----:B---3--:R-:W-:Y:S02]  /*00d0*/  UIADD3.X UR37, UPT, UPT, URZ, UR37, URZ, UP2, !UPT ;  /* 0x00000025ff257290 */ /* 0x008fe400097fe4ff */
[----:B------:R-:W-:Y:S02]  /*00e0*/  UPLOP3.LUT UP2, UPT, UPT, UPT, UPT, 0x80, 0x8 ;  /* 0x000000000008789c */ /* 0x000fe40003f4f070 */
[----:B------:R-:W-:-:S02]  /*00f0*/  UPLOP3.LUT UP4, UPT, UPT, UPT, UPT, 0x40, 0x4 ;  /* 0x000000000004789c */ /* 0x000fc40003f8e870 */
[----:B------:R-:W-:Y:S01]  /*0100*/  UP2UR UR50, UPR, URZ, 0x4 ;  /* 0x00000004ff327883 */ /* 0x000fe20008000000 */
[----:B-1----:R-:W-:-:S05]  /*0110*/  SHF.R.U32.HI R3, RZ, 0x5, R23 ;  /* 0x00000005ff037819 */ /* 0x002fca0000011617 */
[----:B------:R-:W1:Y:S02]  /*0120*/  SHFL.IDX PT, R0, R3, RZ, 0x1f ;  /* 0x00001fff03007589 */ /* 0x000e6400000e0000 */
[----:B-1----:R-:W-:-:S04]  /*0130*/  SHF.R.S32.HI R5, RZ, 0x1f, R0 ;  /* 0x0000001fff057819 */ /* 0x002fc80000011400 */
[----:B------:R-:W-:-:S04]  /*0140*/  LEA.HI R2, R5, R0, RZ, 0x2 ;  /* 0x0000000005027211 */ /* 0x000fc800078f10ff */
[----:B------:R-:W-:-:S04]  /*0150*/  SHF.R.S32.HI R2, RZ, 0x2, R2 ;  /* 0x00000002ff027819 */ /* 0x000fc80000011402 */
[----:B------:R-:W-:-:S13]  /*0160*/  ISETP.NE.AND P0, PT, R2, RZ, PT ;  /* 0x000000ff0200720c */ /* 0x000fda0003f05270 */
[----:B------:R-:W-:Y:S05]  /*0170*/  @!P0 BRA `(.L_x_0) ;  /* 0x0000000400248947 */ /* 0x000fea0003800000 */
[----:B------:R-:W-:-:S13]  /*0180*/  ISETP.NE.AND P0, PT, R2, 0x2, PT ;  /* 0x000000020200780c */ /* 0x000fda0003f05270 */
[----:B------:R-:W-:Y:S05]  /*0190*/  @!P0 BRA `(.L_x_1) ;  /* 0x0000000000f48947 */ /* 0x000fea0003800000 */
[----:B------:R-:W-:-:S13]  /*01a0*/  ISETP.NE.AND P0, PT, R2, 0x1, PT ;  /* 0x000000010200780c */ /* 0x000fda0003f05270 */
[----:B------:R-:W-:Y:S05]  /*01b0*/  @P0 BRA `(.L_x_2) ;  /* 0x00000000002c0947 */ /* 0x000fea0003800000 */
[----:B------:R-:W-:Y:S01]  /*01c0*/  HFMA2 R2, -RZ, RZ, 0, 5.9604644775390625e-08 ;  /* 0x00000001ff027431 */ /* 0x000fe200000001ff */
[----:B------:R-:W-:Y:S02]  /*01d0*/  UPLOP3.LUT UP3, UPT, UPT, UPT, UPT, 0x40, 0x4 ;  /* 0x000000000004789c */ /* 0x000fe40003f6e870 */
[----:B------:R-:W-:Y:S02]  /*01e0*/  UPLOP3.LUT UP2, UPT, UPT, UPT, UPT, 0x40, 0x4 ;  /* 0x000000000004789c */ /* 0x000fe40003f4e870 */
[----:B------:R-:W-:Y:S02]  /*01f0*/  UPLOP3.LUT UP1, UPT, UPT, UPT, UPT, 0x80, 0x8 ;  /* 0x000000000008789c */ /* 0x000fe40003f2f070 */
[----:B------:R-:W-:Y:S02]  /*0200*/  UPLOP3.LUT UP0, UPT, UPT, UPT, UPT, 0x40, 0x4 ;  /* 0x000000000004789c */ /* 0x000fe40003f0e870 */
[----:B------:R-:W-:Y:S02]  /*0210*/  UPLOP3.LUT UP6, UPT, UPT, UPT, UPT, 0x40, 0x4 ;  /* 0x000000000004789c */ /* 0x000fe40003fce870 */
[----:B------:R-:W-:-:S02]  /*0220*/  UPLOP3.LUT UP5, UPT, UPT, UPT, UPT, 0x40, 0x4 ;  /* 0x000000000004789c */ /* 0x000fc40003fae870 */
[----:B------:R-:W-:Y:S02]  /*0230*/  UPLOP3.LUT UP4, UPT, UPT, UPT, UPT, 0x80, 0x8 ;  /* 0x000000000008789c */ /* 0x000fe40003f8f070 */
[----:B------:R-:W-:Y:S02]  /*0240*/  UP2UR UR41, UPR, URZ, 0x8 ;  /* 0x00000008ff297883 */ /* 0x000fe40008000000 */
[----:B------:R-:W-:Y:S01]  /*0250*/  UP2UR UR50, UPR, URZ, 0x4 ;  /* 0x00000004ff327883 */ /* 0x000fe20008000000 */
[----:B------:R-:W-:Y:S11]  /*0260*/  BRA `(.L_x_0) ;  /* 0x0000000000e87947 */ /* 0x000ff60003800000 */
.L_x_2:
[----:B------:R-:W-:Y:S01]  /*0270*/  ISETP.NE.AND P0, PT, R0, 0xc, PT ;  /* 0x0000000c0000780c */ /* 0x000fe20003f05270 */
[----:B------:R-:W-:Y:S01]  /*0280*/  UPLOP3.LUT UP2, UPT, UPT, UPT, UPT, 0x40, 0x4 ;  /* 0x000000000004789c */ /* 0x000fe20003f4e870 */
[----:B------:R-:W-:Y:S01]  /*0290*/  HFMA2 R2, -RZ, RZ, 0, 1.78813934326171875e-07 ;  /* 0x00000003ff027431 */ /* 0x000fe200000001ff */
[----:B------:R-:W-:Y:S02]  /*02a0*/  UPLOP3.LUT UP1, UPT, UPT, UPT, UPT, 0x80, 0x8 ;  /* 0x000000000008789c */ /* 0x000fe40003f2f070 */
[----:B------:R-:W-:Y:S02]  /*02b0*/  UP2UR UR41, UPR, URZ, 0x4 ;  /* 0x00000004ff297883 */ /* 0x000fe40008000000 */
[----:B------:R-:W-:Y:S02]  /*02c0*/  UPLOP3.LUT UP2, UPT, UPT, UPT, UPT, 0x40, 0x4 ;  /* 0x000000000004789c */ /* 0x000fe40003f4e870 */
[----:B------:R-:W-:Y:S02]  /*02d0*/  UPLOP3.LUT UP0, UPT, UPT, UPT, UPT, 0x40, 0x4 ;  /* 0x000000000004789c */ /* 0x000fe40003f0e870 */
[----:B------:R-:W-:-:S02]  /*02e0*/  UPLOP3.LUT UP6, UPT, UPT, UPT, UPT, 0x40, 0x4 ;  /* 0x000000000004789c */ /* 0x000fc40003fce870 */
[----:B------:R-:W-:Y:S02]  /*02f0*/  UPLOP3.LUT UP5, UPT, UPT, UPT, UPT, 0x80, 0x8 ;  /* 0x000000000008789c */ /* 0x000fe40003faf070 */
[----:B------:R-:W-:Y:S02]  /*0300*/  UPLOP3.LUT UP4, UPT, UPT, UPT, UPT, 0x40, 0x4 ;  /* 0x000000000004789c */ /* 0x000fe40003f8e870 */
[----:B------:R-:W-:Y:S01]  /*0310*/  UP2UR UR50, UPR, URZ, 0x4 ;  /* 0x00000004ff327883 */ /* 0x000fe20008000000 */
[----:B------:R-:W-:Y:S11]  /*0320*/  @!P0 BRA `(.L_x_0) ;  /* 0x0000000000b88947 */ /* 0x000ff60003800000 */
[----:B------:R-:W-:-:S13]  /*0330*/  ISETP.NE.AND P0, PT, R0, 0xe, PT ;  /* 0x0000000e0000780c */ /* 0x000fda0003f05270 */
[----:B------:R-:W-:Y:S05]  /*0340*/  @!P0 BRA `(.L_x_3) ;  /* 0x00000000005c8947 */ /* 0x000fea0003800000 */
[----:B------:R-:W-:-:S13]  /*0350*/  ISETP.NE.AND P0, PT, R0, 0xd, PT ;  /* 0x0000000d0000780c */ /* 0x000fda0003f05270 */
[----:B------:R-:W-:Y:S05]  /*0360*/  @P0 BRA `(.L_x_4) ;  /* 0x00000000002c0947 */ /* 0x000fea0003800000 */
[----:B------:R-:W-:Y:S01]  /*0370*/  HFMA2 R2, -RZ, RZ, 0, 2.384185791015625e-07 ;  /* 0x00000004ff027431 */ /* 0x000fe200000001ff */
        /* <DEDUP_REMOVED lines=10> */
.L_x_4:
[----:B------:R-:W-:Y:S01]  /*0420*/  HFMA2 R2, -RZ, RZ, 0, 3.5762786865234375e-07 ;  /* 0x00000006ff027431 */ /* 0x000fe200000001ff */
[----:B------:R-:W-:Y:S02]  /*0430*/  UPLOP3.LUT UP3, UPT, UPT, UPT, UPT, 0x40, 0x4 ;  /* 0x000000000004789c */ /* 0x000fe40003f6e870 */
[----:B------:R-:W-:Y:S02]  /*0440*/  UPLOP3.LUT UP2, UPT, UPT, UPT, UPT, 0x40, 0x4 ;  /* 0x000000000004789c */ /* 0x000fe40003f4e870 */
[----:B------:R-:W-:Y:S02]  /*0450*/  UPLOP3.LUT UP0, UPT, UPT, UPT, UPT, 0x40, 0x4 ;  /* 0x000000000004789c */ /* 0x000fe40003f0e870 */
[----:B------:R-:W-:Y:S02]  /*0460*/  UPLOP3.LUT UP6, UPT, UPT, UPT, UPT, 0x40, 0x4 ;  /* 0x000000000004789c */ /* 0x000fe40003fce870 */
[----:B------:R-:W-:Y:S02]  /*0470*/  UPLOP3.LUT UP5, UPT, UPT, UPT, UPT, 0x40, 0x4 ;  /* 0x000000000004789c */ /* 0x000fe40003fae870 */
[----:B------:R-:W-:-:S02]  /*0480*/  UPLOP3.LUT UP4, UPT, UPT, UPT, UPT, 0x40, 0x4 ;  /* 0x000000000004789c */ /* 0x000fc40003f8e870 */
[----:B------:R-:W-:Y:S02]  /*0490*/  UP2UR UR41, UPR, URZ, 0x8 ;  /* 0x00000008ff297883 */ /* 0x000fe40008000000 */
[----:B------:R-:W-:Y:S01]  /*04a0*/  UP2UR UR50, UPR, URZ, 0x4 ;  /* 0x00000004ff327883 */ /* 0x000fe20008000000 */
[----:B------:R-:W-:Y:S11]  /*04b0*/  BRA `(.L_x_0) ;  /* 0x0000000000547947 */ /* 0x000ff60003800000 */
.L_x_3:
[----:B------:R-:W-:Y:S01]  /*04c0*/  HFMA2 R2, -RZ, RZ, 0, 2.98023223876953125e-07 ;  /* 0x00000005ff027431 */ /* 0x000fe200000001ff */
        /* <DEDUP_REMOVED lines=10> */
.L_x_1:
[----:B------:R-:W-:Y:S01]  /*0570*/  HFMA2 R2, -RZ, RZ, 0, 1.1920928955078125e-07 ;  /* 0x00000002ff027431 */ /* 0x000fe200000001ff */
        /* <DEDUP_REMOVED lines=8> */
[----:B------:R-:W-:-:S12]  /*0600*/  UP2UR UR50, UPR, URZ, 0x4 ;  /* 0x00000004ff327883 */ /* 0x000fd80008000000 */
.L_x_0:
[----:B------:R-:W-:Y:S01]  /*0610*/  ELECT P0, URZ, PT ;  /* 0x0000000000ff782f */ /* 0x000fe20003800000 */
[----:B------:R-:W-:Y:S03]  /*0620*/  BSSY.RECONVERGENT B0, `(.L_x_5) ;  /* 0x000000f000007945 */ /* 0x000fe60003800200 */
[----:B------:R-:W-:Y:S02]  /*0630*/  PLOP3.LUT P2, PT, P0, PT, UP0, 0x5d, 0xd5 ;  /* 0x0000000000d5781c */ /* 0x000fe4000074eb0d */
[----:B------:R-:W-:-:S11]  /*0640*/  PLOP3.LUT P1, PT, P0, PT, UP6, 0x5d, 0xd5 ;  /* 0x0000000000d5781c */ /* 0x000fd6000072eb6d */
[----:B------:R-:W-:Y:S05]  /*0650*/  @P2 BRA `(.L_x_6) ;  /* 0x00000000002c2947 */ /* 0x000fea0003800000 */
[----:B------:R-:W1:Y:S02]  /*0660*/  LDCU.64 UR4, c[0x0][0x348] ;  /* 0x00006900ff0477ac */ /* 0x000e640008000a00 */
[----:B-1----:R-:W-:-:S04]  /*0670*/  UIADD3 UR8, UP0, UPT, UR4, 0x80, URZ ;  /* 0x0000008004087890 */ /* 0x002fc8000ff1e0ff */
[----:B------:R-:W-:Y:S02]  /*0680*/  UIADD3.X UR9, UPT, UPT, URZ, UR5, URZ, UP0, !UPT ;  /* 0x00000005ff097290 */ /* 0x000fe400087fe4ff */
[----:B------:R-:W-:-:S04]  /*0690*/  UIADD3 UR6, UP0, UPT, UR4, 0x180, URZ ;  /* 0x0000018004067890 */ /* 0x000fc8000ff1e0ff */
[----:B------:R-:W-:Y:S02]  /*06a0*/  UIADD3.X UR7, UPT, UPT, URZ, UR5, URZ, UP0, !UPT ;  /* 0x00000005ff077290 */ /* 0x000fe400087fe4ff */
[----:B------:R-:W-:Y:S01]  /*06b0*/  UIADD3 UR4, UP0, UPT, UR4, 0x280, URZ ;  /* 0x0000028004047890 */ /* 0x000fe2000ff1e0ff */
[----:B------:R1:W-:Y:S03]  /*06c0*/  UTMACCTL.PF [UR8] ;  /* 0x00000000080079b9 */ /* 0x0003e60008040000 */
[----:B------:R-:W-:-:S03]  /*06d0*/  UIADD3.X UR5, UPT, UPT, URZ, UR5, URZ, UP0, !UPT ;  /* 0x00000005ff057290 */ /* 0x000fc600087fe4ff */
[----:B------:R1:W-:Y:S06]  /*06e0*/  UTMACCTL.PF [UR6] ;  /* 0x00000000060079b9 */ /* 0x0003ec0008040000 */
[----:B------:R1:W-:Y:S02]  /*06f0*/  UTMACCTL.PF [UR4] ;  /* 0x00000000040079b9 */ /* 0x0003e40008040000 */
[----:B-1----:R-:W-:Y:S01]  /*0700*/  NOP ;  /* 0x0000000000007918 */ /* 0x002fe20000000000 */
.L_x_6:
[----:B------:R-:W-:Y:S05]  /*0710*/  BSYNC.RECONVERGENT B0 ;  /* 0x0000000000007941 */ /* 0x000fea0003800200 */
.L_x_5:
[----:B------:R-:W-:Y:S04]  /*0720*/  BSSY.RECONVERGENT B0, `(.L_x_7) ;  /* 0x000001b000007945 */ /* 0x000fe80003800200 */
[----:B------:R-:W-:Y:S05]  /*0730*/  @P1 BRA `(.L_x_8) ;  /* 0x0000000000241947 */ /* 0x000fea0003800000 */
[----:B------:R-:W1:Y:S01]  /*0740*/  LDCU.64 UR4, c[0x0][0x348] ;  /* 0x00006900ff0477ac */ /* 0x000e620008000a00 */
[----:B------:R-:W-:Y:S02]  /*0750*/  PLOP3.LUT P6, PT, PT, PT, PT, 0x80, 0x8 ;  /* 0x000000000008781c */ /* 0x000fe40003fcf070 */
[----:B------:R-:W-:Y:S02]  /*0760*/  PLOP3.LUT P5, PT, PT, PT, PT, 0x8, 0x80 ;  /* 0x000000000080781c */ /* 0x000fe40003fae170 */
[----:B------:R-:W-:Y:S02]  /*0770*/  PLOP3.LUT P4, PT, PT, PT, PT, 0x80, 0x8 ;  /* 0x000000000008781c */ /* 0x000fe40003f8f070 */
[----:B------:R-:W-:Y:S01]  /*0780*/  PLOP3.LUT P3, PT, PT, PT, PT, 0x80, 0x8 ;  /* 0x000000000008781c */ /* 0x000fe20003f6f070 */
[----:B-1----:R-:W-:-:S04]  /*0790*/  UIADD3 UR4, UP0, UPT, UR4, 0x400, URZ ;  /* 0x0000040004047890 */ /* 0x002fc8000ff1e0ff */
[----:B------:R-:W-:-:S09]  /*07a0*/  UIADD3.X UR5, UPT, UPT, URZ, UR5, URZ, UP0, !UPT ;  /* 0x00000005ff057290 */ /* 0x000fd200087fe4ff */
[----:B------:R1:W-:Y:S02]  /*07b0*/  UTMACCTL.PF [UR4] ;  /* 0x00000000040079b9 */ /* 0x0003e40008040000 */
[----:B-1----:R-:W-:Y:S05]  /*07c0*/  BRA `(.L_x_9) ;  /* 0x0000000000407947 */ /* 0x002fea0003800000 */
.L_x_8:
[----:B------:R-:W-:-:S13]  /*07d0*/  ISETP.NE.AND P1, PT, R2, 0x3, PT ;  /* 0x000000030200780c */ /* 0x000fda0003f25270 */
[----:B------:R-:W-:Y:S05]  /*07e0*/  @!P1 BRA `(.L_x_10) ;  /* 0x0000000000289947 */ /* 0x000fea0003800000 */
[----:B------:R-:W-:Y:S02]  /*07f0*/  ISETP.NE.AND P1, PT, R2, 0x4, PT ;  /* 0x000000040200780c */ /* 0x000fe40003f25270 */
[----:B------:R-:W-:Y:S02]  /*0800*/  PLOP3.LUT P4, PT, PT, PT, PT, 0x80, 0x8 ;  /* 0x000000000008781c */ /* 0x000fe40003f8f070 */
[----:B------:R-:W-:Y:S02]  /*0810*/  PLOP3.LUT P5, PT, PT, PT, PT, 0x8, 0x80 ;  /* 0x000000000080781c */ /* 0x000fe40003fae170 */
[----:B------:R-:W-:Y:S02]  /*0820*/  PLOP3.LUT P6, PT, PT, PT, PT, 0x80, 0x8 ;  /* 0x000000000008781c */ /* 0x000fe40003fcf070 */
[----:B------:R-:W-:-:S05]  /*0830*/  PLOP3.LUT P3, PT, PT, PT, PT, 0x80, 0x8 ;  /* 0x000000000008781c */ /* 0x000fca0003f6f070 */
[----:B------:R-:W-:Y:S08]  /*0840*/  @P1 BRA `(.L_x_9) ;  /* 0x0000000000201947 */ /* 0x000ff00003800000 */
[----:B------:R-:W-:Y:S02]  /*0850*/  PLOP3.LUT P5, PT, PT, PT, PT, 0x8, 0x80 ;  /* 0x000000000080781c */ /* 0x000fe40003fae170 */
[----:B------:R-:W-:Y:S02]  /*0860*/  PLOP3.LUT P6, PT, PT, PT, PT, 0x8, 0x80 ;  /* 0x000000000080781c */ /* 0x000fe40003fce170 */
[----:B------:R-:W-:Y:S01]  /*0870*/  PLOP3.LUT P3, PT, PT, PT, PT, 0x8, 0x80 ;  /* 0x000000000080781c */ /* 0x000fe20003f6e170 */
[----:B------:R-:W-:-:S12]  /*0880*/  BRA `(.L_x_9) ;  /* 0x0000000000107947 */ /* 0x000fd80003800000 */
.L_x_10:
[----:B------:R-:W-:Y:S02]  /*0890*/  PLOP3.LUT P6, PT, PT, PT, PT, 0x8, 0x80 ;  /* 0x000000000080781c */ /* 0x000fe40003fce170 */
[----:B------:R-:W-:Y:S02]  /*08a0*/  PLOP3.LUT P5, PT, PT, PT, PT, 0x80, 0x8 ;  /* 0x000000000008781c */ /* 0x000fe40003faf070 */
[----:B------:R-:W-:Y:S02]  /*08b0*/  PLOP3.LUT P4, PT, PT, PT, PT, 0x8, 0x80 ;  /* 0x000000000080781c */ /* 0x000fe40003f8e170 */
[----:B------:R-:W-:-:S13]  /*08c0*/  PLOP3.LUT P3, PT, PT, PT, PT, 0x80, 0x8 ;  /* 0x000000000008781c */ /* 0x000fda0003f6f070 */
.L_x_9:
[----:B------:R-:W-:Y:S05]  /*08d0*/  BSYNC.RECONVERGENT B0 ;  /* 0x0000000000007941 */ /* 0x000fea0003800200 */
.L_x_7:
[----:B------:R-:W1:Y:S01]  /*08e0*/  SHFL.IDX PT, R0, R3, RZ, 0x1f ;  /* 0x00001fff03007589 */ /* 0x000e6200000e0000 */
[----:B------:R-:W-:Y:S02]  /*08f0*/  ISETP.NE.AND P1, PT, R2, 0x3, PT ;  /* 0x000000030200780c */ /* 0x000fe40003f25270 */
[----:B------:R-:W-:Y:S02]  /*0900*/  PLOP3.LUT P0, PT, P0, PT, UP1, 0xae, 0xea ;  /* 0x0000000000ea781c */ /* 0x000fe4000070f51e */
[----:B-1----:R-:W-:-:S13]  /*0910*/  ISETP.NE.AND P2, PT, R0, RZ, PT ;  /* 0x000000ff0000720c */ /* 0x002fda0003f45270 */
[----:B------:R-:W-:Y:S05]  /*0920*/  @P2 BRA `(.L_x_11) ;  /* 0x0000000000382947 */ /* 0x000fea0003800000 */
[----:B------:R-:W1:Y:S01]  /*0930*/  S2UR UR5, SR_CgaCtaId ;  /* 0x00000000000579c3 */ /* 0x000e620000008800 */
[----:B------:R-:W-:Y:S01]  /*0940*/  UMOV UR6, 0x400 ;  /* 0x0000040000067882 */ /* 0x000fe20000000000 */
[----:B------:R-:W-:Y:S01]  /*0950*/  UMOV UR4, 0x1 ;  /* 0x0000000100047882 */ /* 0x000fe20000000000 */
[----:B------:R-:W-:Y:S01]  /*0960*/  ELECT P2, URZ, PT ;  /* 0x0000000000ff782f */ /* 0x000fe20003840000 */
[----:B-1----:R-:W-:Y:S02]  /*0970*/  ULEA UR5, UR5, UR6, 0x18 ;  /* 0x0000000605057291 */ /* 0x002fe4000f8ec0ff */
[----:B------:R-:W-:-:S04]  /*0980*/  UIADD3 UR6, UPT, UPT, -UR4, 0x100000, URZ ;  /* 0x0010000004067890 */ /* 0x000fc8000fffe1ff */
[----:B------:R-:W-:Y:S02]  /*0990*/  USHF.L.U32 UR7, UR6, 0xb, URZ ;  /* 0x0000000b06077899 */ /* 0x000fe400080006ff */
[----:B------:R-:W-:Y:S01]  /*09a0*/  USHF.L.U32 UR6, UR6, 0x1, URZ ;  /* 0x0000000106067899 */ /* 0x000fe200080006ff */
[----:B------:R-:W1:Y:S11]  /*09b0*/  FENCE.VIEW.ASYNC.S ;  /* 0x00000000000073c6 */ /* 0x000e760000000000 */
[----:B-1----:R1:W2:Y:S01]  /*09c0*/  SYNCS.EXCH.64 URZ, [UR5+0x1c000], UR6 ;  /* 0x01c0000605ff75b2 */ /* 0x0022a20008000100 */
[----:B------:R1:W3:Y:S01]  /*09d0*/  SYNCS.EXCH.64 URZ, [UR5+0x1c010], UR6 ;  /* 0x01c0100605ff75b2 */ /* 0x0002e20008000100 */
[----:B------:R1:W4:Y:S01]  /*09e0*/  SYNCS.EXCH.64 URZ, [UR5+0x1c008], UR6 ;  /* 0x01c0080605ff75b2 */ /* 0x0003220008000100 */
[----:B------:R1:W1:Y:S01]  /*09f0*/  SYNCS.EXCH.64 URZ, [UR5+0x1c018], UR6 ;  /* 0x01c0180605ff75b2 */ /* 0x0002620008000100 */
[----:B------:R-:W-:Y:S01]  /*0a00*/  NOP ;  /* 0x0000000000007918 */ /* 0x000fe20000000000 */
.L_x_11:
[----:B------:R-:W-:Y:S01]  /*0a10*/  NOP ;  /* 0x0000000000007918 */ /* 0x000fe20000000000 */
[----:B------:R-:W-:Y:S05]  /*0a20*/  @!P1 BRA `(.L_x_12) ;  /* 0x0000000000289947 */ /* 0x000fea0003800000 */
[----:B------:R-:W-:Y:S01]  /*0a30*/  ISETP.NE.AND P1, PT, R2, 0x4, PT ;  /* 0x000000040200780c */ /* 0x000fe20003f25270 */
[----:B------:R-:W-:Y:S02]  /*0a40*/  UPLOP3.LUT UP3, UPT, UPT, UPT, UPT, 0x80, 0x8 ;  /* 0x000000000008789c */ /* 0x000fe40003f6f070 */
[----:B------:R-:W-:Y:S02]  /*0a50*/  UPLOP3.LUT UP2, UPT, UPT, UPT, UPT, 0x40, 0x4 ;  /* 0x000000000004789c */ /* 0x000fe40003f4e870 */
[----:B------:R-:W-:Y:S02]  /*0a60*/  UPLOP3.LUT UP1, UPT, UPT, UPT, UPT, 0x80, 0x8 ;  /* 0x000000000008789c */ /* 0x000fe40003f2f070 */
[----:B------:R-:W-:-:S06]  /*0a70*/  UPLOP3.LUT UP0, UPT, UPT, UPT, UPT, 0x80, 0x8 ;  /* 0x000000000008789c */ /* 0x000fcc0003f0f070 */
[----:B------:R-:W-:Y:S05]  /*0a80*/  @P1 BRA `(.L_x_13) ;  /* 0x0000000000201947 */ /* 0x000fea0003800000 */
[----:B------:R-:W-:Y:S02]  /*0a90*/  UPLOP3.LUT UP2, UPT, UPT, UPT, UPT, 0x40, 0x4 ;  /* 0x000000000004789c */ /* 0x000fe40003f4e870 */
[----:B------:R-:W-:Y:S02]  /*0aa0*/  UPLOP3.LUT UP3, UPT, UPT, UPT, UPT, 0x40, 0x4 ;  /* 0x000000000004789c */ /* 0x000fe40003f6e870 */
[----:B------:R-:W-:Y:S01]  /*0ab0*/  UPLOP3.LUT UP0, UPT, UPT, UPT, UPT, 0x40, 0x4 ;  /* 0x000000000004789c */ /* 0x000fe20003f0e870 */
[----:B------:R-:W-:Y:S05]  /*0ac0*/  BRA `(.L_x_13) ;  /* 0x0000000000107947 */ /* 0x000fea0003800000 */
.L_x_12:
[----:B------:R-:W-:Y:S02]  /*0ad0*/  UPLOP3.LUT UP3, UPT, UPT, UPT, UPT, 0x40, 0x4 ;  /* 0x000000000004789c */ /* 0x000fe40003f6e870 */
[----:B------:R-:W-:Y:S02]  /*0ae0*/  UPLOP3.LUT UP2, UPT, UPT, UPT, UPT, 0x80, 0x8 ;  /* 0x000000000008789c */ /* 0x000fe40003f4f070 */
[----:B------:R-:W-:Y:S02]  /*0af0*/  UPLOP3.LUT UP1, UPT, UPT, UPT, UPT, 0x40, 0x4 ;  /* 0x000000000004789c */ /* 0x000fe40003f2e870 */
[----:B------:R-:W-:Y:S02]  /*0b00*/  UPLOP3.LUT UP0, UPT, UPT, UPT, UPT, 0x80, 0x8 ;  /* 0x000000000008789c */ /* 0x000fe40003f0f070 */
.L_x_13:
[----:B------:R-:W5:Y:S02]  /*0b10*/  SHFL.IDX PT, R0, R3, RZ, 0x1f ;  /* 0x00001fff03007589 */ /* 0x000f6400000e0000 */
[----:B-----5:R-:W-:-:S13]  /*0b20*/  ISETP.NE.AND P1, PT, R0, RZ, PT ;  /* 0x000000ff0000720c */ /* 0x020fda0003f25270 */
[----:B------:R-:W-:Y:S05]  /*0b30*/  @P1 BRA `(.L_x_14) ;  /* 0x0000000000401947 */ /* 0x000fea0003800000 */
[----:B-1----:R-:W1:Y:S01]  /*0b40*/  S2UR UR5, SR_CgaCtaId ;  /* 0x00000000000579c3 */ /* 0x002e620000008800 */
        /* <DEDUP_REMOVED lines=8> */
[----:B-1----:R1:W1:Y:S01]  /*0bd0*/  SYNCS.EXCH.64 URZ, [UR5+0x1c020], UR6 ;  /* 0x01c0200605ff75b2 */ /* 0x0022620008000100 */
[----:B------:R1:W1:Y:S01]  /*0be0*/  SYNCS.EXCH.64 URZ, [UR5+0x1c038], UR6 ;  /* 0x01c0380605ff75b2 */ /* 0x0002620008000100 */
[----:B------:R1:W1:Y:S01]  /*0bf0*/  SYNCS.EXCH.64 URZ, [UR5+0x1c028], UR6 ;  /* 0x01c0280605ff75b2 */ /* 0x0002620008000100 */
[----:B------:R1:W1:Y:S01]  /*0c00*/  SYNCS.EXCH.64 URZ, [UR5+0x1c040], UR6 ;  /* 0x01c0400605ff75b2 */ /* 0x0002620008000100 */
[----:B------:R1:W1:Y:S01]  /*0c10*/  SYNCS.EXCH.64 URZ, [UR5+0x1c030], UR6 ;  /* 0x01c0300605ff75b2 */ /* 0x0002620008000100 */
[----:B------:R1:W1:Y:S01]  /*0c20*/  SYNCS.EXCH.64 URZ, [UR5+0x1c048], UR6 ;  /* 0x01c0480605ff75b2 */ /* 0x0002620008000100 */
[----:B------:R-:W-:Y:S01]  /*0c30*/  NOP ;  /* 0x0000000000007918 */ /* 0x000fe20000000000 */
.L_x_14:
[----:B------:R-:W5:Y:S01]  /*0c40*/  SHFL.IDX PT, R0, R3, RZ, 0x1f ;  /* 0x00001fff03007589 */ /* 0x000f6200000e0000 */
[----:B------:R-:W-:Y:S01]  /*0c50*/  NOP ;  /* 0x0000000000007918 */ /* 0x000fe20000000000 */
[----:B-----5:R-:W-:-:S13]  /*0c60*/  ISETP.NE.AND P1, PT, R0, RZ, PT ;  /* 0x000000ff0000720c */ /* 0x020fda0003f25270 */
[----:B------:R-:W-:Y:S05]  /*0c70*/  @P1 BRA `(.L_x_15) ;  /* 0x0000000000401947 */ /* 0x000fea0003800000 */
[----:B-1----:R-:W1:Y:S01]  /*0c80*/  S2UR UR6, SR_CgaCtaId ;  /* 0x00000000000679c3 */ /* 0x002e620000008800 */
[----:B------:R-:W-:Y:S01]  /*0c90*/  UMOV UR7, 0x400 ;  /* 0x0000040000077882 */ /* 0x000fe20000000000 */
[----:B------:R-:W-:Y:S01]  /*0ca0*/  UMOV UR5, 0x1 ;  /* 0x0000000100057882 */ /* 0x000fe20000000000 */
[----:B------:R-:W-:Y:S01]  /*0cb0*/  UMOV UR4, 0x80 ;  /* 0x0000008000047882 */ /* 0x000fe20000000000 */
[----:B------:R-:W-:-:S04]  /*0cc0*/  UIADD3 UR8, UPT, UPT, -UR5, 0x100000, URZ ;  /* 0x0010000005087890 */ /* 0x000fc8000fffe1ff */
[----:B------:R-:W-:Y:S02]  /*0cd0*/  USHF.L.U32 UR9, UR8, 0xb, URZ ;  /* 0x0000000b08097899 */ /* 0x000fe400080006ff */
[----:B------:R-:W-:Y:S02]  /*0ce0*/  USHF.L.U32 UR8, UR8, 0x1, URZ ;  /* 0x0000000108087899 */ /* 0x000fe400080006ff */
[----:B------:R-:W-:-:S04]  /*0cf0*/  UIADD3 UR4, UPT, UPT, -UR4, 0x100000, URZ ;  /* 0x0010000004047890 */ /* 0x000fc8000fffe1ff */
[----:B------:R-:W-:Y:S02]  /*0d00*/  USHF.L.U32 UR5, UR4, 0xb, URZ ;  /* 0x0000000b04057899 */ /* 0x000fe400080006ff */
[----:B------:R-:W-:Y:S01]  /*0d10*/  USHF.L.U32 UR4, UR4, 0x1, URZ ;  /* 0x0000000104047899 */ /* 0x000fe200080006ff */
[----:B------:R-:W-:Y:S01]  /*0d20*/  ELECT P1, URZ, PT ;  /* 0x0000000000ff782f */ /* 0x000fe20003820000 */
[----:B-1----:R-:W-:Y:S01]  /*0d30*/  ULEA UR6, UR6, UR7, 0x18 ;  /* 0x0000000706067291 */ /* 0x002fe2000f8ec0ff */
[----:B------:R-:W1:Y:S11]  /*0d40*/  FENCE.VIEW.ASYNC.S ;  /* 0x00000000000073c6 */ /* 0x000e760000000000 */
[----:B-1----:R1:W1:Y:S01]  /*0d50*/  SYNCS.EXCH.64 URZ, [UR6+0x1c050], UR8 ;  /* 0x01c0500806ff75b2 */ /* 0x0022620008000100 */
[----:B------:R1:W1:Y:S01]  /*0d60*/  SYNCS.EXCH.64 URZ, [UR6+0x1c058], UR4 ;  /* 0x01c0580406ff75b2 */ /* 0x0002620008000100 */
[----:B------:R-:W-:Y:S01]  /*0d70*/  NOP ;  /* 0x0000000000007918 */ /* 0x000fe20000000000 */
.L_x_15:
[----:B------:R-:W5:Y:S01]  /*0d80*/  SHFL.IDX PT, R0, R3, RZ, 0x1f ;  /* 0x00001fff03007589 */ /* 0x000f6200000e0000 */
[----:B-1----:R-:W-:Y:S01]  /*0d90*/  UP2UR UR4, UPR, URZ, 0x1 ;  /* 0x00000001ff047883 */ /* 0x002fe20008000000 */
[----:B------:R-:W-:Y:S01]  /*0da0*/  ISETP.NE.AND P2, PT, R2, 0x2, PT ;  /* 0x000000020200780c */ /* 0x000fe20003f45270 */
[----:B------:R-:W-:Y:S01]  /*0db0*/  UISETP.NE.AND UP0, UPT, UR50, URZ, UPT ;  /* 0x000000ff3200728c */ /* 0x000fe2000bf05270 */
[----:B------:R-:W-:Y:S01]  /*0dc0*/  NOP ;  /* 0x0000000000007918 */ /* 0x000fe20000000000 */
[----:B------:R-:W-:Y:S02]  /*0dd0*/  USEL UR5, URZ, 0x2, !UP4 ;  /* 0x00000002ff057887 */ /* 0x000fe4000e000000 */
[----:B------:R-:W-:Y:S02]  /*0de0*/  USEL UR6, URZ, 0x2, !UP0 ;  /* 0x00000002ff067887 */ /* 0x000fe4000c000000 */
[----:B------:R-:W-:Y:S02]  /*0df0*/  UISETP.NE.AND UP0, UPT, UR4, URZ, UPT ;  /* 0x000000ff0400728c */ /* 0x000fe4000bf05270 */
[----:B------:R-:W-:-:S02]  /*0e00*/  USEL UR6, UR6, 0x1, !UP5 ;  /* 0x0000000106067887 */ /* 0x000fc4000e800000 */
[----:B------:R-:W-:Y:S01]  /*0e10*/  USEL UR5, UR5, 0x1, !UP5 ;  /* 0x0000000105057887 */ /* 0x000fe2000e800000 */
[----:B-----5:R-:W-:-:S13]  /*0e20*/  ISETP.NE.AND P1, PT, R0, RZ, PT ;  /* 0x000000ff0000720c */ /* 0x020fda0003f25270 */
[----:B------:R-:W-:Y:S05]  /*0e30*/  @P1 BRA `(.L_x_16) ;  /* 0x0000000000401947 */ /* 0x000fea0003800000 */
[----:B------:R-:W1:Y:S01]  /*0e40*/  S2UR UR8, SR_CgaCtaId ;  /* 0x00000000000879c3 */ /* 0x000e620000008800 */
        /* <DEDUP_REMOVED lines=15> */
.L_x_16:
[----:B------:R-:W-:Y:S01]  /*0f40*/  NOP ;  /* 0x0000000000007918 */ /* 0x000fe20000000000 */
[----:B------:R-:W-:Y:S05]  /*0f50*/  @!P2 BRA `(.L_x_17) ;  /* 0x000000000024a947 */ /* 0x000fea0003800000 */
[----:B------:R-:W-:Y:S01]  /*0f60*/  ISETP.NE.AND P1, PT, R2, RZ, PT ;  /* 0x000000ff0200720c */ /* 0x000fe20003f25270 */
[----:B------:R-:W-:Y:S02]  /*0f70*/  UP2UR UR4, UPR, URZ, 0x1 ;  /* 0x00000001ff047883 */ /* 0x000fe40008000000 */
[----:B------:R-:W-:Y:S01]  /*0f80*/  UPLOP3.LUT UP0, UPT, UPT, UPT, UPT, 0x80, 0x8 ;  /* 0x000000000008789c */ /* 0x000fe20003f0f070 */
[----:B------:R-:W-:-:S03]  /*0f90*/  UMOV UR7, URZ ;  /* 0x000000ff00077c82 */ /* 0x000fc60008000000 */
[----:B------:R-:W-:Y:S02]  /*0fa0*/  UP2UR UR40, UPR, URZ, 0x1 ;  /* 0x00000001ff287883 */ /* 0x000fe40008000000 */
[----:B------:R-:W-:-:S04]  /*0fb0*/  UISETP.NE.AND UP0, UPT, UR4, URZ, UPT ;  /* 0x000000ff0400728c */ /* 0x000fc8000bf05270 */
[----:B------:R-:W-:Y:S07]  /*0fc0*/  @P1 BRA `(.L_x_18) ;  /* 0x00000000001c1947 */ /* 0x000fee0003800000 */
[----:B------:R-:W-:Y:S01]  /*0fd0*/  UMOV UR7, 0x1 ;  /* 0x0000000100077882 */ /* 0x000fe20000000000 */
[----:B------:R-:W-:Y:S05]  /*0fe0*/  BRA `(.L_x_18) ;  /* 0x0000000000147947 */ /* 0x000fea0003800000 */
.L_x_17:
[----:B------:R-:W-:Y:S02]  /*0ff0*/  UP2UR UR4, UPR, URZ, 0x1 ;  /* 0x00000001ff047883 */ /* 0x000fe40008000000 */
[----:B------:R-:W-:Y:S01]  /*1000*/  UPLOP3.LUT UP0, UPT, UPT, UPT, UPT, 0x40, 0x4 ;  /* 0x000000000004789c */ /* 0x000fe20003f0e870 */
[----:B------:R-:W-:-:S03]  /*1010*/  UMOV UR7, 0x2 ;  /* 0x0000000200077882 */ /* 0x000fc60000000000 */
[----:B------:R-:W-:Y:S02]  /*1020*/  UP2UR UR40, UPR, URZ, 0x1 ;  /* 0x00000001ff287883 */ /* 0x000fe40008000000 */
[----:B------:R-:W-:Y:S02]  /*1030*/  UISETP.NE.AND UP0, UPT, UR4, URZ, UPT ;  /* 0x000000ff0400728c */ /* 0x000fe4000bf05270 */
.L_x_18:
[----:B------:R-:W5:Y:S02]  /*1040*/  SHFL.IDX PT, R0, R3, RZ, 0x1f ;  /* 0x00001fff03007589 */ /* 0x000f6400000e0000 */
[----:B-----5:R-:W-:-:S13]  /*1050*/  ISETP.NE.AND P1, PT, R0, RZ, PT ;  /* 0x000000ff0000720c */ /* 0x020fda0003f25270 */
[----:B------:R-:W-:Y:S05]  /*1060*/  @P1 BRA `(.L_x_19) ;  /* 0x0000000000301947 */ /* 0x000fea0003800000 */
[----:B-1----:R-:W1:Y:S01]  /*1070*/  S2UR UR8, SR_CgaCtaId ;  /* 0x00000000000879c3 */ /* 0x002e620000008800 */
[----:B------:R-:W-:Y:S01]  /*1080*/  UMOV UR9, 0x400 ;  /* 0x0000040000097882 */ /* 0x000fe20000000000 */
[----:B------:R-:W-:Y:S01]  /*1090*/  UMOV UR4, 0x80 ;  /* 0x0000008000047882 */ /* 0x000fe20000000000 */
[----:B------:R-:W-:Y:S01]  /*10a0*/  ELECT P1, URZ, PT ;  /* 0x0000000000ff782f */ /* 0x000fe20003820000 */
[----:B------:R-:W-:-:S04]  /*10b0*/  UIADD3 UR10, UPT, UPT, -UR4, 0x100000, URZ ;  /* 0x00100000040a7890 */ /* 0x000fc8000fffe1ff */
[----:B------:R-:W-:Y:S02]  /*10c0*/  USHF.L.U32 UR11, UR10, 0xb, URZ ;  /* 0x0000000b0a0b7899 */ /* 0x000fe400080006ff */
[----:B------:R-:W-:Y:S02]  /*10d0*/  USHF.L.U32 UR10, UR10, 0x1, URZ ;  /* 0x000000010a0a7899 */ /* 0x000fe400080006ff */
[----:B-1----:R-:W-:Y:S01]  /*10e0*/  ULEA UR8, UR8, UR9, 0x18 ;  /* 0x0000000908087291 */ /* 0x002fe2000f8ec0ff */
[----:B------:R-:W1:Y:S11]  /*10f0*/  FENCE.VIEW.ASYNC.S ;  /* 0x00000000000073c6 */ /* 0x000e760000000000 */
[----:B-1----:R1:W1:Y:S01]  /*1100*/  SYNCS.EXCH.64 URZ, [UR8+0x1c070], UR10 ;  /* 0x01c0700a08ff75b2 */ /* 0x0022620008000100 */
[----:B------:R1:W1:Y:S01]  /*1110*/  SYNCS.EXCH.64 URZ, [UR8+0x1c078], UR10 ;  /* 0x01c0780a08ff75b2 */ /* 0x0002620008000100 */
[----:B------:R-:W-:Y:S01]  /*1120*/  NOP ;  /* 0x0000000000007918 */ /* 0x000fe20000000000 */
.L_x_19:
[----:B------:R-:W-:Y:S01]  /*1130*/  NOP ;  /* 0x0000000000007918 */ /* 0x000fe20000000000 */
[----:B------:R-:W-:Y:S05]  /*1140*/  @!P2 BRA `(.L_x_20) ;  /* 0x000000000024a947 */ /* 0x000fea0003800000 */
[----:B------:R-:W-:Y:S01]  /*1150*/  ISETP.NE.AND P1, PT, R2, 0x1, PT ;  /* 0x000000010200780c */ /* 0x000fe20003f25270 */
[----:B-1----:R-:W-:Y:S02]  /*1160*/  UP2UR UR8, UPR, URZ, 0x1 ;  /* 0x00000001ff087883 */ /* 0x002fe40008000000 */
[----:B------:R-:W-:Y:S01]  /*1170*/  UPLOP3.LUT UP0, UPT, UPT, UPT, UPT, 0x80, 0x8 ;  /* 0x000000000008789c */ /* 0x000fe20003f0f070 */
[----:B------:R-:W-:-:S03]  /*1180*/  UMOV UR4, URZ ;  /* 0x000000ff00047c82 */ /* 0x000fc60008000000 */
[----:B------:R-:W-:Y:S02]  /*1190*/  UP2UR UR39, UPR, URZ, 0x1 ;  /* 0x00000001ff277883 */ /* 0x000fe40008000000 */
[----:B------:R-:W-:-:S04]  /*11a0*/  UISETP.NE.AND UP0, UPT, UR8, URZ, UPT ;  /* 0x000000ff0800728c */ /* 0x000fc8000bf05270 */
[----:B------:R-:W-:Y:S07]  /*11b0*/  @P1 BRA `(.L_x_21) ;  /* 0x00000000001c1947 */ /* 0x000fee0003800000 */
[----:B------:R-:W-:Y:S01]  /*11c0*/  UMOV UR4, 0x1 ;  /* 0x0000000100047882 */ /* 0x000fe20000000000 */
[----:B------:R-:W-:Y:S05]  /*11d0*/  BRA `(.L_x_21) ;  /* 0x0000000000147947 */ /* 0x000fea0003800000 */
.L_x_20:
[----:B-1----:R-:W-:Y:S02]  /*11e0*/  UP2UR UR8, UPR, URZ, 0x1 ;  /* 0x00000001ff087883 */ /* 0x002fe40008000000 */
[----:B------:R-:W-:Y:S01]  /*11f0*/  UPLOP3.LUT UP0, UPT, UPT, UPT, UPT, 0x40, 0x4 ;  /* 0x000000000004789c */ /* 0x000fe20003f0e870 */
[----:B------:R-:W-:-:S03]  /*1200*/  UMOV UR4, 0x2 ;  /* 0x0000000200047882 */ /* 0x000fc60000000000 */
[----:B------:R-:W-:Y:S02]  /*1210*/  UP2UR UR39, UPR, URZ, 0x1 ;  /* 0x00000001ff277883 */ /* 0x000fe40008000000 */
[----:B------:R-:W-:-:S11]  /*1220*/  UISETP.NE.AND UP0, UPT, UR8, URZ, UPT ;  /* 0x000000ff0800728c */ /* 0x000fd6000bf05270 */
.L_x_21:
[----:B------:R-:W1:Y:S01]  /*1230*/  SHFL.IDX PT, R0, R3, RZ, 0x1f ;  /* 0x00001fff03007589 */ /* 0x000e6200000e0000 */
[----:B------:R-:W-:Y:S02]  /*1240*/  USEL UR8, URZ, 0x1, !UP4 ;  /* 0x00000001ff087887 */ /* 0x000fe4000e000000 */
[----:B------:R-:W-:Y:S01]  /*1250*/  USEL UR49, URZ, 0x1, UP4 ;  /* 0x00000001ff317887 */ /* 0x000fe2000a000000 */
[----:B-1----:R-:W-:-:S13]  /*1260*/  ISETP.NE.AND P1, PT, R0, RZ, PT ;  /* 0x000000ff0000720c */ /* 0x002fda0003f25270 */
[----:B------:R-:W-:Y:S05]  /*1270*/  @P1 BRA `(.L_x_22) ;  /* 0x0000000000301947 */ /* 0x000fea0003800000 */
[----:B------:R-:W1:Y:S01]  /*1280*/  S2UR UR10, SR_CgaCtaId ;  /* 0x00000000000a79c3 */ /* 0x000e620000008800 */
        /* <DEDUP_REMOVED lines=11> */
.L_x_22:
[----:B------:R-:W5:Y:S01]  /*1340*/  SHFL.IDX PT, R0, R3, RZ, 0x1f ;  /* 0x00001fff03007589 */ /* 0x000f6200000e0000 */
[----:B------:R-:W-:Y:S01]  /*1350*/  NOP ;  /* 0x0000000000007918 */ /* 0x000fe20000000000 */
[----:B-----5:R-:W-:-:S13]  /*1360*/  ISETP.NE.AND P1, PT, R0, RZ, PT ;  /* 0x000000ff0000720c */ /* 0x020fda0003f25270 */
[----:B------:R-:W-:Y:S05]  /*1370*/  @P1 BRA `(.L_x_23) ;  /* 0x0000000000481947 */ /* 0x000fea0003800000 */
[----:B------:R-:W5:Y:S01]  /*1380*/  S2UR UR11, SR_CgaCtaId ;  /* 0x00000000000b79c3 */ /* 0x000f620000008800 */
[----:B-1----:R-:W-:Y:S01]  /*1390*/  UMOV UR12, 0x400 ;  /* 0x00000400000c7882 */ /* 0x002fe20000000000 */
[----:B------:R-:W-:Y:S01]  /*13a0*/  UMOV UR10, 0x1 ;  /* 0x00000001000a7882 */ /* 0x000fe20000000000 */
[----:B------:R-:W-:Y:S01]  /*13b0*/  UMOV UR9, 0x80 ;  /* 0x0000008000097882 */ /* 0x000fe20000000000 */
[----:B------:R-:W-:Y:S01]  /*13c0*/  ELECT P1, URZ, PT ;  /* 0x0000000000ff782f */ /* 0x000fe20003820000 */
[----:B------:R-:W-:-:S04]  /*13d0*/  UIADD3 UR14, UPT, UPT, -UR9, 0x100000, URZ ;  /* 0x00100000090e7890 */ /* 0x000fc8000fffe1ff */
[----:B------:R-:W-:Y:S02]  /*13e0*/  USHF.L.U32 UR15, UR14, 0xb, URZ ;  /* 0x0000000b0e0f7899 */ /* 0x000fe400080006ff */
[----:B------:R-:W-:Y:S02]  /*13f0*/  USHF.L.U32 UR14, UR14, 0x1, URZ ;  /* 0x000000010e0e7899 */ /* 0x000fe400080006ff */
[----:B-----5:R-:W-:Y:S02]  /*1400*/  ULEA UR11, UR11, UR12, 0x18 ;  /* 0x0000000c0b0b7291 */ /* 0x020fe4000f8ec0ff */
        /* <DEDUP_REMOVED lines=8> */
[----:B------:R-:W-:Y:S01]  /*1490*/  NOP ;  /* 0x0000000000007918 */ /* 0x000fe20000000000 */
.L_x_23:
        /* <DEDUP_REMOVED lines=8> */
[----:B------:R-:W-:Y:S01]  /*1520*/  ELECT P1, URZ, PT ;  /* 0x0000000000ff782f */ /* 0x000fe20003820000 */
[----:B------:R-:W-:-:S04]  /*1530*/  UIADD3 UR14, UPT, UPT, -UR9, 0x100000, URZ ;  /* 0x00100000090e7890 */ /* 0x000fc8000fffe1ff */
[----:B------:R-:W-:Y:S02]  /*1540*/  USHF.L.U32 UR15, UR14, 0xb, URZ ;  /* 0x0000000b0e0f7899 */ /* 0x000fe400080006ff */
[----:B------:R-:W-:Y:S02]  /*1550*/  USHF.L.U32 UR14, UR14, 0x1, URZ ;  /* 0x000000010e0e7899 */ /* 0x000fe400080006ff */
        /* <DEDUP_REMOVED lines=10> */
.L_x_24:
[----:B------:R-:W5:Y:S01]  /*1600*/  SHFL.IDX PT, R3, R3, RZ, 0x1f ;  /* 0x00001fff03037589 */ /* 0x000f6200000e0000 */
[----:B------:R-:W1:Y:S01]  /*1610*/  S2UR UR36, SR_CTAID.X ;  /* 0x00000000002479c3 */ /* 0x000e620000002500 */
[----:B------:R-:W-:Y:S01]  /*1620*/  NOP ;  /* 0x0000000000007918 */ /* 0x000fe20000000000 */
[----:B-----5:R-:W-:-:S13]  /*1630*/  ISETP.NE.AND P1, PT, R3, RZ, PT ;  /* 0x000000ff0300720c */ /* 0x020fda0003f25270 */
[----:B-1----:R-:W-:Y:S05]  /*1640*/  @P1 BRA `(.L_x_25) ;  /* 0x0000000000301947 */ /* 0x002fea0003800000 */
        /* <DEDUP_REMOVED lines=12> */
.L_x_25:
[----:B------:R-:W-:Y:S01]  /*1710*/  ISETP.GT.AND P1, PT, R2, 0x3, PT ;  /* 0x000000030200780c */ /* 0x000fe20003f24270 */
[----:B------:R-:W-:Y:S01]  /*1720*/  NOP ;  /* 0x0000000000007918 */ /* 0x000fe20000000000 */
[----:B-1234-:R-:W-:Y:S11]  /*1730*/  BAR.SYNC.DEFER_BLOCKING 0x0 ;  /* 0x0000000000007b1d */ /* 0x01eff60000010000 */
[----:B------:R-:W-:Y:S05]  /*1740*/  @P1 BRA `(.L_x_26) ;  /* 0x0000016000401947 */ /* 0x000fea0003800000 */
[----:B------:R-:W-:-:S13]  /*1750*/  ISETP.GE.U32.AND P0, PT, R2, 0x2, PT ;  /* 0x000000020200780c */ /* 0x000fda0003f06070 */
[----:B------:R-:W-:Y:S05]  /*1760*/  @!P0 BRA `(.L_x_27) ;  /* 0x000000b400ec8947 */ /* 0x000fea0003800000 */
[----:B------:R-:W-:Y:S05]  /*1770*/  @!P2 BRA `(.L_x_28) ;  /* 0x0000002c009ca947 */ /* 0x000fea0003800000 */
[----:B------:R-:W-:-:S08]  /*1780*/  NOP ;  /* 0x0000000000007918 */ /* 0x000fd00000000000 */
[----:B------:R-:W1:-:S00]  /*1790*/  USETMAXREG.DEALLOC.CTAPOOL 0x20 ;  /* 0x00000020000079c8 */ /* 0x000e4000080e0500 */
[----:B-1----:R-:W1:Y:S02]  /*17a0*/  LDC R0, c[0x0][0x900] ;  /* 0x00024000ff007b82 */ /* 0x002e640000000800 */
[----:B-1----:R-:W-:-:S13]  /*17b0*/  ISETP.LE.AND P0, PT, R0, UR36, PT ;  /* 0x0000002400007c0c */ /* 0x002fda000bf03270 */
[----:B------:R-:W-:Y:S05]  /*17c0*/  @P0 EXIT ;  /* 0x000000000000094d */ /* 0x000fea0003800000 */
[----:B------:R-:W1:Y:S01]  /*17d0*/  S2UR UR4, SR_CgaCtaId ;  /* 0x00000000000479c3 */ /* 0x000e620000008800 */
[----:B------:R-:W-:Y:S01]  /*17e0*/  UMOV UR7, 0x400 ;  /* 0x0000040000077882 */ /* 0x000fe20000000000 */
[----:B------:R-:W-:Y:S01]  /*17f0*/  HFMA2 R7, -RZ, RZ, 0, 0 ;  /* 0x00000000ff077431 */ /* 0x000fe200000001ff */
[----:B------:R-:W-:Y:S01]  /*1800*/  PRMT R8, RZ, 0x7610, R8 ;  /* 0x00007610ff087816 */ /* 0x000fe20000000008 */
[----:B------:R-:W-:Y:S02]  /*1810*/  ULOP3.LUT UR23, UR6, 0x1, URZ, 0xc0, !UPT ;  /* 0x0000000106177892 */ /* 0x000fe4000f8ec0ff */
[----:B------:R-:W-:Y:S01]  /*1820*/  ULOP3.LUT UR22, UR5, 0x1, URZ, 0xc0, !UPT ;  /* 0x0000000105167892 */ /* 0x000fe2000f8ec0ff */
[----:B------:R-:W-:Y:S01]  /*1830*/  UMOV UR31, URZ ;  /* 0x000000ff001f7c82 */ /* 0x000fe20008000000 */
[----:B------:R-:W-:Y:S01]  /*1840*/  UMOV UR30, 0x1 ;  /* 0x00000001001e7882 */ /* 0x000fe20000000000 */
[----:B------:R-:W-:Y:S01]  /*1850*/  UMOV UR29, 0x1 ;  /* 0x00000001001d7882 */ /* 0x000fe20000000000 */
[----:B------:R-:W-:Y:S01]  /*1860*/  UMOV UR28, 0x1 ;  /* 0x00000001001c7882 */ /* 0x000fe20000000000 */
[----:B------:R-:W-:Y:S01]  /*1870*/  UMOV UR21, URZ ;  /* 0x000000ff00157c82 */ /* 0x000fe20008000000 */
[----:B-1----:R-:W-:-:S04]  /*1880*/  ULEA UR4, UR4, UR7, 0x18 ;  /* 0x0000000704047291 */ /* 0x002fc8000f8ec0ff */
[----:B------:R-:W-:-:S04]  /*1890*/  UIADD3 UR4, UPT, UPT, UR4, 0x8000, URZ ;  /* 0x0000800004047890 */ /* 0x000fc8000fffe0ff */
[----:B------:R-:W-:-:S03]  /*18a0*/  USHF.R.U32.HI UR32, URZ, 0x4, UR4 ;  /* 0x00000004ff207899 */ /* 0x000fc60008011604 */
[----:B------:R-:W-:Y:S01]  /*18b0*/  UMOV UR4, URZ ;  /* 0x000000ff00047c82 */ /* 0x000fe20008000000 */
[----:B------:R-:W-:-:S04]  /*18c0*/  ULOP3.LUT UR32, UR32, 0x3fff, URZ, 0xc0, !UPT ;  /* 0x00003fff20207892 */ /* 0x000fc8000f8ec0ff */
[----:B------:R-:W-:-:S12]  /*18d0*/  ULOP3.LUT UR24, UR32, 0x10000, URZ, 0xfc, !UPT ;  /* 0x0001000020187892 */ /* 0x000fd8000f8efcff */
.L_x_89:
[----:B------:R-:W1:Y:S01]  /*18e0*/  LDCU.64 UR6, c[0x0][0x908] ;  /* 0x00012100ff0677ac */ /* 0x000e620008000a00 */
[----:B--2---:R-:W2:Y:S01]  /*18f0*/  LDCU UR5, c[0x0][0x904] ;  /* 0x00012080ff0577ac */ /* 0x004ea20008000800 */
[----:B-1----:R-:W-:Y:S01]  /*1900*/  UIMAD.WIDE.U32 UR8, UR36, UR6, URZ ;  /* 0x00000006240872a5 */ /* 0x002fe2000f8e00ff */
[----:B------:R-:W1:Y:S01]  /*1910*/  LDCU UR6, c[0x0][0x380] ;  /* 0x00007000ff0677ac */ /* 0x000e620008000800 */
[----:B--2---:R-:W-:Y:S02]  /*1920*/  UISETP.NE.AND UP0, UPT, UR5, 0x1, UPT ;  /* 0x000000010500788c */ /* 0x004fe4000bf05270 */
[----:B------:R-:W-:-:S04]  /*1930*/  USHF.R.U32.HI UR7, URZ, UR7, UR9 ;  /* 0x00000007ff077299 */ /* 0x000fc80008011609 */
[----:B------:R-:W-:-:S04]  /*1940*/  USEL UR7, UR36, UR7, !UP0 ;  /* 0x0000000724077287 */ /* 0x000fc8000c000000 */
[----:B------:R-:W-:-:S04]  /*1950*/  UIADD3 UR7, UPT, UPT, -UR7, URZ, URZ ;  /* 0x000000ff07077290 */ /* 0x000fc8000fffe1ff */
[----:B------:R-:W-:-:S04]  /*1960*/  UIMAD UR5, UR5, UR7, UR36 ;  /* 0x00000007050572a4 */ /* 0x000fc8000f8e0224 */
[----:B------:R-:W-:-:S04]  /*1970*/  USHF.L.U32 UR5, UR5, 0x8, URZ ;  /* 0x0000000805057899 */ /* 0x000fc800080006ff */
[----:B-1----:R-:W-:-:S09]  /*1980*/  UISETP.GE.AND UP0, UPT, UR5, UR6, UPT ;  /* 0x000000060500728c */ /* 0x002fd2000bf06270 */
[----:B------:R-:W-:Y:S05]  /*1990*/  BRA.U UP0, `(.L_x_29) ;  /* 0x0000002900fc7547 */ /* 0x000fea000b800000 */
[----:B------:R-:W-:-:S13]  /*19a0*/  LOP3.LUT P0, RZ, R8, 0xff, RZ, 0xc0, !PT ;  /* 0x000000ff08ff7812 */ /* 0x000fda000780c0ff */
[----:B------:R-:W-:Y:S05]  /*19b0*/  @P0 BRA `(.L_x_30) ;  /* 0x0000000000940947 */ /* 0x000fea0003800000 */
[----:B------:R-:W1:Y:S01]  /*19c0*/  S2UR UR6, SR_CgaCtaId ;  /* 0x00000000000679c3 */ /* 0x000e620000008800 */
[----:B------:R-:W-:Y:S01]  /*19d0*/  UMOV UR7, 0x40 ;  /* 0x0000004000077882 */ /* 0x000fe20000000000 */
[----:B------:R-:W-:Y:S01]  /*19e0*/  NOP ;  /* 0x0000000000007918 */ /* 0x000fe20000000000 */
[----:B------:R-:W-:Y:S01]  /*19f0*/  UMOV UR5, 0x400 ;  /* 0x0000040000057882 */ /* 0x000fe20000000000 */
[----:B-1----:R-:W-:Y:S02]  /*1a00*/  ULEA UR7, UR6, UR7, 0x18 ;  /* 0x0000000706077291 */ /* 0x002fe4000f8ec0ff */
[----:B------:R-:W-:-:S07]  /*1a10*/  ULEA UR6, UR6, UR5, 0x18 ;  /* 0x0000000506067291 */ /* 0x000fce000f8ec0ff */
[----:B------:R-:W1:Y:S02]  /*1a20*/  LDS.U8 R0, [UR7+0x1c] ;  /* 0x00001c07ff007984 */ /* 0x000e640008000000 */
[----:B-1----:R-:W-:-:S13]  /*1a30*/  ISETP.NE.AND P0, PT, R0, RZ, PT ;  /* 0x000000ff0000720c */ /* 0x002fda0003f05270 */
[----:B------:R-:W-:Y:S05]  /*1a40*/  @P0 BRA `(.L_x_31) ;  /* 0x0000000000580947 */ /* 0x000fea0003800000 */
[----:B------:R-:W-:-:S13]  /*1a50*/  ELECT P0, URZ, PT ;  /* 0x0000000000ff782f */ /* 0x000fda0003800000 */
[----:B------:R-:W-:Y:S05]  /*1a60*/  @!P0 BRA `(.L_x_32) ;  /* 0x0000000000608947 */ /* 0x000fea0003800000 */
[----:B------:R-:W-:Y:S01]  /*1a70*/  UMOV UR5, 0x10 ;  /* 0x0000001000057882 */ /* 0x000fe20000000000 */
[----:B------:R-:W-:Y:S01]  /*1a80*/  HFMA2 R0, -RZ, RZ, 0, 5.9604644775390625e-08 ;  /* 0x00000001ff007431 */ /* 0x000fe200000001ff */
[----:B------:R-:W-:-:S03]  /*1a90*/  MOV R2, 0xffff ;  /* 0x0000ffff00027802 */ /* 0x000fc60000000f00 */
[----:B------:R-:W-:Y:S04]  /*1aa0*/  DEPBAR.LE SB1, 0x36 ;  /* 0x00009d800000791a */ /* 0x000fe80000000000 */
[----:B------:R-:W1:Y:S02]  /*1ab0*/  UTCATOMSWS.FIND_AND_SET.ALIGN UP0, UR5, UR5 ;  /* 0x00000005000575e3 */ /* 0x000e640008000800 */
[----:B-1----:R-:W-:Y:S01]  /*1ac0*/  MOV R3, UR5 ;  /* 0x0000000500037c02 */ /* 0x002fe20008000f00 */
[----:B------:R-:W-:Y:S06]  /*1ad0*/  BRA.U UP0, `(.L_x_33) ;  /* 0x0000000100187547 */ /* 0x000fec000b800000 */
.L_x_34:
[----:B------:R-:W-:Y:S05]  /*1ae0*/  NANOSLEEP 0x64 ;  /* 0x000000640000795d */ /* 0x000fea0003800000 */
[----:B------:R-:W-:-:S05]  /*1af0*/  UMOV UR5, 0x10 ;  /* 0x0000001000057882 */ /* 0x000fca0000000000 */
[----:B------:R-:W-:Y:S04]  /*1b00*/  DEPBAR.LE SB1, 0x36 ;  /* 0x00009d800000791a */ /* 0x000fe80000000000 */
[----:B------:R-:W1:Y:S02]  /*1b10*/  UTCATOMSWS.FIND_AND_SET.ALIGN UP0, UR5, UR5 ;  /* 0x00000005000575e3 */ /* 0x000e640008000800 */
[----:B-1----:R-:W-:Y:S01]  /*1b20*/  MOV R3, UR5 ;  /* 0x0000000500037c02 */ /* 0x002fe20008000f00 */
[----:B------:R-:W-:Y:S05]  /*1b30*/  BRA.U !UP0, `(.L_x_34) ;  /* 0xfffffffd08e87547 */ /* 0x000fea000b83ffff */
.L_x_33:
[-C--:B------:R-:W-:Y:S02]  /*1b40*/  SHF.L.U32 R2, R2, R3.reuse, RZ ;  /* 0x0000000302027219 */ /* 0x080fe400000006ff */
[----:B------:R-:W-:Y:S01]  /*1b50*/  SHF.L.U32 R0, R0, R3, RZ ;  /* 0x0000000300007219 */ /* 0x000fe200000006ff */
[----:B------:R-:W-:Y:S02]  /*1b60*/  IMAD.SHL.U32 R3, R3, 0x20, RZ ;  /* 0x0000002003037824 */ /* 0x000fe400078e00ff */
[----:B------:R1:W-:Y:S04]  /*1b70*/  ATOMS.OR RZ, [UR7+0x14], R2 ;  /* 0x00001402ffff798c */ /* 0x0003e8000b000007 */
[----:B------:R1:W-:Y:S04]  /*1b80*/  ATOMS.OR RZ, [UR7+0x18], R0 ;  /* 0x00001800ffff798c */ /* 0x0003e8000b000007 */
[----:B------:R1:W-:Y:S01]  /*1b90*/  STS [UR6+0x1c0e0], R3 ;  /* 0x01c0e003ff007988 */ /* 0x0003e20008000806 */
[----:B------:R-:W-:Y:S05]  /*1ba0*/  BRA `(.L_x_32) ;  /* 0x0000000000107947 */ /* 0x000fea0003800000 */
.L_x_31:
[----:B------:R-:W-:Y:S02]  /*1bb0*/  MOV R0, 0xffffffff ;  /* 0xffffffff00007802 */ /* 0x000fe40000000f00 */
[----:B------:R-:W-:-:S03]  /*1bc0*/  MOV R2, 0x1bf0 ;  /* 0x00001bf000027802 */ /* 0x000fc60000000f00 */
[----:B------:R1:W-:Y:S04]  /*1bd0*/  STS [UR6+0x1c0e0], R0 ;  /* 0x01c0e000ff007988 */ /* 0x0003e80008000806 */
[----:B-1----:R-:W-:Y:S05]  /*1be0*/  CALL.REL.NOINC `($__internal_1_$__cuda_sm10x_tcgen05_guardrail_trap_phase_invalid_during_alloc) ;  /* 0x000001a400d87944 */ /* 0x002fea0003c00000 */
.L_x_32:
[----:B------:R-:W-:Y:S05]  /*1bf0*/  WARPSYNC.ALL ;  /* 0x0000000000007948 */ /* 0x000fea0003800000 */
[----:B------:R-:W-:Y:S01]  /*1c00*/  NOP ;  /* 0x0000000000007918 */ /* 0x000fe20000000000 */
.L_x_30:
[----:B------:R-:W2:Y:S01]  /*1c10*/  LDCU UR5, c[0x0][0x384] ;  /* 0x00007080ff0577ac */ /* 0x000ea20008000800 */
[----:B------:R-:W-:Y:S01]  /*1c20*/  HFMA2 R8, -RZ, RZ, 0, 5.9604644775390625e-08 ;  /* 0x00000001ff087431 */ /* 0x000fe200000001ff */
[----:B--2---:R-:W-:-:S09]  /*1c30*/  UISETP.NE.AND UP0, UPT, UR5, URZ, UPT ;  /* 0x000000ff0500728c */ /* 0x004fd2000bf05270 */
[----:B------:R-:W-:Y:S05]  /*1c40*/  BRA.U !UP0, `(.L_x_29) ;  /* 0x0000002908507547 */ /* 0x000fea000b800000 */
[----:B------:R-:W-:Y:S04]  /*1c50*/  BSSY.RECONVERGENT B0, `(.L_x_35) ;  /* 0x0000003000007945 */ /* 0x000fe80003800200 */
[----:B------:R-:W-:Y:S05]  /*1c60*/  @!P4 BRA `(.L_x_36) ;  /* 0x000000000004c947 */ /* 0x000fea0003800000 */
[----:B------:R-:W-:Y:S05]  /*1c70*/  BPT.TRAP 0x1 ;  /* 0x000000040000795c */ /* 0x000fea0000300000 */
.L_x_36:
[----:B------:R-:W-:Y:S05]  /*1c80*/  BSYNC.RECONVERGENT B0 ;  /* 0x0000000000007941 */ /* 0x000fea0003800200 */
.L_x_35:
[----:B------:R-:W2:Y:S01]  /*1c90*/  S2UR UR20, SR_CgaCtaId ;  /* 0x00000000001479c3 */ /* 0x000ea20000008800 */
[----:B------:R-:W-:Y:S01]  /*1ca0*/  UMOV UR6, 0x400 ;  /* 0x0000040000067882 */ /* 0x000fe20000000000 */
[----:B------:R-:W-:Y:S01]  /*1cb0*/  SHF.L.U32 R5, R7, 0x1f, RZ ;  /* 0x0000001f07057819 */ /* 0x000fe200000006ff */
[----:B--2---:R-:W-:-:S09]  /*1cc0*/  ULEA UR20, UR20, UR6, 0x18 ;  /* 0x0000000614147291 */ /* 0x004fd2000f8ec0ff */
[----:B------:R-:W2:Y:S02]  /*1cd0*/  SYNCS.PHASECHK.TRANS64.TRYWAIT P0, [UR20+0x1c000], R5 ;  /* 0x01c00005ff0075a7 */ /* 0x000ea40008001114 */
[----:B--2---:R-:W-:Y:S05]  /*1ce0*/  @!P0 BRA `(.L_x_37) ;  /* 0x00000190001c8947 */ /* 0x004fea0003800000 */
.L_x_395:
[----:B------:R-:W-:Y:S05]  /*1cf0*/  BRA.U !UP1, `(.L_x_38) ;  /* 0x0000000109047547 */ /* 0x000fea000b800000 */
[----:B------:R-:W-:Y:S05]  /*1d00*/  BPT.TRAP 0x1 ;  /* 0x000000040000795c */ /* 0x000fea0000300000 */
.L_x_38:
[----:B------:R-:W-:Y:S01]  /*1d10*/  ULEA UR6, UR4, UR20, 0x3 ;  /* 0x0000001404067291 */ /* 0x000fe2000f8e18ff */
[----:B-1----:R-:W-:Y:S01]  /*1d20*/  MOV R3, UR21 ;  /* 0x0000001500037c02 */ /* 0x002fe20008000f00 */
[----:B------:R-:W-:-:S03]  /*1d30*/  UISETP.NE.AND UP4, UPT, UR23, URZ, UPT ;  /* 0x000000ff1700728c */ /* 0x000fc6000bf85270 */
[----:B------:R-:W-:-:S04]  /*1d40*/  SHF.L.U32 R3, R3, 0x1f, RZ ;  /* 0x0000001f03037819 */ /* 0x000fc800000006ff */
[----:B------:R-:W1:Y:S02]  /*1d50*/  SYNCS.PHASECHK.TRANS64.TRYWAIT P0, [UR6+0x1c020], R3 ;  /* 0x01c02003ff0075a7 */ /* 0x000e640008001106 */
[----:B-1----:R-:W-:Y:S05]  /*1d60*/  @!P0 BRA `(.L_x_39) ;  /* 0x0000019000148947 */ /* 0x002fea0003800000 */
.L_x_397:
[----:B------:R-:W-:-:S04]  /*1d70*/  UIADD3 UR27, UPT, UPT, UR4, 0x1, URZ ;  /* 0x00000001041b7890 */ /* 0x000fc8000fffe0ff */
[----:B------:R-:W-:-:S04]  /*1d80*/  UISETP.NE.AND UP0, UPT, UR27, 0x3, UPT ;  /* 0x000000031b00788c */ /* 0x000fc8000bf05270 */
[----:B------:R-:W-:Y:S02]  /*1d90*/  USEL UR7, URZ, 0x1, UP0 ;  /* 0x00000001ff077887 */ /* 0x000fe40008000000 */
[----:B------:R-:W-:Y:S02]  /*1da0*/  USEL UR27, UR27, URZ, UP0 ;  /* 0x000000ff1b1b7287 */ /* 0x000fe40008000000 */
[----:B------:R-:W-:Y:S01]  /*1db0*/  ULOP3.LUT UR21, UR21, UR7, URZ, 0x3c, !UPT ;  /* 0x0000000715157292 */ /* 0x000fe2000f8e3cff */
[----:B------:R-:W-:Y:S11]  /*1dc0*/  BRA.U UP4, `(.L_x_40) ;  /* 0x0000000104047547 */ /* 0x000ff6000b800000 */
[----:B------:R-:W-:Y:S05]  /*1dd0*/  BPT.TRAP 0x1 ;  /* 0x000000040000795c */ /* 0x000fea0000300000 */
.L_x_40:
[----:B------:R-:W-:Y:S01]  /*1de0*/  IMAD.U32 R4, RZ, RZ, UR28 ;  /* 0x0000001cff047e24 */ /* 0x000fe2000f8e00ff */
[----:B------:R-:W-:Y:S01]  /*1df0*/  USHF.R.U32.HI UR8, URZ, 0x4, UR20 ;  /* 0x00000004ff087899 */ /* 0x000fe20008011614 */
[----:B------:R-:W-:Y:S01]  /*1e00*/  MOV R2, RZ ;  /* 0x000000ff00027202 */ /* 0x000fe20000000f00 */
[----:B-1----:R-:W-:Y:S02]  /*1e10*/  IMAD.MOV.U32 R0, RZ, RZ, RZ ;  /* 0x000000ffff007224 */ /* 0x002fe400078e00ff */
[----:B------:R-:W-:Y:S01]  /*1e20*/  SHF.L.U32 R4, R4, 0x1f, RZ ;  /* 0x0000001f04047819 */ /* 0x000fe200000006ff */
[----:B------:R-:W-:-:S03]  /*1e30*/  ULOP3.LUT UR8, UR8, 0x3fff, URZ, 0xc0, !UPT ;  /* 0x00003fff08087892 */ /* 0x000fc6000f8ec0ff */
[----:B------:R-:W1:Y:S01]  /*1e40*/  SYNCS.PHASECHK.TRANS64.TRYWAIT P0, [UR20+0x1c058], R4 ;  /* 0x01c05804ff0075a7 */ /* 0x000e620008001114 */
[----:B------:R-:W-:Y:S01]  /*1e50*/  ULOP3.LUT UR8, UR8, 0x10000, URZ, 0xfc, !UPT ;  /* 0x0001000008087892 */ /* 0x000fe2000f8efcff */
[----:B-1----:R-:W-:Y:S11]  /*1e60*/  @!P0 BRA `(.L_x_41) ;  /* 0x0000018c00ec8947 */ /* 0x002ff60003800000 */
.L_x_399:
[----:B------:R-:W-:Y:S01]  /*1e70*/  R2UR UR9, R2 ;  /* 0x00000000020972ca */ /* 0x000fe200000e0000 */
[----:B------:R-:W-:Y:S01]  /*1e80*/  IMAD.MOV.U32 R2, RZ, RZ, RZ ;  /* 0x000000ffff027224 */ /* 0x000fe200078e00ff */
[----:B------:R-:W-:Y:S01]  /*1e90*/  R2UR UR7, R0 ;  /* 0x00000000000772ca */ /* 0x000fe200000e0000 */
[----:B------:R-:W-:Y:S01]  /*1ea0*/  IMAD.MOV.U32 R0, RZ, RZ, RZ ;  /* 0x000000ffff007224 */ /* 0x000fe200078e00ff */
[----:B------:R-:W-:Y:S02]  /*1eb0*/  ULEA UR40, UR4, UR24, 0xa ;  /* 0x0000001804287291 */ /* 0x000fe4000f8e50ff */
[----:B------:R-:W-:Y:S01]  /*1ec0*/  R2UR UR10, R2 ;  /* 0x00000000020a72ca */ /* 0x000fe200000e0000 */
[----:B------:R-:W-:Y:S01]  /*1ed0*/  UIADD3 UR48, UPT, UPT, UR8, 0x2, URZ ;  /* 0x0000000208307890 */ /* 0x000fe2000fffe0ff */
[----:B------:R-:W-:Y:S01]  /*1ee0*/  R2UR UR4, R0 ;  /* 0x00000000000472ca */ /* 0x000fe200000e0000 */
[----:B------:R-:W-:Y:S02]  /*1ef0*/  UIADD3 UR18, UPT, UPT, UR40, 0x2, URZ ;  /* 0x0000000228127890 */ /* 0x000fe4000fffe0ff */
[----:B------:R-:W-:-:S02]  /*1f00*/  UIADD3 UR46, UPT, UPT, UR8, 0x4, URZ ;  /* 0x00000004082e7890 */ /* 0x000fc4000fffe0ff */
[----:B------:R-:W-:Y:S02]  /*1f10*/  UIADD3 UR14, UPT, UPT, UR40, 0x4, URZ ;  /* 0x00000004280e7890 */ /* 0x000fe4000fffe0ff */
[----:B------:R-:W-:Y:S02]  /*1f20*/  UIADD3 UR44, UPT, UPT, UR8, 0x6, URZ ;  /* 0x00000006082c7890 */ /* 0x000fe4000fffe0ff */
[----:B------:R-:W-:Y:S01]  /*1f30*/  UIADD3 UR50, UPT, UPT, UR40, 0x6, URZ ;  /* 0x0000000628327890 */ /* 0x000fe2000fffe0ff */
[----:B------:R-:W-:Y:S01]  /*1f40*/  UMOV UR38, 0x0 ;  /* 0x0000000000267882 */ /* 0x000fe20000000000 */
[----:B------:R-:W-:Y:S01]  /*1f50*/  UMOV UR39, 0x8200490 ;  /* 0x0820049000277882 */ /* 0x000fe20000000000 */
[----:B------:R-:W-:Y:S01]  /*1f60*/  UMOV UR42, UR8 ;  /* 0x00000008002a7c82 */ /* 0x000fe20008000000 */
[----:B------:R-:W-:Y:S01]  /*1f70*/  UMOV UR43, 0x40004040 ;  /* 0x40004040002b7882 */ /* 0x000fe20000000000 */
        /* <DEDUP_REMOVED lines=9> */
[----:B------:R2:W-:Y:S01]  /*2010*/  UTCHMMA gdesc[UR42], gdesc[UR40], tmem[UR9], tmem[UR38], idesc[UR39], !UPT ;  /* 0x00ff26282a0075ea */ /* 0x0005e2000f800009 */
[----:B------:R-:W-:Y:S01]  /*2020*/  UMOV UR12, 0x0 ;  /* 0x00000000000c7882 */ /* 0x000fe20000000000 */
[----:B------:R-:W-:Y:S01]  /*2030*/  UMOV UR13, 0x8200490 ;  /* 0x08200490000d7882 */ /* 0x000fe20000000000 */
[----:B------:R-:W-:Y:S01]  /*2040*/  UMOV UR45, 0x40004040 ;  /* 0x40004040002d7882 */ /* 0x000fe20000000000 */
[----:B------:R-:W-:Y:S01]  /*2050*/  UMOV UR51, 0x40004040 ;  /* 0x4000404000337882 */ /* 0x000fe20000000000 */
[----:B------:R2:W-:Y:S01]  /*2060*/  UTCHMMA gdesc[UR48], gdesc[UR18], tmem[UR7], tmem[UR34], idesc[UR35], UPT ;  /* 0x00ff2212300075ea */ /* 0x0005e2000b800007 */
[----:B------:R2:W-:Y:S01]  /*2070*/  UTCHMMA gdesc[UR46], gdesc[UR14], tmem[UR10], tmem[UR16], idesc[UR17], UPT ;  /* 0x00ff100e2e0075ea */ /* 0x0005e2000b80000a */
[----:B------:R2:W-:Y:S01]  /*2080*/  UTCHMMA gdesc[UR44], gdesc[UR50], tmem[UR4], tmem[UR12], idesc[UR13], UPT ;  /* 0x00ff0c322c0075ea */ /* 0x0005e2000b800004 */
[----:B------:R-:W-:Y:S05]  /*2090*/  BRA.U UP4, `(.L_x_42) ;  /* 0x0000000104047547 */ /* 0x000fea000b800000 */
[----:B--2---:R-:W-:Y:S05]  /*20a0*/  BPT.TRAP 0x1 ;  /* 0x000000040000795c */ /* 0x004fea0000300000 */
.L_x_42:
[----:B--2---:R-:W-:Y:S01]  /*20b0*/  UIADD3 UR4, UPT, UPT, UR20, 0x1c050, URZ ;  /* 0x0001c05014047890 */ /* 0x004fe2000fffe0ff */
[----:B------:R-:W-:Y:S01]  /*20c0*/  BSSY.RECONVERGENT B0, `(.L_x_43) ;  /* 0x0000005000007945 */ /* 0x000fe20003800200 */
[----:B------:R-:W-:-:S07]  /*20d0*/  ULOP3.LUT UR34, UR28, 0x1, URZ, 0x3c, !UPT ;  /* 0x000000011c227892 */ /* 0x000fce000f8e3cff */
[----:B------:R2:W-:Y:S01]  /*20e0*/  UTCBAR [UR4], URZ ;  /* 0x000000ff040073e9 */ /* 0x0005e200080000ff */
[----:B------:R-:W-:Y:S05]  /*20f0*/  @!P4 BRA `(.L_x_44) ;  /* 0x000000000004c947 */ /* 0x000fea0003800000 */
[----:B--2---:R-:W-:Y:S05]  /*2100*/  BPT.TRAP 0x1 ;  /* 0x000000040000795c */ /* 0x004fea0000300000 */
.L_x_44:
[----:B--2---:R-:W-:Y:S05]  /*2110*/  BSYNC.RECONVERGENT B0 ;  /* 0x0000000000007941 */ /* 0x004fea0003800200 */
.L_x_43:
[----:B------:R-:W2:Y:S01]  /*2120*/  SYNCS.PHASECHK.TRANS64.TRYWAIT P0, [UR20+0x1c008], R5 ;  /* 0x01c00805ff0075a7 */ /* 0x000ea20008001114 */
[----:B------:R-:W-:Y:S01]  /*2130*/  UISETP.NE.AND UP3, UPT, UR22, URZ, UPT ;  /* 0x000000ff1600728c */ /* 0x000fe2000bf65270 */
[----:B--2---:R-:W-:Y:S10]  /*2140*/  @!P0 BRA `(.L_x_45) ;  /* 0x0000018c004c8947 */ /* 0x004ff40003800000 */
.L_x_401:
[----:B------:R-:W-:Y:S05]  /*2150*/  BRA.U UP3, `(.L_x_46) ;  /* 0x0000000103047547 */ /* 0x000fea000b800000 */
[----:B------:R-:W-:Y:S05]  /*2160*/  BPT.TRAP 0x1 ;  /* 0x000000040000795c */ /* 0x000fea0000300000 */
.L_x_46:
[----:B--2---:R-:W-:Y:S02]  /*2170*/  IMAD.U32 R5, RZ, RZ, UR29 ;  /* 0x0000001dff057e24 */ /* 0x004fe4000f8e00ff */
[----:B-1----:R-:W-:Y:S02]  /*2180*/  HFMA2 R4, -RZ, RZ, 0, 7.62939453125e-06 ;  /* 0x00000080ff047431 */ /* 0x002fe400000001ff */
[----:B------:R-:W-:Y:S01]  /*2190*/  IMAD.MOV.U32 R3, RZ, RZ, 0x80 ;  /* 0x00000080ff037424 */ /* 0x000fe200078e00ff */
[----:B------:R-:W-:-:S04]  /*21a0*/  SHF.L.U32 R5, R5, 0x1f, RZ ;  /* 0x0000001f05057819 */ /* 0x000fc800000006ff */
[----:B------:R-:W1:Y:S02]  /*21b0*/  SYNCS.PHASECHK.TRANS64.TRYWAIT P0, [UR20+0x1c068], R5 ;  /* 0x01c06805ff0075a7 */ /* 0x000e640008001114 */
[----:B-1----:R-:W-:Y:S05]  /*21c0*/  @!P0 BRA `(.L_x_47) ;  /* 0x0000018c00448947 */ /* 0x002fea0003800000 */
.L_x_403:
[----:B------:R-:W-:Y:S01]  /*21d0*/  IMAD.MOV.U32 R2, RZ, RZ, 0x80 ;  /* 0x00000080ff027424 */ /* 0x000fe200078e00ff */
[----:B------:R-:W-:Y:S01]  /*21e0*/  R2UR UR10, R4 ;  /* 0x00000000040a72ca */ /* 0x000fe200000e0000 */
[----:B-1----:R-:W-:Y:S01]  /*21f0*/  IMAD.MOV.U32 R0, RZ, RZ, 0x80 ;  /* 0x00000080ff007424 */ /* 0x002fe200078e00ff */
[----:B------:R-:W-:Y:S01]  /*2200*/  R2UR UR9, R3 ;  /* 0x00000000030972ca */ /* 0x000fe200000e0000 */
[----:B------:R-:W-:Y:S01]  /*2210*/  UIADD3 UR46, UPT, UPT, UR8, 0x400, URZ ;  /* 0x00000400082e7890 */ /* 0x000fe2000fffe0ff */
[----:B------:R-:W-:Y:S01]  /*2220*/  R2UR UR7, R2 ;  /* 0x00000000020772ca */ /* 0x000fe200000e0000 */
[----:B------:R-:W-:Y:S01]  /*2230*/  UIADD3 UR44, UPT, UPT, UR8, 0x402, URZ ;  /* 0x00000402082c7890 */ /* 0x000fe2000fffe0ff */
[----:B------:R-:W-:Y:S01]  /*2240*/  R2UR UR4, R0 ;  /* 0x00000000000472ca */ /* 0x000fe200000e0000 */
[----:B------:R-:W-:Y:S02]  /*2250*/  UIADD3 UR42, UPT, UPT, UR8, 0x404, URZ ;  /* 0x00000404082a7890 */ /* 0x000fe4000fffe0ff */
[----:B------:R-:W-:Y:S01]  /*2260*/  UIADD3 UR52, UPT, UPT, UR8, 0x406, URZ ;  /* 0x0000040608347890 */ /* 0x000fe2000fffe0ff */
        /* <DEDUP_REMOVED lines=21> */
[----:B-1----:R-:W-:Y:S05]  /*23c0*/  BPT.TRAP 0x1 ;  /* 0x000000040000795c */ /* 0x002fea0000300000 */
.L_x_48:
[----:B-1----:R-:W-:-:S09]  /*23d0*/  UIADD3 UR4, UPT, UPT, UR20, 0x1c060, URZ ;  /* 0x0001c06014047890 */ /* 0x002fd2000fffe0ff */
[----:B------:R1:W-:Y:S01]  /*23e0*/  UTCBAR [UR4], URZ ;  /* 0x000000ff040073e9 */ /* 0x0003e200080000ff */
[----:B------:R-:W-:Y:S05]  /*23f0*/  BRA.U !UP1, `(.L_x_49) ;  /* 0x0000000109047547 */ /* 0x000fea000b800000 */
[----:B-1----:R-:W-:Y:S05]  /*2400*/  BPT.TRAP 0x1 ;  /* 0x000000040000795c */ /* 0x002fea0000300000 */
.L_x_49:
[----:B------:R-:W-:-:S09]  /*2410*/  UIADD3 UR6, UPT, UPT, UR6, 0x1c038, URZ ;  /* 0x0001c03806067890 */ /* 0x000fd2000fffe0ff */
[----:B------:R2:W-:Y:S01]  /*2420*/  UTCBAR [UR6], URZ ;  /* 0x000000ff060073e9 */ /* 0x0005e200080000ff */
[----:B------:R-:W-:Y:S05]  /*2430*/  BRA.U !UP1, `(.L_x_50) ;  /* 0x0000000109047547 */ /* 0x000fea000b800000 */
[----:B-12---:R-:W-:Y:S05]  /*2440*/  BPT.TRAP 0x1 ;  /* 0x000000040000795c */ /* 0x006fea0000300000 */
.L_x_50:
[----:B-1----:R-:W-:Y:S01]  /*2450*/  ULEA UR4, UR27, UR20, 0x3 ;  /* 0x000000141b047291 */ /* 0x002fe2000f8e18ff */
[----:B------:R-:W-:-:S04]  /*2460*/  MOV R3, UR21 ;  /* 0x0000001500037c02 */ /* 0x000fc80008000f00 */
[----:B------:R-:W-:-:S04]  /*2470*/  SHF.L.U32 R3, R3, 0x1f, RZ ;  /* 0x0000001f03037819 */ /* 0x000fc800000006ff */
[----:B------:R-:W1:Y:S02]  /*2480*/  SYNCS.PHASECHK.TRANS64.TRYWAIT P0, [UR4+0x1c020], R3 ;  /* 0x01c02003ff0075a7 */ /* 0x000e640008001104 */
[----:B-1----:R-:W-:Y:S05]  /*2490*/  @!P0 BRA `(.L_x_51) ;  /* 0x0000018800a88947 */ /* 0x002fea0003800000 */
.L_x_405:
[----:B------:R-:W-:-:S04]  /*24a0*/  UIADD3 UR4, UPT, UPT, UR27, 0x1, URZ ;  /* 0x000000011b047890 */ /* 0x000fc8000fffe0ff */
[----:B------:R-:W-:-:S04]  /*24b0*/  UISETP.NE.AND UP0, UPT, UR4, 0x3, UPT ;  /* 0x000000030400788c */ /* 0x000fc8000bf05270 */
[----:B--2---:R-:W-:Y:S02]  /*24c0*/  USEL UR6, URZ, 0x1, UP0 ;  /* 0x00000001ff067887 */ /* 0x004fe40008000000 */
[----:B------:R-:W-:Y:S02]  /*24d0*/  USEL UR4, UR4, URZ, UP0 ;  /* 0x000000ff04047287 */ /* 0x000fe40008000000 */
[----:B------:R-:W-:Y:S01]  /*24e0*/  ULOP3.LUT UR21, UR21, UR6, URZ, 0x3c, !UPT ;  /* 0x0000000615157292 */ /* 0x000fe2000f8e3cff */
[----:B------:R-:W-:Y:S11]  /*24f0*/  BRA.U UP5, `(.L_x_52) ;  /* 0x0000000105047547 */ /* 0x000ff6000b800000 */
[----:B------:R-:W-:Y:S05]  /*2500*/  BPT.TRAP 0x1 ;  /* 0x000000040000795c */ /* 0x000fea0000300000 */
.L_x_52:
[----:B-1----:R-:W-:-:S04]  /*2510*/  MOV R3, UR30 ;  /* 0x0000001e00037c02 */ /* 0x002fc80008000f00 */
[----:B------:R-:W-:-:S04]  /*2520*/  SHF.L.U32 R3, R3, 0x1f, RZ ;  /* 0x0000001f03037819 */ /* 0x000fc800000006ff */
[----:B------:R-:W1:Y:S02]  /*2530*/  SYNCS.PHASECHK.TRANS64.TRYWAIT P0, [UR20+0x1c0a0], R3 ;  /* 0x01c0a003ff0075a7 */ /* 0x000e640008001114 */
[----:B-1----:R-:W-:Y:S05]  /*2540*/  @!P0 BRA `(.L_x_53) ;  /* 0x0000018800948947 */ /* 0x002fea0003800000 */
.L_x_407:
[----:B------:R-:W-:Y:S05]  /*2550*/  BRA.U UP4, `(.L_x_54) ;  /* 0x0000000104047547 */ /* 0x000fea000b800000 */
[----:B------:R-:W-:Y:S05]  /*2560*/  BPT.TRAP 0x1 ;  /* 0x000000040000795c */ /* 0x000fea0000300000 */
.L_x_54:
[----:B------:R-:W-:Y:S01]  /*2570*/  IMAD.U32 R5, RZ, RZ, UR34 ;  /* 0x00000022ff057e24 */ /* 0x000fe2000f8e00ff */
[----:B------:R-:W-:Y:S01]  /*2580*/  MOV R4, 0x20 ;  /* 0x0000002000047802 */ /* 0x000fe20000000f00 */
[----:B-1----:R-:W-:-:S03]  /*2590*/  IMAD.MOV.U32 R3, RZ, RZ, 0x100 ;  /* 0x00000100ff037424 */ /* 0x002fc600078e00ff */
[----:B------:R-:W-:-:S04]  /*25a0*/  SHF.L.U32 R5, R5, 0x1f, RZ ;  /* 0x0000001f05057819 */ /* 0x000fc800000006ff */
[----:B------:R-:W1:Y:S02]  /*25b0*/  SYNCS.PHASECHK.TRANS64.TRYWAIT P0, [UR20+0x1c058], R5 ;  /* 0x01c05805ff0075a7 */ /* 0x000e640008001114 */
[----:B-1----:R-:W-:Y:S05]  /*25c0*/  @!P0 BRA `(.L_x_55) ;  /* 0x00000188008c8947 */ /* 0x002fea0003800000 */
.L_x_409:
[----:B------:R-:W-:Y:S01]  /*25d0*/  IMAD.MOV.U32 R2, RZ, RZ, 0x28 ;  /* 0x00000028ff027424 */ /* 0x000fe200078e00ff */
[----:B------:R-:W-:Y:S01]  /*25e0*/  R2UR UR25, R4 ;  /* 0x00000000041972ca */ /* 0x000fe200000e0000 */
[----:B------:R-:W-:Y:S01]  /*25f0*/  IMAD.MOV.U32 R4, RZ, RZ, 0x30 ;  /* 0x00000030ff047424 */ /* 0x000fe200078e00ff */
[----:B------:R-:W-:Y:S01]  /*2600*/  R2UR UR26, R3 ;  /* 0x00000000031a72ca */ /* 0x000fe200000e0000 */
[----:B-1----:R-:W-:Y:S01]  /*2610*/  IMAD.MOV.U32 R0, RZ, RZ, 0x100 ;  /* 0x00000100ff007424 */ /* 0x002fe200078e00ff */
[----:B------:R-:W-:Y:S01]  /*2620*/  R2UR UR18, R2 ;  /* 0x00000000021272ca */ /* 0x000fe200000e0000 */
[----:B------:R-:W-:Y:S01]  /*2630*/  IMAD.MOV.U32 R2, RZ, RZ, 0x38 ;  /* 0x00000038ff027424 */ /* 0x000fe200078e00ff */
[----:B------:R-:W-:Y:S01]  /*2640*/  R2UR UR16, R4 ;  /* 0x00000000041072ca */ /* 0x000fe200000e0000 */
[----:B------:R-:W-:Y:S01]  /*2650*/  IMAD.MOV.U32 R3, RZ, RZ, 0x100 ;  /* 0x00000100ff037424 */ /* 0x000fe200078e00ff */
[----:B------:R-:W-:Y:S01]  /*2660*/  R2UR UR19, R0 ;  /* 0x00000000001372ca */ /* 0x000fe200000e0000 */
[----:B------:R-:W-:Y:S01]  /*2670*/  IMAD.MOV.U32 R4, RZ, RZ, 0x40 ;  /* 0x00000040ff047424 */ /* 0x000fe200078e00ff */
[----:B------:R-:W-:Y:S01]  /*2680*/  R2UR UR14, R2 ;  /* 0x00000000020e72ca */ /* 0x000fe200000e0000 */
[----:B------:R-:W-:Y:S01]  /*2690*/  IMAD.MOV.U32 R2, RZ, RZ, 0x48 ;  /* 0x00000048ff027424 */ /* 0x000fe200078e00ff */
[----:B------:R-:W-:Y:S01]  /*26a0*/  ULEA UR68, UR27, UR32, 0xa ;  /* 0x000000201b447291 */ /* 0x000fe2000f8e50ff */
[C---:B------:R-:W-:Y:S01]  /*26b0*/  R2UR UR17, R3.reuse ;  /* 0x00000000031172ca */ /* 0x040fe200000e0000 */
[----:B------:R-:W-:Y:S01]  /*26c0*/  UMOV UR52, 0x0 ;  /* 0x0000000000347882 */ /* 0x000fe20000000000 */
[----:B------:R-:W-:Y:S01]  /*26d0*/  R2UR UR15, R0 ;  /* 0x00000000000f72ca */ /* 0x000fe200000e0000 */
[----:B------:R-:W-:Y:S01]  /*26e0*/  UIADD3 UR66, UPT, UPT, UR68, 0x80, URZ ;  /* 0x0000008044427890 */ /* 0x000fe2000fffe0ff */
[----:B------:R-:W-:Y:S01]  /*26f0*/  R2UR UR10, R2 ;  /* 0x00000000020a72ca */ /* 0x000fe200000e0000 */
[----:B------:R-:W-:Y:S01]  /*2700*/  IMAD.MOV.U32 R2, RZ, RZ, 0x50 ;  /* 0x00000050ff027424 */ /* 0x000fe200078e00ff */
[----:B------:R-:W-:Y:S01]  /*2710*/  R2UR UR12, R4 ;  /* 0x00000000040c72ca */ /* 0x000fe200000e0000 */
[----:B------:R-:W-:Y:S01]  /*2720*/  UIADD3 UR64, UPT, UPT, UR68, 0x100, URZ ;  /* 0x0000010044407890 */ /* 0x000fe2000fffe0ff */
[----:B------:R-:W-:Y:S01]  /*2730*/  R2UR UR13, R3 ;  /* 0x00000000030d72ca */ /* 0x000fe200000e0000 */
[----:B------:R-:W-:Y:S01]  /*2740*/  UIADD3 UR62, UPT, UPT, UR68, 0x180, URZ ;  /* 0x00000180443e7890 */ /* 0x000fe2000fffe0ff */
[----:B------:R-:W-:Y:S01]  /*2750*/  R2UR UR8, R2 ;  /* 0x00000000020872ca */ /* 0x000fe200000e0000 */
[----:B------:R-:W-:Y:S01]  /*2760*/  IMAD.MOV.U32 R2, RZ, RZ, 0x58 ;  /* 0x00000058ff027424 */ /* 0x000fe200078e00ff */
[C---:B------:R-:W-:Y:S01]  /*2770*/  R2UR UR11, R0.reuse ;  /* 0x00000000000b72ca */ /* 0x040fe200000e0000 */
[----:B------:R-:W-:Y:S01]  /*2780*/  UIADD3 UR60, UPT, UPT, UR68, 0x200, URZ ;  /* 0x00000200443c7890 */ /* 0x000fe2000fffe0ff */
[----:B------:R-:W-:Y:S01]  /*2790*/  R2UR UR9, R0 ;  /* 0x00000000000972ca */ /* 0x000fe200000e0000 */
[----:B------:R-:W-:Y:S01]  /*27a0*/  UIADD3 UR58, UPT, UPT, UR68, 0x280, URZ ;  /* 0x00000280443a7890 */ /* 0x000fe2000fffe0ff */
[----:B------:R-:W-:Y:S01]  /*27b0*/  R2UR UR6, R2 ;  /* 0x00000000020672ca */ /* 0x000fe200000e0000 */
[----:B------:R-:W-:Y:S01]  /*27c0*/  UIADD3 UR56, UPT, UPT, UR68, 0x300, URZ ;  /* 0x0000030044387890 */ /* 0x000fe2000fffe0ff */
[----:B------:R-:W-:Y:S01]  /*27d0*/  R2UR UR7, R0 ;  /* 0x00000000000772ca */ /* 0x000fe200000e0000 */
[----:B------:R-:W-:Y:S01]  /*27e0*/  UMOV UR53, 0x8110490 ;  /* 0x0811049000357882 */ /* 0x000fe20000000000 */
[----:B------:R-:W-:Y:S01]  /*27f0*/  UMOV UR69, 0x40004040 ;  /* 0x4000404000457882 */ /* 0x000fe20000000000 */
[----:B------:R-:W-:Y:S01]  /*2800*/  UIADD3 UR54, UPT, UPT, UR68, 0x380, URZ ;  /* 0x0000038044367890 */ /* 0x000fe2000fffe0ff */
[----:B------:R1:W-:Y:S01]  /*2810*/  UTCHMMA tmem[UR25], gdesc[UR68], tmem[UR26], tmem[UR52], idesc[UR53], !UPT ;  /* 0x00ff3444190079ea */ /* 0x0003e2000f80001a */
        /* <DEDUP_REMOVED lines=9> */
[----:B------:R1:W-:Y:S01]  /*28b0*/  UTCHMMA tmem[UR18], gdesc[UR66], tmem[UR19], tmem[UR50], idesc[UR51], UPT ;  /* 0x00ff3242120079ea */ /* 0x0003e2000b800013 */
        /* <DEDUP_REMOVED lines=16> */
[----:B------:R1:W-:Y:S01]  /*29c0*/  UTCHMMA tmem[UR8], gdesc[UR56], tmem[UR9], tmem[UR40], idesc[UR41], UPT ;  /* 0x00ff2838080079ea */ /* 0x0003e2000b800009 */
[----:B------:R1:W-:Y:S01]  /*29d0*/  UTCHMMA tmem[UR6], gdesc[UR54], tmem[UR7], tmem[UR38], idesc[UR39], UPT ;  /* 0x00ff2636060079ea */ /* 0x0003e2000b800007 */
[----:B------:R-:W-:Y:S05]  /*29e0*/  BRA.U UP5, `(.L_x_56) ;  /* 0x0000000105047547 */ /* 0x000fea000b800000 */
[----:B-1----:R-:W-:Y:S05]  /*29f0*/  BPT.TRAP 0x1 ;  /* 0x000000040000795c */ /* 0x002fea0000300000 */
.L_x_56:
[----:B-1----:R-:W-:Y:S02]  /*2a00*/  UIADD3 UR8, UPT, UPT, UR20, 0x1c090, URZ ;  /* 0x0001c09014087890 */ /* 0x002fe4000fffe0ff */
[----:B------:R-:W-:Y:S02]  /*2a10*/  UISETP.GE.AND UP0, UPT, UR5, 0x81, UPT ;  /* 0x000000810500788c */ /* 0x000fe4000bf06270 */
[----:B------:R-:W-:Y:S01]  /*2a20*/  ULOP3.LUT UR7, UR29, 0x1, URZ, 0x3c, !UPT ;  /* 0x000000011d077892 */ /* 0x000fe2000f8e3cff */
[----:B------:R-:W-:Y:S01]  /*2a30*/  UMOV UR6, URZ ;  /* 0x000000ff00067c82 */ /* 0x000fe20008000000 */
[----:B------:R-:W-:Y:S01]  /*2a40*/  UMOV UR26, UR31 ;  /* 0x0000001f001a7c82 */ /* 0x000fe20008000000 */
[----:B------:R-:W-:Y:S02]  /*2a50*/  UMOV UR25, UR27 ;  /* 0x0000001b00197c82 */ /* 0x000fe40008000000 */
[----:B------:R1:W-:Y:S02]  /*2a60*/  UTCBAR [UR8], URZ ;  /* 0x000000ff080073e9 */ /* 0x0003e400080000ff */
[----:B------:R-:W-:Y:S05]  /*2a70*/  BRA.U !UP0, `(.L_x_57) ;  /* 0x0000001508007547 */ /* 0x000fea000b800000 */
[----:B------:R-:W-:Y:S01]  /*2a80*/  UIADD3 UR6, UPT, UPT, UR5, 0x7f, URZ ;  /* 0x0000007f05067890 */ /* 0x000fe2000fffe0ff */
[----:B------:R-:W-:-:S03]  /*2a90*/  UMOV UR25, UR27 ;  /* 0x0000001b00197c82 */ /* 0x000fc60008000000 */
[----:B------:R-:W-:-:S04]  /*2aa0*/  USHF.R.S32.HI UR5, URZ, 0x1f, UR6 ;  /* 0x0000001fff057899 */ /* 0x000fc80008011406 */
[----:B------:R-:W-:-:S04]  /*2ab0*/  ULEA.HI UR6, UR5, UR6, URZ, 0x7 ;  /* 0x0000000605067291 */ /* 0x000fc8000f8f38ff */
[----:B------:R-:W-:-:S04]  /*2ac0*/  USHF.R.S32.HI UR6, URZ, 0x7, UR6 ;  /* 0x00000007ff067899 */ /* 0x000fc80008011406 */
[----:B------:R-:W-:-:S04]  /*2ad0*/  UISETP.LT.AND UP0, UPT, UR6, 0x2, UPT ;  /* 0x000000020600788c */ /* 0x000fc8000bf01270 */
[----:B------:R-:W-:-:S04]  /*2ae0*/  USEL UR5, UR6, 0x2, UP0 ;  /* 0x0000000206057887 */ /* 0x000fc80008000000 */
[----:B------:R-:W-:-:S03]  /*2af0*/  UIADD3 UR5, UPT, UPT, -UR5, UR31, UR6 ;  /* 0x0000001f05057290 */ /* 0x000fc6000fffe106 */
[----:B------:R-:W-:Y:S01]  /*2b00*/  UMOV UR6, URZ ;  /* 0x000000ff00067c82 */ /* 0x000fe20008000000 */
[----:B------:R-:W-:-:S03]  /*2b10*/  UIADD3 UR26, UPT, UPT, UR5, 0x1, URZ ;  /* 0x00000001051a7890 */ /* 0x000fc6000fffe0ff */
[----:B------:R-:W-:-:S09]  /*2b20*/  UMOV UR5, UR27 ;  /* 0x0000001b00057c82 */ /* 0x000fd20008000000 */
.L_x_76:
[----:B------:R-:W-:Y:S01]  /*2b30*/  UIADD3 UR31, UPT, UPT, UR31, 0x1, URZ ;  /* 0x000000011f1f7890 */ /* 0x000fe2000fffe0ff */
[----:B------:R-:W-:Y:S01]  /*2b40*/  UMOV UR28, UR34 ;  /* 0x00000022001c7c82 */ /* 0x000fe20008000000 */
[----:B------:R-:W-:Y:S02]  /*2b50*/  UMOV UR29, UR7 ;  /* 0x00000007001d7c82 */ /* 0x000fe40008000000 */
[----:B------:R-:W-:Y:S01]  /*2b60*/  UISETP.NE.AND UP2, UPT, UR31, UR26, UPT ;  /* 0x0000001a1f00728c */ /* 0x000fe2000bf45270 */
[----:B-12---:R-:W-:Y:S10]  /*2b70*/  BRA.U !UP1, `(.L_x_58) ;  /* 0x0000000109047547 */ /* 0x006ff4000b800000 */
[----:B-1----:R-:W-:Y:S05]  /*2b80*/  BPT.TRAP 0x1 ;  /* 0x000000040000795c */ /* 0x002fea0000300000 */
.L_x_58:
[----:B------:R-:W2:Y:S01]  /*2b90*/  S2UR UR20, SR_CgaCtaId ;  /* 0x00000000001479c3 */ /* 0x000ea20000008800 */
[----:B------:R-:W-:Y:S01]  /*2ba0*/  UMOV UR7, 0x400 ;  /* 0x0000040000077882 */ /* 0x000fe20000000000 */
[----:B------:R-:W-:Y:S04]  /*2bb0*/  MOV R0, UR21 ;  /* 0x0000001500007c02 */ /* 0x000fe80008000f00 */
[----:B------:R-:W-:Y:S01]  /*2bc0*/  SHF.L.U32 R3, R0, 0x1f, RZ ;  /* 0x0000001f00037819 */ /* 0x000fe200000006ff */
[----:B--2---:R-:W-:Y:S04]  /*2bd0*/  ULEA UR20, UR20, UR7, 0x18 ;  /* 0x0000000714147291 */ /* 0x004fe8000f8ec0ff */
[----:B------:R-:W-:Y:S09]  /*2be0*/  ULEA UR7, UR4, UR20, 0x3 ;  /* 0x0000001404077291 */ /* 0x000ff2000f8e18ff */
[----:B------:R-:W2:Y:S02]  /*2bf0*/  SYNCS.PHASECHK.TRANS64.TRYWAIT P0, [UR7+0x1c020], R3 ;  /* 0x01c02003ff0075a7 */ /* 0x000ea40008001107 */
[----:B--2---:R-:W-:Y:S05]  /*2c00*/  @!P0 BRA `(.L_x_59) ;  /* 0x0000018400148947 */ /* 0x004fea0003800000 */
.L_x_411:
[----:B------:R-:W-:Y:S01]  /*2c10*/  USHF.R.U32.HI UR7, URZ, 0x4, UR20 ;  /* 0x00000004ff077899 */ /* 0x000fe20008011614 */
[----:B------:R-:W-:Y:S01]  /*2c20*/  IMAD.MOV.U32 R2, RZ, RZ, RZ ;  /* 0x000000ffff027224 */ /* 0x000fe200078e00ff */
[----:B------:R-:W-:Y:S01]  /*2c30*/  USHF.R.U32.HI UR12, URZ, 0x4, UR20 ;  /* 0x00000004ff0c7899 */ /* 0x000fe20008011614 */
[----:B--2---:R-:W-:Y:S01]  /*2c40*/  IMAD.MOV.U32 R0, RZ, RZ, RZ ;  /* 0x000000ffff007224 */ /* 0x004fe200078e00ff */
[----:B------:R-:W-:Y:S02]  /*2c50*/  USHF.R.U32.HI UR11, URZ, 0x4, UR20 ;  /* 0x00000004ff0b7899 */ /* 0x000fe40008011614 */
[----:B------:R-:W-:Y:S01]  /*2c60*/  USHF.R.U32.HI UR10, URZ, 0x4, UR20 ;  /* 0x00000004ff0a7899 */ /* 0x000fe20008011614 */
[----:B------:R-:W-:Y:S01]  /*2c70*/  R2UR UR9, R2 ;  /* 0x00000000020972ca */ /* 0x000fe200000e0000 */
[----:B------:R-:W-:Y:S01]  /*2c80*/  ULEA UR74, UR4, UR24, 0xa ;  /* 0x00000018044a7291 */ /* 0x000fe2000f8e50ff */
[----:B-1----:R-:W-:Y:S01]  /*2c90*/  R2UR UR8, R0 ;  /* 0x00000000000872ca */ /* 0x002fe200000e0000 */
[----:B------:R-:W-:Y:S02]  /*2ca0*/  UIADD3 UR27, UPT, UPT, UR4, 0x1, URZ ;  /* 0x00000001041b7890 */ /* 0x000fe4000fffe0ff */
[----:B------:R-:W-:Y:S01]  /*2cb0*/  ULOP3.LUT UR4, UR7, 0x3fff, URZ, 0xc0, !UPT ;  /* 0x00003fff07047892 */ /* 0x000fe2000f8ec0ff */
[----:B------:R-:W-:Y:S01]  /*2cc0*/  R2UR UR7, R2 ;  /* 0x00000000020772ca */ /* 0x000fe200000e0000 */
[----:B------:R-:W-:Y:S02]  /*2cd0*/  ULOP3.LUT UR12, UR12, 0x3fff, URZ, 0xc0, !UPT ;  /* 0x00003fff0c0c7892 */ /* 0x000fe4000f8ec0ff */
[----:B------:R-:W-:Y:S02]  /*2ce0*/  ULOP3.LUT UR11, UR11, 0x3fff, URZ, 0xc0, !UPT ;  /* 0x00003fff0b0b7892 */ /* 0x000fe4000f8ec0ff */
[----:B------:R-:W-:Y:S02]  /*2cf0*/  ULOP3.LUT UR10, UR10, 0x3fff, URZ, 0xc0, !UPT ;  /* 0x00003fff0a0a7892 */ /* 0x000fe4000f8ec0ff */
[----:B------:R-:W-:Y:S02]  /*2d00*/  ULOP3.LUT UR12, UR12, 0x10000, URZ, 0xfc, !UPT ;  /* 0x000100000c0c7892 */ /* 0x000fe4000f8efcff */
[----:B------:R-:W-:Y:S02]  /*2d10*/  ULOP3.LUT UR11, UR11, 0x10000, URZ, 0xfc, !UPT ;  /* 0x000100000b0b7892 */ /* 0x000fe4000f8efcff */
[----:B------:R-:W-:Y:S01]  /*2d20*/  ULOP3.LUT UR38, UR4, 0x10000, URZ, 0xfc, !UPT ;  /* 0x0001000004267892 */ /* 0x000fe2000f8efcff */
[----:B------:R-:W-:Y:S01]  /*2d30*/  R2UR UR4, R0 ;  /* 0x00000000000472ca */ /* 0x000fe200000e0000 */
[----:B------:R-:W-:Y:S02]  /*2d40*/  ULOP3.LUT UR10, UR10, 0x10000, URZ, 0xfc, !UPT ;  /* 0x000100000a0a7892 */ /* 0x000fe4000f8efcff */
[----:B------:R-:W-:Y:S02]  /*2d50*/  UIADD3 UR72, UPT, UPT, UR74, 0x2, URZ ;  /* 0x000000024a487890 */ /* 0x000fe4000fffe0ff */
[----:B------:R-:W-:Y:S02]  /*2d60*/  UIADD3 UR12, UPT, UPT, UR12, 0x2, URZ ;  /* 0x000000020c0c7890 */ /* 0x000fe4000fffe0ff */
[----:B------:R-:W-:Y:S02]  /*2d70*/  UIADD3 UR70, UPT, UPT, UR74, 0x4, URZ ;  /* 0x000000044a467890 */ /* 0x000fe4000fffe0ff */
[----:B------:R-:W-:Y:S02]  /*2d80*/  UIADD3 UR40, UPT, UPT, UR11, 0x4, URZ ;  /* 0x000000040b287890 */ /* 0x000fe4000fffe0ff */
[----:B------:R-:W-:Y:S02]  /*2d90*/  UIADD3 UR68, UPT, UPT, UR74, 0x6, URZ ;  /* 0x000000064a447890 */ /* 0x000fe4000fffe0ff */
[----:B------:R-:W-:Y:S02]  /*2da0*/  UIADD3 UR10, UPT, UPT, UR10, 0x6, URZ ;  /* 0x000000060a0a7890 */ /* 0x000fe4000fffe0ff */
[----:B------:R-:W-:Y:S02]  /*2db0*/  UISETP.NE.AND UP4, UPT, UR23, URZ, UPT ;  /* 0x000000ff1700728c */ /* 0x000fe4000bf85270 */
[----:B------:R-:W-:Y:S01]  /*2dc0*/  UISETP.NE.AND UP0, UPT, UR27, 0x3, UPT ;  /* 0x000000031b00788c */ /* 0x000fe2000bf05270 */
[----:B------:R-:W-:Y:S01]  /*2dd0*/  UMOV UR34, 0x0 ;  /* 0x0000000000227882 */ /* 0x000fe20000000000 */
[----:B------:R-:W-:Y:S02]  /*2de0*/  UMOV UR35, 0x8200490 ;  /* 0x0820049000237882 */ /* 0x000fe40000000000 */
[----:B------:R-:W-:Y:S02]  /*2df0*/  USEL UR33, URZ, 0x1, UP0 ;  /* 0x00000001ff217887 */ /* 0x000fe40008000000 */
[----:B------:R-:W-:Y:S02]  /*2e00*/  USEL UR27, UR27, URZ, UP0 ;  /* 0x000000ff1b1b7287 */ /* 0x000fe40008000000 */
[----:B------:R-:W-:Y:S01]  /*2e10*/  ULOP3.LUT UR21, UR21, UR33, URZ, 0x3c, !UPT ;  /* 0x0000002115157292 */ /* 0x000fe2000f8e3cff */
        /* <DEDUP_REMOVED lines=9> */
[----:B------:R-:W-:Y:S01]  /*2eb0*/  UMOV UR17, 0x8200490 ;  /* 0x0820049000117882 */ /* 0x000fe20000000000 */
[----:B------:R-:W-:Y:S01]  /*2ec0*/  UMOV UR71, 0x40004040 ;  /* 0x4000404000477882 */ /* 0x000fe20000000000 */
[----:B------:R-:W-:Y:S01]  /*2ed0*/  UMOV UR41, 0x40004040 ;  /* 0x4000404000297882 */ /* 0x000fe20000000000 */
[----:B------:R-:W-:Y:S01]  /*2ee0*/  UMOV UR14, 0x0 ;  /* 0x00000000000e7882 */ /* 0x000fe20000000000 */
[----:B------:R1:W-:Y:S01]  /*2ef0*/  UTCHMMA gdesc[UR40], gdesc[UR70], tmem[UR7], tmem[UR16], idesc[UR17], UPT ;  /* 0x00ff1046280075ea */ /* 0x0003e2000b800007 */
[----:B------:R-:W-:Y:S01]  /*2f00*/  UMOV UR15, 0x8200490 ;  /* 0x08200490000f7882 */ /* 0x000fe20000000000 */
[----:B------:R-:W-:Y:S01]  /*2f10*/  UMOV UR69, 0x40004040 ;  /* 0x4000404000457882 */ /* 0x000fe20000000000 */
[----:B------:R-:W-:Y:S02]  /*2f20*/  UMOV UR11, 0x40004040 ;  /* 0x40004040000b7882 */ /* 0x000fe40000000000 */
[----:B------:R1:W-:Y:S01]  /*2f30*/  UTCHMMA gdesc[UR10], gdesc[UR68], tmem[UR4], tmem[UR14], idesc[UR15], UPT ;  /* 0x00ff0e440a0075ea */ /* 0x0003e2000b800004 */
[----:B------:R-:W-:Y:S05]  /*2f40*/  BRA.U UP4, `(.L_x_60) ;  /* 0x0000000104047547 */ /* 0x000fea000b800000 */
[----:B-1----:R-:W-:Y:S05]  /*2f50*/  BPT.TRAP 0x1 ;  /* 0x000000040000795c */ /* 0x002fea0000300000 */
.L_x_60:
[----:B-1----:R-:W-:Y:S09]  /*2f60*/  UIADD3 UR4, UPT, UPT, UR20, 0x1c050, URZ ;  /* 0x0001c05014047890 */ /* 0x002ff2000fffe0ff */
[----:B------:R1:W-:Y:S01]  /*2f70*/  UTCBAR [UR4], URZ ;  /* 0x000000ff040073e9 */ /* 0x0003e200080000ff */
[----:B------:R-:W-:Y:S05]  /*2f80*/  BRA.U UP5, `(.L_x_61) ;  /* 0x0000000105047547 */ /* 0x000fea000b800000 */
[----:B-1----:R-:W-:Y:S05]  /*2f90*/  BPT.TRAP 0x1 ;  /* 0x000000040000795c */ /* 0x002fea0000300000 */
.L_x_61:
[----:B------:R-:W-:Y:S01]  /*2fa0*/  MOV R0, UR30 ;  /* 0x0000001e00007c02 */ /* 0x000fe20008000f00 */
[----:B------:R-:W-:Y:S03]  /*2fb0*/  UISETP.NE.AND UP3, UPT, UR22, URZ, UPT ;  /* 0x000000ff1600728c */ /* 0x000fe6000bf65270 */
[----:B------:R-:W-:Y:S04]  /*2fc0*/  SHF.L.U32 R3, R0, 0x1f, RZ ;  /* 0x0000001f00037819 */ /* 0x000fe800000006ff */
[----:B------:R-:W2:Y:S02]  /*2fd0*/  SYNCS.PHASECHK.TRANS64.TRYWAIT P0, [UR20+0x1c0a8], R3 ;  /* 0x01c0a803ff0075a7 */ /* 0x000ea40008001114 */
[----:B--2---:R-:W-:Y:S05]  /*2fe0*/  @!P0 BRA `(.L_x_62) ;  /* 0x0000018000348947 */ /* 0x004fea0003800000 */
.L_x_413:
[----:B------:R-:W-:Y:S05]  /*2ff0*/  BRA.U UP3, `(.L_x_63) ;  /* 0x0000000103047547 */ /* 0x000fea000b800000 */
[----:B-1----:R-:W-:Y:S05]  /*3000*/  BPT.TRAP 0x1 ;  /* 0x000000040000795c */ /* 0x002fea0000300000 */
.L_x_63:
[----:B--2---:R-:W-:Y:S02]  /*3010*/  IMAD.U32 R0, RZ, RZ, UR29 ;  /* 0x0000001dff007e24 */ /* 0x004fe4000f8e00ff */
[----:B------:R-:W-:Y:S02]  /*3020*/  HFMA2 R4, -RZ, RZ, 0, 9.5367431640625e-06 ;  /* 0x000000a0ff047431 */ /* 0x000fe400000001ff */
[----:B------:R-:W-:Y:S01]  /*3030*/  IMAD.MOV.U32 R3, RZ, RZ, 0x180 ;  /* 0x00000180ff037424 */ /* 0x000fe200078e00ff */
[----:B------:R-:W-:Y:S04]  /*3040*/  SHF.L.U32 R5, R0, 0x1f, RZ ;  /* 0x0000001f00057819 */ /* 0x000fe800000006ff */
[----:B------:R-:W2:Y:S02]  /*3050*/  SYNCS.PHASECHK.TRANS64.TRYWAIT P0, [UR20+0x1c068], R5 ;  /* 0x01c06805ff0075a7 */ /* 0x000ea40008001114 */
[----:B--2---:R-:W-:Y:S05]  /*3060*/  @!P0 BRA `(.L_x_64) ;  /* 0x00000180002c8947 */ /* 0x004fea0003800000 */
.L_x_415:
[----:B------:R-:W-:Y:S01]  /*3070*/  UISETP.NE.U32.AND UP0, UPT, UR6, URZ, UPT ;  /* 0x000000ff0600728c */ /* 0x000fe2000bf05070 */
[----:B------:R-:W-:Y:S01]  /*3080*/  IMAD.MOV.U32 R2, RZ, RZ, 0xa8 ;  /* 0x000000a8ff027424 */ /* 0x000fe200078e00ff */
[----:B------:R-:W-:Y:S01]  /*3090*/  ULEA UR66, UR5, UR32, 0xa ;  /* 0x0000002005427291 */ /* 0x000fe2000f8e50ff */
[----:B------:R-:W-:Y:S01]  /*30a0*/  R2UR UR18, R4 ;  /* 0x00000000041272ca */ /* 0x000fe200000e0000 */
[----:B------:R-:W-:Y:S01]  /*30b0*/  IMAD.MOV.U32 R4, RZ, RZ, 0xb0 ;  /* 0x000000b0ff047424 */ /* 0x000fe200078e00ff */
[----:B------:R-:W-:Y:S01]  /*30c0*/  R2UR UR19, R3 ;  /* 0x00000000031372ca */ /* 0x000fe200000e0000 */
[----:B------:R-:W-:Y:S01]  /*30d0*/  UIADD3 UR64, UPT, UPT, UR66, 0x80, URZ ;  /* 0x0000008042407890 */ /* 0x000fe2000fffe0ff */
[----:B------:R-:W-:Y:S01]  /*30e0*/  R2UR UR16, R2 ;  /* 0x00000000021072ca */ /* 0x000fe200000e0000 */
[----:B------:R-:W-:Y:S01]  /*30f0*/  UIADD3 UR62, UPT, UPT, UR66, 0x100, URZ ;  /* 0x00000100423e7890 */ /* 0x000fe2000fffe0ff */
[----:B------:R-:W-:Y:S01]  /*3100*/  IMAD.MOV.U32 R2, RZ, RZ, 0xb8 ;  /* 0x000000b8ff027424 */ /* 0x000fe200078e00ff */
[----:B------:R-:W-:Y:S01]  /*3110*/  UIADD3 UR60, UPT, UPT, UR66, 0x180, URZ ;  /* 0x00000180423c7890 */ /* 0x000fe2000fffe0ff */
[----:B--2---:R-:W-:Y:S01]  /*3120*/  IMAD.MOV.U32 R0, RZ, RZ, 0x180 ;  /* 0x00000180ff007424 */ /* 0x004fe200078e00ff */
[----:B------:R-:W-:Y:S01]  /*3130*/  UIADD3 UR58, UPT, UPT, UR66, 0x200, URZ ;  /* 0x00000200423a7890 */ /* 0x000fe2000fffe0ff */
[----:B------:R-:W-:Y:S01]  /*3140*/  IMAD.MOV.U32 R3, RZ, RZ, 0x180 ;  /* 0x00000180ff037424 */ /* 0x000fe200078e00ff */
[----:B------:R-:W-:Y:S01]  /*3150*/  UIADD3 UR56, UPT, UPT, UR66, 0x280, URZ ;  /* 0x0000028042387890 */ /* 0x000fe2000fffe0ff */
[----:B------:R-:W-:Y:S01]  /*3160*/  R2UR UR12, R2 ;  /* 0x00000000020c72ca */ /* 0x000fe200000e0000 */
[----:B------:R-:W-:Y:S01]  /*3170*/  UIADD3 UR54, UPT, UPT, UR66, 0x300, URZ ;  /* 0x0000030042367890 */ /* 0x000fe2000fffe0ff */
[----:B------:R-:W-:Y:S01]  /*3180*/  IMAD.MOV.U32 R2, RZ, RZ, 0xc8 ;  /* 0x000000c8ff027424 */ /* 0x000fe200078e00ff */
[----:B------:R-:W-:Y:S01]  /*3190*/  UIADD3 UR52, UPT, UPT, UR66, 0x380, URZ ;  /* 0x0000038042347890 */ /* 0x000fe2000fffe0ff */
[----:B------:R-:W-:Y:S01]  /*31a0*/  R2UR UR14, R4 ;  /* 0x00000000040e72ca */ /* 0x000fe200000e0000 */
[----:B------:R-:W-:Y:S01]  /*31b0*/  IMAD.MOV.U32 R4, RZ, RZ, 0xc0 ;  /* 0x000000c0ff047424 */ /* 0x000fe200078e00ff */
[----:B------:R-:W-:Y:S01]  /*31c0*/  R2UR UR17, R0 ;  /* 0x00000000001172ca */ /* 0x000fe200000e0000 */
[----:B------:R-:W-:Y:S01]  /*31d0*/  UMOV UR50, 0x0 ;  /* 0x0000000000327882 */ /* 0x000fe20000000000 */
[----:B------:R-:W-:Y:S01]  /*31e0*/  R2UR UR8, R2 ;  /* 0x00000000020872ca */ /* 0x000fe200000e0000 */
[----:B------:R-:W-:Y:S01]  /*31f0*/  IMAD.MOV.U32 R2, RZ, RZ, 0xd0 ;  /* 0x000000d0ff027424 */ /* 0x000fe200078e00ff */
[C---:B------:R-:W-:Y:S01]  /*3200*/  R2UR UR15, R3.reuse ;  /* 0x00000000030f72ca */ /* 0x040fe200000e0000 */
[----:B------:R-:W-:Y:S01]  /*3210*/  UMOV UR51, 0x8110490 ;  /* 0x0811049000337882 */ /* 0x000fe20000000000 */
[----:B------:R-:W-:Y:S01]  /*3220*/  R2UR UR13, R0 ;  /* 0x00000000000d72ca */ /* 0x000fe200000e0000 */
[----:B------:R-:W-:Y:S01]  /*3230*/  UMOV UR67, 0x40004040 ;  /* 0x4000404000437882 */ /* 0x000fe20000000000 */
[----:B------:R-:W-:Y:S01]  /*3240*/  R2UR UR6, R2 ;  /* 0x00000000020672ca */ /* 0x000fe200000e0000 */
[----:B------:R-:W-:Y:S01]  /*3250*/  IMAD.MOV.U32 R2, RZ, RZ, 0xd8 ;  /* 0x000000d8ff027424 */ /* 0x000fe200078e00ff */
[----:B------:R-:W-:Y:S01]  /*3260*/  R2UR UR10, R4 ;  /* 0x00000000040a72ca */ /* 0x000fe200000e0000 */
[----:B------:R2:W-:Y:S01]  /*3270*/  UTCHMMA tmem[UR18], gdesc[UR66], tmem[UR19], tmem[UR50], idesc[UR51], UP0 ;  /* 0x00ff3242120079ea */ /* 0x0005e20008000013 */
[----:B------:R-:W-:Y:S01]  /*3280*/  R2UR UR11, R3 ;  /* 0x00000000030b72ca */ /* 0x000fe200000e0000 */
[----:B------:R-:W-:Y:S01]  /*3290*/  UMOV UR48, 0x0 ;  /* 0x0000000000307882 */ /* 0x000fe20000000000 */
[C---:B------:R-:W-:Y:S01]  /*32a0*/  R2UR UR9, R0.reuse ;  /* 0x00000000000972ca */ /* 0x040fe200000e0000 */
[----:B------:R-:W-:Y:S01]  /*32b0*/  UMOV UR49, 0x8110490 ;  /* 0x0811049000317882 */ /* 0x000fe20000000000 */
[----:B------:R-:W-:Y:S01]  /*32c0*/  R2UR UR7, R0 ;  /* 0x00000000000772ca */ /* 0x000fe200000e0000 */
[----:B------:R-:W-:Y:S01]  /*32d0*/  UMOV UR65, 0x40004040 ;  /* 0x4000404000417882 */ /* 0x000fe20000000000 */
[----:B-1----:R-:W-:Y:S01]  /*32e0*/  R2UR UR4, R2 ;  /* 0x00000000020472ca */ /* 0x002fe200000e0000 */
[----:B------:R2:W-:Y:S01]  /*32f0*/  UTCHMMA tmem[UR16], gdesc[UR64], tmem[UR17], tmem[UR48], idesc[UR49], UPT ;  /* 0x00ff3040100079ea */ /* 0x0005e2000b800011 */
[----:B------:R-:W-:Y:S01]  /*3300*/  R2UR UR5, R0 ;  /* 0x00000000000572ca */ /* 0x000fe200000e0000 */
        /* <DEDUP_REMOVED lines=22> */
[----:B------:R-:W-:Y:S02]  /*3470*/  UMOV UR53, 0x40004040 ;  /* 0x4000404000357882 */ /* 0x000fe40000000000 */
[----:B------:R2:W-:Y:S01]  /*3480*/  UTCHMMA tmem[UR4], gdesc[UR52], tmem[UR5], tmem[UR34], idesc[UR35], UPT ;  /* 0x00ff2234040079ea */ /* 0x0005e2000b800005 */
[----:B------:R-:W-:Y:S05]  /*3490*/  BRA.U UP5, `(.L_x_65) ;  /* 0x0000000105047547 */ /* 0x000fea000b800000 */
[----:B--2---:R-:W-:Y:S05]  /*34a0*/  BPT.TRAP 0x1 ;  /* 0x000000040000795c */ /* 0x004fea0000300000 */
.L_x_65:
[----:B--2---:R-:W-:Y:S02]  /*34b0*/  UIADD3 UR4, UPT, UPT, UR20, 0x1c098, URZ ;  /* 0x0001c09814047890 */ /* 0x004fe4000fffe0ff */
[----:B------:R-:W-:Y:S07]  /*34c0*/  ULOP3.LUT UR30, UR30, 0x1, URZ, 0x3c, !UPT ;  /* 0x000000011e1e7892 */ /* 0x000fee000f8e3cff */
[----:B------:R1:W-:Y:S01]  /*34d0*/  UTCBAR [UR4], URZ ;  /* 0x000000ff040073e9 */ /* 0x0003e200080000ff */
[----:B------:R-:W-:Y:S05]  /*34e0*/  BRA.U !UP1, `(.L_x_66) ;  /* 0x0000000109047547 */ /* 0x000fea000b800000 */
[----:B-1----:R-:W-:Y:S05]  /*34f0*/  BPT.TRAP 0x1 ;  /* 0x000000040000795c */ /* 0x002fea0000300000 */
.L_x_66:
[----:B------:R-:W-:Y:S01]  /*3500*/  USHF.R.U32.HI UR8, URZ, 0x4, UR20 ;  /* 0x00000004ff087899 */ /* 0x000fe20008011614 */
[----:B------:R-:W-:Y:S01]  /*3510*/  IMAD.MOV.U32 R2, RZ, RZ, 0x80 ;  /* 0x00000080ff027424 */ /* 0x000fe200078e00ff */
[----:B------:R-:W-:Y:S01]  /*3520*/  ULEA UR9, UR25, UR20, 0x3 ;  /* 0x0000001419097291 */ /* 0x000fe2000f8e18ff */
[----:B------:R-:W-:Y:S01]  /*3530*/  IMAD.MOV.U32 R0, RZ, RZ, 0x80 ;  /* 0x00000080ff007424 */ /* 0x000fe200078e00ff */
[----:B------:R-:W-:Y:S02]  /*3540*/  ULOP3.LUT UR8, UR8, 0x3fff, URZ, 0xc0, !UPT ;  /* 0x00003fff08087892 */ /* 0x000fe4000f8ec0ff */
[----:B------:R-:W-:Y:S01]  /*3550*/  UIADD3 UR9, UPT, UPT, UR9, 0x1c038, URZ ;  /* 0x0001c03809097890 */ /* 0x000fe2000fffe0ff */
[----:B------:R-:W-:Y:S01]  /*3560*/  R2UR UR7, R2 ;  /* 0x00000000020772ca */ /* 0x000fe200000e0000 */
[----:B------:R-:W-:Y:S01]  /*3570*/  ULOP3.LUT UR8, UR8, 0x10000, URZ, 0xfc, !UPT ;  /* 0x0001000008087892 */ /* 0x000fe2000f8efcff */
[----:B------:R-:W-:Y:S01]  /*3580*/  R2UR UR6, R0 ;  /* 0x00000000000672ca */ /* 0x000fe200000e0000 */
[----:B------:R-:W-:Y:S01]  /*3590*/  UMOV UR14, 0x0 ;  /* 0x00000000000e7882 */ /* 0x000fe20000000000 */
[----:B------:R-:W-:Y:S01]  /*35a0*/  R2UR UR5, R2 ;  /* 0x00000000020572ca */ /* 0x000fe200000e0000 */
[----:B------:R-:W-:Y:S01]  /*35b0*/  UIADD3 UR16, UPT, UPT, UR8, 0x400, URZ ;  /* 0x0000040008107890 */ /* 0x000fe2000fffe0ff */
[----:B-1----:R-:W-:Y:S01]  /*35c0*/  R2UR UR4, R0 ;  /* 0x00000000000472ca */ /* 0x002fe200000e0000 */
[----:B------:R-:W-:Y:S01]  /*35d0*/  UIADD3 UR18, UPT, UPT, UR8, 0x402, URZ ;  /* 0x0000040208127890 */ /* 0x000fe2000fffe0ff */
[----:B------:R1:W-:Y:S01]  /*35e0*/  UTCBAR [UR9], URZ ;  /* 0x000000ff090073e9 */ /* 0x0003e200080000ff */
[----:B------:R-:W-:Y:S02]  /*35f0*/  UIADD3 UR34, UPT, UPT, UR8, 0x404, URZ ;  /* 0x0000040408227890 */ /* 0x000fe4000fffe0ff */
[----:B------:R-:W-:Y:S02]  /*3600*/  UIADD3 UR40, UPT, UPT, UR8, 0x406, URZ ;  /* 0x0000040608287890 */ /* 0x000fe4000fffe0ff */
[----:B------:R-:W-:Y:S01]  /*3610*/  UIADD3 UR8, UPT, UPT, UR25, 0x1, URZ ;  /* 0x0000000119087890 */ /* 0x000fe2000fffe0ff */
[----:B------:R-:W-:Y:S01]  /*3620*/  UMOV UR15, 0x8200490 ;  /* 0x08200490000f7882 */ /* 0x000fe20000000000 */
[----:B------:R-:W-:Y:S02]  /*3630*/  UMOV UR75, 0x40004040 ;  /* 0x40004040004b7882 */ /* 0x000fe40000000000 */
[----:B------:R-:W-:Y:S01]  /*3640*/  UISETP.NE.AND UP0, UPT, UR8, 0x3, UPT ;  /* 0x000000030800788c */ /* 0x000fe2000bf05270 */
[----:B------:R-:W-:Y:S01]  /*3650*/  UMOV UR17, 0x40004040 ;  /* 0x4000404000117882 */ /* 0x000fe20000000000 */
[----:B------:R-:W-:Y:S02]  /*3660*/  UMOV UR12, 0x0 ;  /* 0x00000000000c7882 */ /* 0x000fe40000000000 */
[----:B------:R-:W-:Y:S01]  /*3670*/  USEL UR8, UR8, URZ, UP0 ;  /* 0x000000ff08087287 */ /* 0x000fe20008000000 */
        /* <DEDUP_REMOVED lines=17> */
.L_x_67:
[----:B-1----:R-:W-:Y:S09]  /*3790*/  UIADD3 UR4, UPT, UPT, UR20, 0x1c060, URZ ;  /* 0x0001c06014047890 */ /* 0x002ff2000fffe0ff */
[----:B------:R1:W-:Y:S01]  /*37a0*/  UTCBAR [UR4], URZ ;  /* 0x000000ff040073e9 */ /* 0x0003e200080000ff */
[----:B------:R-:W-:Y:S05]  /*37b0*/  BRA.U !UP1, `(.L_x_68) ;  /* 0x0000000109047547 */ /* 0x000fea000b800000 */
[----:B-1----:R-:W-:Y:S05]  /*37c0*/  BPT.TRAP 0x1 ;  /* 0x000000040000795c */ /* 0x002fea0000300000 */
.L_x_68:
[----:B------:R-:W-:Y:S02]  /*37d0*/  ULEA UR5, UR8, UR20, 0x3 ;  /* 0x0000001408057291 */ /* 0x000fe4000f8e18ff */
[----:B------:R-:W-:Y:S02]  /*37e0*/  UIADD3 UR8, UPT, UPT, UR8, 0x1, URZ ;  /* 0x0000000108087890 */ /* 0x000fe4000fffe0ff */
[----:B-1----:R-:W-:Y:S02]  /*37f0*/  UIADD3 UR4, UPT, UPT, UR5, 0x1c038, URZ ;  /* 0x0001c03805047890 */ /* 0x002fe4000fffe0ff */
[----:B------:R-:W-:Y:S04]  /*3800*/  UISETP.NE.AND UP0, UPT, UR8, 0x3, UPT ;  /* 0x000000030800788c */ /* 0x000fe8000bf05270 */
[----:B------:R-:W-:Y:S03]  /*3810*/  USEL UR25, UR8, URZ, UP0 ;  /* 0x000000ff08197287 */ /* 0x000fe60008000000 */
[----:B------:R1:W-:Y:S01]  /*3820*/  UTCBAR [UR4], URZ ;  /* 0x000000ff040073e9 */ /* 0x0003e200080000ff */
[----:B------:R-:W-:Y:S08]  /*3830*/  BRA.U !UP1, `(.L_x_69) ;  /* 0x0000000109047547 */ /* 0x000ff0000b800000 */
[----:B-1----:R-:W-:Y:S05]  /*3840*/  BPT.TRAP 0x1 ;  /* 0x000000040000795c */ /* 0x002fea0000300000 */
.L_x_69:
[----:B-1----:R-:W-:Y:S01]  /*3850*/  ULEA UR4, UR27, UR20, 0x3 ;  /* 0x000000141b047291 */ /* 0x002fe2000f8e18ff */
[----:B------:R-:W-:Y:S04]  /*3860*/  MOV R0, UR21 ;  /* 0x0000001500007c02 */ /* 0x000fe80008000f00 */
[----:B------:R-:W-:Y:S04]  /*3870*/  SHF.L.U32 R3, R0, 0x1f, RZ ;  /* 0x0000001f00037819 */ /* 0x000fe800000006ff */
[----:B------:R-:W1:Y:S02]  /*3880*/  SYNCS.PHASECHK.TRANS64.TRYWAIT P0, [UR4+0x1c020], R3 ;  /* 0x01c02003ff0075a7 */ /* 0x000e640008001104 */
[----:B-1----:R-:W-:Y:S05]  /*3890*/  @!P0 BRA `(.L_x_70) ;  /* 0x0000017800388947 */ /* 0x002fea0003800000 */
.L_x_417:
[----:B------:R-:W-:Y:S04]  /*38a0*/  UIADD3 UR4, UPT, UPT, UR27, 0x1, URZ ;  /* 0x000000011b047890 */ /* 0x000fe8000fffe0ff */
[----:B------:R-:W-:Y:S04]  /*38b0*/  UISETP.NE.AND UP0, UPT, UR4, 0x3, UPT ;  /* 0x000000030400788c */ /* 0x000fe8000bf05270 */
[----:B------:R-:W-:Y:S02]  /*38c0*/  USEL UR5, URZ, 0x1, UP0 ;  /* 0x00000001ff057887 */ /* 0x000fe40008000000 */
[----:B------:R-:W-:Y:S02]  /*38d0*/  USEL UR4, UR4, URZ, UP0 ;  /* 0x000000ff04047287 */ /* 0x000fe40008000000 */
[----:B------:R-:W-:Y:S01]  /*38e0*/  ULOP3.LUT UR21, UR21, UR5, URZ, 0x3c, !UPT ;  /* 0x0000000515157292 */ /* 0x000fe2000f8e3cff */
[----:B------:R-:W-:Y:S11]  /*38f0*/  BRA.U UP5, `(.L_x_71) ;  /* 0x0000000105047547 */ /* 0x000ff6000b800000 */
[----:B------:R-:W-:Y:S05]  /*3900*/  BPT.TRAP 0x1 ;  /* 0x000000040000795c */ /* 0x000fea0000300000 */
.L_x_71:
[----:B-1----:R-:W-:Y:S04]  /*3910*/  MOV R0, UR30 ;  /* 0x0000001e00007c02 */ /* 0x002fe80008000f00 */
[----:B------:R-:W-:Y:S04]  /*3920*/  SHF.L.U32 R3, R0, 0x1f, RZ ;  /* 0x0000001f00037819 */ /* 0x000fe800000006ff */
[----:B------:R-:W1:Y:S02]  /*3930*/  SYNCS.PHASECHK.TRANS64.TRYWAIT P0, [UR20+0x1c0a0], R3 ;  /* 0x01c0a003ff0075a7 */ /* 0x000e640008001114 */
[----:B-1----:R-:W-:Y:S05]  /*3940*/  @!P0 BRA `(.L_x_72) ;  /* 0x0000017800248947 */ /* 0x002fea0003800000 */
.L_x_419:
[----:B------:R-:W-:Y:S05]  /*3950*/  BRA.U UP4, `(.L_x_73) ;  /* 0x0000000104047547 */ /* 0x000fea000b800000 */
[----:B------:R-:W-:Y:S05]  /*3960*/  BPT.TRAP 0x1 ;  /* 0x000000040000795c */ /* 0x000fea0000300000 */
.L_x_73:
[----:B------:R-:W-:Y:S01]  /*3970*/  ULOP3.LUT UR34, UR28, 0x1, URZ, 0x3c, !UPT ;  /* 0x000000011c227892 */ /* 0x000fe2000f8e3cff */
[----:B------:R-:W-:Y:S02]  /*3980*/  HFMA2 R4, -RZ, RZ, 0, 1.9073486328125e-06 ;  /* 0x00000020ff047431 */ /* 0x000fe400000001ff */
[----:B-1----:R-:W-:Y:S01]  /*3990*/  IMAD.MOV.U32 R3, RZ, RZ, 0x100 ;  /* 0x00000100ff037424 */ /* 0x002fe200078e00ff */
[----:B------:R-:W-:Y:S02]  /*39a0*/  MOV R2, 0x28 ;  /* 0x0000002800027802 */ /* 0x000fe40000000f00 */
[----:B------:R-:W-:Y:S05]  /*39b0*/  IMAD.U32 R0, RZ, RZ, UR34 ;  /* 0x00000022ff007e24 */ /* 0x000fea000f8e00ff */
[----:B------:R-:W-:Y:S01]  /*39c0*/  SHF.L.U32 R5, R0, 0x1f, RZ ;  /* 0x0000001f00057819 */ /* 0x000fe200000006ff */
[----:B------:R-:W-:Y:S03]  /*39d0*/  IMAD.MOV.U32 R0, RZ, RZ, 0x100 ;  /* 0x00000100ff007424 */ /* 0x000fe600078e00ff */
[----:B------:R-:W1:Y:S02]  /*39e0*/  SYNCS.PHASECHK.TRANS64.TRYWAIT P0, [UR20+0x1c058], R5 ;  /* 0x01c05805ff0075a7 */ /* 0x000e640008001114 */
[----:B-1----:R-:W-:Y:S05]  /*39f0*/  @!P0 BRA `(.L_x_74) ;  /* 0x0000017800108947 */ /* 0x002fea0003800000 */
.L_x_421:
[----:B------:R-:W-:Y:S01]  /*3a00*/  ULEA UR68, UR27, UR32, 0xa ;  /* 0x000000201b447291 */ /* 0x000fe2000f8e50ff */
[----:B------:R-:W-:Y:S01]  /*3a10*/  R2UR UR17, R2 ;  /* 0x00000000021172ca */ /* 0x000fe200000e0000 */
[----:B------:R-:W-:Y:S01]  /*3a20*/  IMAD.MOV.U32 R2, RZ, RZ, 0x38 ;  /* 0x00000038ff027424 */ /* 0x000fe200078e00ff */
[----:B------:R-:W-:Y:S01]  /*3a30*/  R2UR UR19, R4 ;  /* 0x00000000041372ca */ /* 0x000fe200000e0000 */
        /* <DEDUP_REMOVED lines=8> */
[----:B------:R-:W-:Y:S01]  /*3ac0*/  UIADD3 UR58, UPT, UPT, UR68, 0x280, URZ ;  /* 0x00000280443a7890 */ /* 0x000fe2000fffe0ff */
[----:B------:R-:W-:Y:S01]  /*3ad0*/  R2UR UR18, R0 ;  /* 0x00000000001272ca */ /* 0x000fe200000e0000 */
[----:B------:R-:W-:Y:S01]  /*3ae0*/  UIADD3 UR56, UPT, UPT, UR68, 0x300, URZ ;  /* 0x0000030044387890 */ /* 0x000fe2000fffe0ff */
[----:B------:R-:W-:Y:S01]  /*3af0*/  R2UR UR9, R2 ;  /* 0x00000000020972ca */ /* 0x000fe200000e0000 */
[----:B------:R-:W-:Y:S01]  /*3b00*/  UIADD3 UR54, UPT, UPT, UR68, 0x380, URZ ;  /* 0x0000038044367890 */ /* 0x000fe2000fffe0ff */
[----:B------:R-:W-:Y:S01]  /*3b10*/  IMAD.MOV.U32 R2, RZ, RZ, 0x50 ;  /* 0x00000050ff027424 */ /* 0x000fe200078e00ff */
[----:B------:R-:W-:Y:S01]  /*3b20*/  R2UR UR15, R4 ;  /* 0x00000000040f72ca */ /* 0x000fe200000e0000 */
[----:B------:R-:W-:Y:S01]  /*3b30*/  IMAD.MOV.U32 R3, RZ, RZ, 0x100 ;  /* 0x00000100ff037424 */ /* 0x000fe200078e00ff */
[----:B------:R-:W-:Y:S01]  /*3b40*/  UMOV UR52, 0x0 ;  /* 0x0000000000347882 */ /* 0x000fe20000000000 */
[----:B------:R-:W-:Y:S01]  /*3b50*/  IMAD.MOV.U32 R0, RZ, RZ, 0x100 ;  /* 0x00000100ff007424 */ /* 0x000fe200078e00ff */
[----:B------:R-:W-:Y:S01]  /*3b60*/  R2UR UR7, R2 ;  /* 0x00000000020772ca */ /* 0x000fe200000e0000 */
[----:B------:R-:W-:Y:S01]  /*3b70*/  IMAD.MOV.U32 R4, RZ, RZ, 0x40 ;  /* 0x00000040ff047424 */ /* 0x000fe200078e00ff */
[C---:B------:R-:W-:Y:S01]  /*3b80*/  R2UR UR16, R3.reuse ;  /* 0x00000000031072ca */ /* 0x040fe200000e0000 */
[----:B------:R-:W-:Y:S01]  /*3b90*/  IMAD.MOV.U32 R2, RZ, RZ, 0x58 ;  /* 0x00000058ff027424 */ /* 0x000fe200078e00ff */
[----:B------:R-:W-:Y:S01]  /*3ba0*/  R2UR UR14, R0 ;  /* 0x00000000000e72ca */ /* 0x000fe200000e0000 */
[----:B------:R-:W-:Y:S01]  /*3bb0*/  UMOV UR53, 0x8110490 ;  /* 0x0811049000357882 */ /* 0x000fe20000000000 */
[----:B------:R-:W-:Y:S01]  /*3bc0*/  R2UR UR11, R4 ;  /* 0x00000000040b72ca */ /* 0x000fe200000e0000 */
[----:B------:R-:W-:Y:S01]  /*3bd0*/  UMOV UR69, 0x40004040 ;  /* 0x4000404000457882 */ /* 0x000fe20000000000 */
[----:B------:R-:W-:Y:S01]  /*3be0*/  R2UR UR12, R3 ;  /* 0x00000000030c72ca */ /* 0x000fe200000e0000 */
[----:B------:R2:W-:Y:S01]  /*3bf0*/  UTCHMMA tmem[UR19], gdesc[UR68], tmem[UR33], tmem[UR52], idesc[UR53], UPT ;  /* 0x00ff3444130079ea */ /* 0x0005e2000b800021 */
[C---:B------:R-:W-:Y:S01]  /*3c00*/  R2UR UR10, R0.reuse ;  /* 0x00000000000a72ca */ /* 0x040fe200000e0000 */
[----:B------:R-:W-:Y:S01]  /*3c10*/  UMOV UR50, 0x0 ;  /* 0x0000000000327882 */ /* 0x000fe20000000000 */
[----:B------:R-:W-:Y:S01]  /*3c20*/  R2UR UR8, R0 ;  /* 0x00000000000872ca */ /* 0x000fe200000e0000 */
[----:B------:R-:W-:Y:S01]  /*3c30*/  UMOV UR51, 0x8110490 ;  /* 0x0811049000337882 */ /* 0x000fe20000000000 */
[----:B------:R-:W-:Y:S01]  /*3c40*/  R2UR UR5, R2 ;  /* 0x00000000020572ca */ /* 0x000fe200000e0000 */
[----:B------:R-:W-:Y:S01]  /*3c50*/  UMOV UR67, 0x40004040 ;  /* 0x4000404000437882 */ /* 0x000fe20000000000 */
[----:B------:R-:W-:Y:S01]  /*3c60*/  R2UR UR6, R0 ;  /* 0x00000000000672ca */ /* 0x000fe200000e0000 */
[----:B------:R2:W-:Y:S01]  /*3c70*/  UTCHMMA tmem[UR17], gdesc[UR66], tmem[UR18], tmem[UR50], idesc[UR51], UPT ;  /* 0x00ff3242110079ea */ /* 0x0005e2000b800012 */
        /* <DEDUP_REMOVED lines=26> */
.L_x_75:
[----:B--2---:R-:W-:Y:S02]  /*3e20*/  UIADD3 UR8, UPT, UPT, UR20, 0x1c090, URZ ;  /* 0x0001c09014087890 */ /* 0x004fe4000fffe0ff */
[----:B------:R-:W-:Y:S01]  /*3e30*/  ULOP3.LUT UR7, UR29, 0x1, URZ, 0x3c, !UPT ;  /* 0x000000011d077892 */ /* 0x000fe2000f8e3cff */
[----:B------:R-:W-:Y:S01]  /*3e40*/  UMOV UR6, 0x1 ;  /* 0x0000000100067882 */ /* 0x000fe20000000000 */
[----:B------:R-:W-:Y:S05]  /*3e50*/  UMOV UR5, UR27 ;  /* 0x0000001b00057c82 */ /* 0x000fea0008000000 */
[----:B------:R2:W-:Y:S01]  /*3e60*/  UTCBAR [UR8], URZ ;  /* 0x000000ff080073e9 */ /* 0x0005e200080000ff */
[----:B------:R-:W-:Y:S05]  /*3e70*/  BRA.U UP2, `(.L_x_76) ;  /* 0xffffffed022c7547 */ /* 0x000fea000b83ffff */
.L_x_57:
[----:B------:R-:W-:Y:S04]  /*3e80*/  BSSY.RECONVERGENT B0, `(.L_x_77) ;  /* 0x0000003000007945 */ /* 0x000fe80003800200 */
[----:B------:R-:W-:Y:S05]  /*3e90*/  @!P4 BRA `(.L_x_78) ;  /* 0x000000000004c947 */ /* 0x000fea0003800000 */
[----:B-12---:R-:W-:Y:S05]  /*3ea0*/  BPT.TRAP 0x1 ;  /* 0x000000040000795c */ /* 0x006fea0000300000 */
.L_x_78:
[----:B-12---:R-:W-:Y:S05]  /*3eb0*/  BSYNC.RECONVERGENT B0 ;  /* 0x0000000000007941 */ /* 0x006fea0003800200 */
.L_x_77:
[----:B------:R-:W-:Y:S01]  /*3ec0*/  UIADD3 UR5, UPT, UPT, UR20, 0x1c010, URZ ;  /* 0x0001c01014057890 */ /* 0x000fe2000fffe0ff */
[----:B------:R-:W-:Y:S08]  /*3ed0*/  BSSY.RECONVERGENT B0, `(.L_x_79) ;  /* 0x0000004000007945 */ /* 0x000ff00003800200 */
[----:B------:R1:W-:Y:S01]  /*3ee0*/  UTCBAR [UR5], URZ ;  /* 0x000000ff050073e9 */ /* 0x0003e200080000ff */
[----:B------:R-:W-:Y:S05]  /*3ef0*/  @!P4 BRA `(.L_x_80) ;  /* 0x000000000004c947 */ /* 0x000fea0003800000 */
[----:B-1----:R-:W-:Y:S05]  /*3f00*/  BPT.TRAP 0x1 ;  /* 0x000000040000795c */ /* 0x002fea0000300000 */
.L_x_80:
[----:B-1----:R-:W-:Y:S05]  /*3f10*/  BSYNC.RECONVERGENT B0 ;  /* 0x0000000000007941 */ /* 0x002fea0003800200 */
.L_x_79:
[----:B------:R-:W-:-:S09]  /*3f20*/  UIADD3 UR5, UPT, UPT, UR20, 0x1c018, URZ ;  /* 0x0001c01814057890 */ /* 0x000fd2000fffe0ff */
[----:B------:R1:W-:Y:S01]  /*3f30*/  UTCBAR [UR5], URZ ;  /* 0x000000ff050073e9 */ /* 0x0003e200080000ff */
[----:B------:R-:W-:Y:S05]  /*3f40*/  BRA.U UP5, `(.L_x_81) ;  /* 0x0000000105047547 */ /* 0x000fea000b800000 */
[----:B-1----:R-:W-:Y:S05]  /*3f50*/  BPT.TRAP 0x1 ;  /* 0x000000040000795c */ /* 0x002fea0000300000 */
.L_x_81:
[----:B------:R-:W-:-:S04]  /*3f60*/  MOV R3, UR30 ;  /* 0x0000001e00037c02 */ /* 0x000fc80008000f00 */
[----:B------:R-:W-:-:S04]  /*3f70*/  SHF.L.U32 R3, R3, 0x1f, RZ ;  /* 0x0000001f03037819 */ /* 0x000fc800000006ff */
[----:B------:R-:W2:Y:S02]  /*3f80*/  SYNCS.PHASECHK.TRANS64.TRYWAIT P0, [UR20+0x1c0a8], R3 ;  /* 0x01c0a803ff0075a7 */ /* 0x000ea40008001114 */
[----:B--2---:R-:W-:Y:S05]  /*3f90*/  @!P0 BRA `(.L_x_82) ;  /* 0x0000017000c88947 */ /* 0x004fea0003800000 */
.L_x_423:
[----:B------:R-:W-:Y:S05]  /*3fa0*/  BRA.U UP3, `(.L_x_83) ;  /* 0x0000000103047547 */ /* 0x000fea000b800000 */
[----:B-1----:R-:W-:Y:S05]  /*3fb0*/  BPT.TRAP 0x1 ;  /* 0x000000040000795c */ /* 0x002fea0000300000 */
.L_x_83:
[----:B------:R-:W-:Y:S02]  /*3fc0*/  IMAD.U32 R5, RZ, RZ, UR7 ;  /* 0x00000007ff057e24 */ /* 0x000fe4000f8e00ff */
[----:B------:R-:W-:Y:S02]  /*3fd0*/  HFMA2 R4, -RZ, RZ, 0, 9.5367431640625e-06 ;  /* 0x000000a0ff047431 */ /* 0x000fe400000001ff */
[----:B--2---:R-:W-:Y:S01]  /*3fe0*/  IMAD.MOV.U32 R3, RZ, RZ, 0x180 ;  /* 0x00000180ff037424 */ /* 0x004fe200078e00ff */
[----:B------:R-:W-:-:S04]  /*3ff0*/  SHF.L.U32 R5, R5, 0x1f, RZ ;  /* 0x0000001f05057819 */ /* 0x000fc800000006ff */
[----:B------:R-:W2:Y:S02]  /*4000*/  SYNCS.PHASECHK.TRANS64.TRYWAIT P0, [UR20+0x1c068], R5 ;  /* 0x01c06805ff0075a7 */ /* 0x000ea40008001114 */
[----:B--2---:R-:W-:Y:S05]  /*4010*/  @!P0 BRA `(.L_x_84) ;  /* 0x0000017000c08947 */ /* 0x004fea0003800000 */
.L_x_425:
[----:B------:R-:W-:Y:S01]  /*4020*/  IMAD.MOV.U32 R2, RZ, RZ, 0xa8 ;  /* 0x000000a8ff027424 */ /* 0x000fe200078e00ff */
[----:B------:R-:W-:Y:S01]  /*4030*/  R2UR UR16, R4 ;  /* 0x00000000041072ca */ /* 0x000fe200000e0000 */
[----:B------:R-:W-:Y:S01]  /*4040*/  IMAD.MOV.U32 R4, RZ, RZ, 0xb0 ;  /* 0x000000b0ff047424 */ /* 0x000fe200078e00ff */
[----:B------:R-:W-:Y:S01]  /*4050*/  R2UR UR17, R3 ;  /* 0x00000000031172ca */ /* 0x000fe200000e0000 */
[----:B--2---:R-:W-:Y:S01]  /*4060*/  IMAD.MOV.U32 R0, RZ, RZ, 0x180 ;  /* 0x00000180ff007424 */ /* 0x004fe200078e00ff */
        /* <DEDUP_REMOVED lines=10> */
[----:B------:R-:W-:Y:S01]  /*4110*/  UISETP.NE.U32.AND UP0, UPT, UR6, URZ, UPT ;  /* 0x000000ff0600728c */ /* 0x000fe2000bf05070 */
[----:B------:R-:W-:Y:S01]  /*4120*/  R2UR UR11, R0 ;  /* 0x00000000000b72ca */ /* 0x000fe200000e0000 */
[----:B------:R-:W-:Y:S01]  /*4130*/  UIADD3 UR66, UPT, UPT, UR34, 0x80, URZ ;  /* 0x0000008022427890 */ /* 0x000fe2000fffe0ff */
[----:B-1----:R-:W-:Y:S01]  /*4140*/  R2UR UR5, R2 ;  /* 0x00000000020572ca */ /* 0x002fe200000e0000 */
        /* <DEDUP_REMOVED lines=16> */
[----:B------:R-:W-:Y:S01]  /*4250*/  UMOV UR35, 0x40004040 ;  /* 0x4000404000237882 */ /* 0x000fe20000000000 */
[----:B------:R-:W-:Y:S01]  /*4260*/  UIADD3 UR54, UPT, UPT, UR34, 0x380, URZ ;  /* 0x0000038022367890 */ /* 0x000fe2000fffe0ff */
[----:B------:R1:W-:Y:S01]  /*4270*/  UTCHMMA tmem[UR16], gdesc[UR34], tmem[UR17], tmem[UR52], idesc[UR53], UP0 ;  /* 0x00ff3422100079ea */ /* 0x0003e20008000011 */
        /* <DEDUP_REMOVED lines=30> */
.L_x_85:
[----:B-1----:R-:W-:-:S09]  /*4460*/  UIADD3 UR5, UPT, UPT, UR20, 0x1c098, URZ ;  /* 0x0001c09814057890 */ /* 0x002fd2000fffe0ff */
[----:B------:R1:W-:Y:S01]  /*4470*/  UTCBAR [UR5], URZ ;  /* 0x000000ff050073e9 */ /* 0x0003e200080000ff */
[----:B------:R-:W-:Y:S05]  /*4480*/  BRA.U !UP1, `(.L_x_86) ;  /* 0x0000000109047547 */ /* 0x000fea000b800000 */
[----:B-1----:R-:W-:Y:S05]  /*4490*/  BPT.TRAP 0x1 ;  /* 0x000000040000795c */ /* 0x002fea0000300000 */
.L_x_86:
[----:B-1----:R-:W-:-:S04]  /*44a0*/  ULEA UR5, UR25, UR20, 0x3 ;  /* 0x0000001419057291 */ /* 0x002fc8000f8e18ff */
[----:B------:R-:W-:-:S09]  /*44b0*/  UIADD3 UR5, UPT, UPT, UR5, 0x1c038, URZ ;  /* 0x0001c03805057890 */ /* 0x000fd2000fffe0ff */
[----:B------:R1:W-:Y:S01]  /*44c0*/  UTCBAR [UR5], URZ ;  /* 0x000000ff050073e9 */ /* 0x0003e200080000ff */
[----:B------:R-:W-:Y:S05]  /*44d0*/  BRA.U UP4, `(.L_x_87) ;  /* 0x0000000104047547 */ /* 0x000fea000b800000 */
[----:B-1----:R-:W-:Y:S05]  /*44e0*/  BPT.TRAP 0x1 ;  /* 0x000000040000795c */ /* 0x002fea0000300000 */
.L_x_87:
[----:B-1----:R-:W-:-:S09]  /*44f0*/  UIADD3 UR5, UPT, UPT, UR20, 0x1c050, URZ ;  /* 0x0001c05014057890 */ /* 0x002fd2000fffe0ff */
[----:B------:R1:W-:Y:S01]  /*4500*/  UTCBAR [UR5], URZ ;  /* 0x000000ff050073e9 */ /* 0x0003e200080000ff */
[----:B------:R-:W-:Y:S05]  /*4510*/  BRA.U UP3, `(.L_x_88) ;  /* 0x0000000103047547 */ /* 0x000fea000b800000 */
[----:B-1----:R-:W-:Y:S05]  /*4520*/  BPT.TRAP 0x1 ;  /* 0x000000040000795c */ /* 0x002fea0000300000 */
.L_x_88:
[----:B------:R-:W-:Y:S01]  /*4530*/  UIADD3 UR20, UPT, UPT, UR20, 0x1c060, URZ ;  /* 0x0001c06014147890 */ /* 0x000fe2000fffe0ff */
[----:B------:R-:W-:Y:S01]  /*4540*/  LOP3.LUT R7, R7, 0x1, RZ, 0x3c, !PT ;  /* 0x0000000107077812 */ /* 0x000fe200078e3cff */
[----:B------:R-:W-:Y:S02]  /*4550*/  UIADD3 UR31, UPT, UPT, UR26, 0x2, URZ ;  /* 0x000000021a1f7890 */ /* 0x000fe4000fffe0ff */
[----:B------:R-:W-:-:S05]  /*4560*/  ULOP3.LUT UR30, UR30, 0x1, URZ, 0x3c, !UPT ;  /* 0x000000011e1e7892 */ /* 0x000fca000f8e3cff */
[----:B------:R2:W-:Y:S01]  /*4570*/  UTCBAR [UR20], URZ ;  /* 0x000000ff140073e9 */ /* 0x0005e200080000ff */
[----:B------:R-:W-:Y:S02]  /*4580*/  NOP ;  /* 0x0000000000007918 */ /* 0x000fe40000000000 */
.L_x_29:
[----:B------:R-:W3:Y:S01]  /*4590*/  LDCU UR6, c[0x0][0x370] ;  /* 0x00006e00ff0677ac */ /* 0x000ee20008000800 */
[----:B-1----:R-:W1:Y:S01]  /*45a0*/  LDCU UR5, c[0x0][0x900] ;  /* 0x00012000ff0577ac */ /* 0x002e620008000800 */
[----:B---3--:R-:W-:-:S04]  /*45b0*/  UIADD3 UR36, UPT, UPT, UR6, UR36, URZ ;  /* 0x0000002406247290 */ /* 0x008fc8000fffe0ff */
[----:B-1----:R-:W-:-:S09]  /*45c0*/  UISETP.GE.AND UP0, UPT, UR36, UR5, UPT ;  /* 0x000000052400728c */ /* 0x002fd2000bf06270 */
[----:B------:R-:W-:Y:S05]  /*45d0*/  BRA.U !UP0, `(.L_x_89) ;  /* 0xffffffd108c07547 */ /* 0x000fea000b83ffff */
[----:B--2---:R-:W-:Y:S05]  /*45e0*/  EXIT ;  /* 0x000000000000794d */ /* 0x004fea0003800000 */
.L_x_28:
[----:B------:R-:W-:-:S08]  /*45f0*/  NOP ;  /* 0x0000000000007918 */ /* 0x000fd00000000000 */
[----:B------:R-:W1:-:S00]  /*4600*/  USETMAXREG.DEALLOC.CTAPOOL 0x60 ;  /* 0x00000060000079c8 */ /* 0x000e4000080e0500 */
[----:B-1----:R-:W1:Y:S01]  /*4610*/  LDC R0, c[0x0][0x900] ;  /* 0x00024000ff007b82 */ /* 0x002e620000000800 */
[----:B------:R-:W-:Y:S02]  /*4620*/  MOV R59, UR36 ;  /* 0x00000024003b7c02 */ /* 0x000fe40008000f00 */
[----:B-1----:R-:W-:-:S13]  /*4630*/  ISETP.LE.AND P0, PT, R0, UR36, PT ;  /* 0x0000002400007c0c */ /* 0x002fda000bf03270 */
[----:B------:R-:W-:Y:S05]  /*4640*/  @P0 EXIT ;  /* 0x000000000000094d */ /* 0x000fea0003800000 */
[----:B------:R-:W1:Y:S01]  /*4650*/  S2UR UR4, SR_CTAID.Z ;  /* 0x00000000000479c3 */ /* 0x000e620000002700 */
[----:B------:R-:W2:Y:S01]  /*4660*/  S2R R0, SR_CTAID.Y ;  /* 0x0000000000007919 */ /* 0x000ea20000002600 */
[----:B------:R-:W1:Y:S01]  /*4670*/  LDCU UR36, c[0x0][0x370] ;  /* 0x00006e00ff2477ac */ /* 0x000e620008000800 */
[----:B------:R-:W-:Y:S01]  /*4680*/  LOP3.LUT P0, R58, R23, 0x7f, RZ, 0xc0, !PT ;  /* 0x0000007f173a7812 */ /* 0x000fe2000780c0ff */
[----:B------:R-:W-:Y:S01]  /*4690*/  BSSY B8, `(.L_x_90) ;  /* 0x0000887000087945 */ /* 0x000fe20003800000 */
[----:B------:R-:W-:Y:S01]  /*46a0*/  IMAD.MOV.U32 R57, RZ, RZ, 0x1 ;  /* 0x00000001ff397424 */ /* 0x000fe200078e00ff */
[----:B------:R-:W3:Y:S01]  /*46b0*/  LDCU UR5, c[0x0][0x374] ;  /* 0x00006e80ff0577ac */ /* 0x000ee20008000800 */
[----:B------:R-:W-:Y:S01]  /*46c0*/  MOV R56, RZ ;  /* 0x000000ff00387202 */ /* 0x000fe20000000f00 */
[----:B------:R-:W-:Y:S01]  /*46d0*/  IMAD.MOV.U32 R64, RZ, RZ, RZ ;  /* 0x000000ffff407224 */ /* 0x000fe200078e00ff */
[----:B------:R-:W4:Y:S01]  /*46e0*/  LDCU.64 UR44, c[0x0][0x358] ;  /* 0x00006b00ff2c77ac */ /* 0x000f220008000a00 */
[----:B------:R-:W-:Y:S01]  /*46f0*/  UMOV UR43, URZ ;  /* 0x000000ff002b7c82 */ /* 0x000fe20008000000 */
[----:B------:R-:W-:Y:S01]  /*4700*/  UMOV UR42, URZ ;  /* 0x000000ff002a7c82 */ /* 0x000fe20008000000 */
[----:B-1----:R-:W-:-:S04]  /*4710*/  UIMAD UR4, UR36, UR4, URZ ;  /* 0x00000004240472a4 */ /* 0x002fc8000f8e02ff */
[----:B------:R-:W-:-:S04]  /*4720*/  UIADD3 UR4, UPT, UPT, URZ, -UR4, URZ ;  /* 0x80000004ff047290 */ /* 0x000fc8000fffe0ff */
[----:B---3--:R-:W-:Y:S01]  /*4730*/  UIMAD UR4, UR4, UR5, URZ ;  /* 0x00000005040472a4 */ /* 0x008fe2000f8e02ff */
[----:B--2---:R-:W-:-:S05]  /*4740*/  IMAD R0, R0, UR36, R59 ;  /* 0x0000002400007c24 */ /* 0x004fca000f8e023b */
[----:B------:R-:W-:-:S04]  /*4750*/  ISETP.NE.OR P0, PT, R0, UR4, P0 ;  /* 0x0000000400007c0c */ /* 0x000fc80008705670 */
[----:B----4-:R-:W-:-:S09]  /*4760*/  P2R R60, PR, RZ, 0x1 ;  /* 0x00000001ff3c7803 */ /* 0x010fd20000000000 */
.L_x_234:
[----:B------:R-:W-:Y:S05]  /*4770*/  YIELD ;  /* 0x0000000000007946 */ /* 0x000fea0003800000 */
[----:B-1----:R-:W1:Y:S01]  /*4780*/  LDC R6, c[0x0][0x904] ;  /* 0x00024100ff067b82 */ /* 0x002e620000000800 */
[----:B--2---:R-:W2:Y:S01]  /*4790*/  LDCU.64 UR4, c[0x0][0x908] ;  /* 0x00012100ff0477ac */ /* 0x004ea20008000a00 */
[----:B------:R-:W-:Y:S01]  /*47a0*/  BSSY B7, `(.L_x_91) ;  /* 0x0000871000077945 */ /* 0x000fe20003800000 */
[----:B---3--:R-:W3:Y:S05]  /*47b0*/  LDCU.64 UR6, c[0x0][0x920] ;  /* 0x00012400ff0677ac */ /* 0x008eea0008000a00 */
[----:B----4-:R-:W4:Y:S08]  /*47c0*/  LDC.64 R4, c[0x0][0x918] ;  /* 0x00024600ff047b82 */ /* 0x010f300000000a00 */
[----:B------:R-:W5:Y:S01]  /*47d0*/  LDC.64 R2, c[0x0][0x910] ;  /* 0x00024400ff027b82 */ /* 0x000f620000000a00 */
[----:B--2---:R-:W-:Y:S01]  /*47e0*/  IMAD.HI.U32 R22, R59, UR4, RZ ;  /* 0x000000043b167c27 */ /* 0x004fe2000f8e00ff */
[----:B------:R-:W2:Y:S04]  /*47f0*/  LDCU UR4, c[0x0][0x380] ;  /* 0x00007000ff0477ac */ /* 0x000ea80008000800 */
[----:B------:R-:W-:-:S02]  /*4800*/  SHF.R.U32.HI R22, RZ, UR5, R22 ;  /* 0x00000005ff167c19 */ /* 0x000fc40008011616 */
[----:B-1----:R-:W-:-:S04]  /*4810*/  ISETP.NE.AND P0, PT, R6, 0x1, PT ;  /* 0x000000010600780c */ /* 0x002fc80003f05270 */
[----:B------:R-:W-:Y:S02]  /*4820*/  SEL R22, R59, R22, !P0 ;  /* 0x000000163b167207 */ /* 0x000fe40004000000 */
[----:B----4-:R-:W-:-:S03]  /*4830*/  ISETP.NE.AND P0, PT, R5, 0x1, PT ;  /* 0x000000010500780c */ /* 0x010fc60003f05270 */
[----:B---3--:R-:W-:-:S05]  /*4840*/  IMAD.HI.U32 R7, R22, UR6, RZ ;  /* 0x0000000616077c27 */ /* 0x008fca000f8e00ff */
[----:B------:R-:W-:-:S04]  /*4850*/  SHF.R.U32.HI R7, RZ, UR7, R7 ;  /* 0x00000007ff077c19 */ /* 0x000fc80008011607 */
[----:B------:R-:W-:Y:S01]  /*4860*/  SEL R0, R22, R7, !P0 ;  /* 0x0000000716007207 */ /* 0x000fe20004000000 */
[----:B------:R-:W-:Y:S01]  /*4870*/  IMAD.MOV R7, RZ, RZ, -R22 ;  /* 0x000000ffff077224 */ /* 0x000fe200078e0a16 */
[----:B-----5:R-:W-:-:S03]  /*4880*/  ISETP.NE.AND P0, PT, R2, 0x1, PT ;  /* 0x000000010200780c */ /* 0x020fc60003f05270 */
[----:B------:R-:W-:-:S04]  /*4890*/  IMAD.HI.U32 R3, R0, R3, RZ ;  /* 0x0000000300037227 */ /* 0x000fc800078e00ff */
[----:B------:R-:W-:Y:S01]  /*48a0*/  IMAD R7, R6, R7, R59 ;  /* 0x0000000706077224 */ /* 0x000fe200078e023b */
[----:B------:R-:W-:Y:S01]  /*48b0*/  SHF.R.U32.HI R3, RZ, R4, R3 ;  /* 0x00000004ff037219 */ /* 0x000fe20000011603 */
[----:B------:R-:W-:Y:S02]  /*48c0*/  IMAD.MOV R4, RZ, RZ, -R0 ;  /* 0x000000ffff047224 */ /* 0x000fe400078e0a00 */
[----:B------:R-:W-:Y:S01]  /*48d0*/  IMAD.SHL.U32 R7, R7, 0x100, RZ ;  /* 0x0000010007077824 */ /* 0x000fe200078e00ff */
[----:B------:R-:W-:Y:S01]  /*48e0*/  SEL R3, R0, R3, !P0 ;  /* 0x0000000300037207 */ /* 0x000fe20004000000 */
[----:B------:R-:W-:-:S03]  /*48f0*/  IMAD R22, R5, R4, R22 ;  /* 0x0000000405167224 */ /* 0x000fc600078e0216 */
[----:B--2---:R-:W-:Y:S01]  /*4900*/  ISETP.GE.AND P0, PT, R7, UR4, PT ;  /* 0x0000000407007c0c */ /* 0x004fe2000bf06270 */
[----:B------:R-:W-:-:S04]  /*4910*/  IMAD.MOV R3, RZ, RZ, -R3 ;  /* 0x000000ffff037224 */ /* 0x000fc800078e0a03 */
[----:B------:R-:W-:-:S08]  /*4920*/  IMAD R2, R2, R3, R0 ;  /* 0x0000000302027224 */ /* 0x000fd000078e0200 */
[----:B------:R-:W-:Y:S05]  /*4930*/  @P0 BRA `(.L_x_92) ;  /* 0x00000084005c0947 */ /* 0x000fea0003800000 */
[----:B------:R-:W1:Y:S02]  /*4940*/  LDC R4, c[0x0][0x384] ;  /* 0x0000e100ff047b82 */ /* 0x000e640000000800 */
[----:B-1----:R-:W-:-:S13]  /*4950*/  ISETP.NE.AND P0, PT, R4, RZ, PT ;  /* 0x000000ff0400720c */ /* 0x002fda0003f05270 */
[----:B------:R-:W-:Y:S05]  /*4960*/  @P0 BRA `(.L_x_93) ;  /* 0x0000004000c40947 */ /* 0x000fea0003800000 */
[----:B------:R-:W-:-:S09]  /*4970*/  UISETP.NE.AND UP0, UPT, UR41, URZ, UPT ;  /* 0x000000ff2900728c */ /* 0x000fd2000bf05270 */
[----:B------:R-:W-:Y:S05]  /*4980*/  BRA.U UP0, `(.L_x_94) ;  /* 0x0000000100047547 */ /* 0x000fea000b800000 */
[----:B------:R-:W-:Y:S05]  /*4990*/  BPT.TRAP 0x1 ;  /* 0x000000040000795c */ /* 0x000fea0000300000 */
.L_x_94:
[----:B------:R-:W1:Y:S01]  /*49a0*/  S2R R16, SR_CgaCtaId ;  /* 0x0000000000107919 */ /* 0x000e620000008800 */
[----:B------:R-:W-:Y:S01]  /*49b0*/  MOV R5, 0x400 ;  /* 0x0000040000057802 */ /* 0x000fe20000000f00 */
[----:B------:R-:W-:Y:S01]  /*49c0*/  BSSY B0, `(.L_x_95) ;  /* 0x0000005000007945 */ /* 0x000fe20003800000 */
[----:B------:R-:W-:Y:S02]  /*49d0*/  SHF.L.U32 R3, R57, 0x1f, RZ ;  /* 0x0000001f39037819 */ /* 0x000fe400000006ff */
[----:B-1----:R-:W-:-:S04]  /*49e0*/  LEA R16, R16, R5, 0x18 ;  /* 0x0000000510107211 */ /* 0x002fc800078ec0ff */
[----:B------:R-:W1:Y:S02]  /*49f0*/  SYNCS.PHASECHK.TRANS64.TRYWAIT P0, [R16+URZ+0x1c0c0], R3 ;  /* 0x01c0c003100075a7 */ /* 0x000e6400080011ff */
[----:B-1----:R-:W-:Y:S05]  /*4a00*/  @!P0 BRA `(.L_x_96) ;  /* 0x00000168005c8947 */ /* 0x002fea0003800000 */
.L_x_426:
[----:B------:R-:W-:Y:S05]  /*4a10*/  BSYNC B0 ;  /* 0x0000000000007941 */ /* 0x000fea0003800000 */
.L_x_95:
[----:B------:R-:W-:Y:S01]  /*4a20*/  ISETP.NE.AND P0, PT, R60, RZ, PT ;  /* 0x000000ff3c00720c */ /* 0x000fe20003f05270 */
[----:B------:R-:W-:-:S12]  /*4a30*/  BSSY.RECONVERGENT B6, `(.L_x_97) ;  /* 0x0000232000067945 */ /* 0x000fd80003800200 */
[----:B------:R-:W-:Y:S05]  /*4a40*/  @P0 BRA `(.L_x_98) ;  /* 0x0000002000c00947 */ /* 0x000fea0003800000 */
[----:B------:R-:W2:Y:S01]  /*4a50*/  LDC.64 R10, c[0x4][0xa0] ;  /* 0x01002800ff0a7b82 */ /* 0x000ea20000000a00 */
[----:B------:R-:W-:Y:S01]  /*4a60*/  MOV R17, 0x0 ;  /* 0x0000000000117802 */ /* 0x000fe20000000f00 */
[----:B------:R-:W3:Y:S01]  /*4a70*/  LDCU.64 UR4, c[0x4][0xd0] ;  /* 0x01001a00ff0477ac */ /* 0x000ee20008000a00 */
[----:B------:R-:W-:Y:S02]  /*4a80*/  MOV R6, UR38 ;  /* 0x0000002600067c02 */ /* 0x000fe40008000f00 */
[----:B------:R-:W-:-:S03]  /*4a90*/  MOV R7, UR37 ;  /* 0x0000002500077c02 */ /* 0x000fc60008000f00 */
[----:B------:R4:W1:Y:S01]  /*4aa0*/  LDC.64 R8, c[0x4][R17] ;  /* 0x0100000011087b82 */ /* 0x0008620000000a00 */
[----:B---3--:R-:W-:Y:S02]  /*4ab0*/  IMAD.U32 R4, RZ, RZ, UR4 ;  /* 0x00000004ff047e24 */ /* 0x008fe4000f8e00ff */
[----:B------:R-:W-:Y:S01]  /*4ac0*/  IMAD.U32 R5, RZ, RZ, UR5 ;  /* 0x00000005ff057e24 */ /* 0x000fe2000f8e00ff */
[----:B--2---:R4:W-:Y:S04]  /*4ad0*/  STL.64 [R1], R10 ;  /* 0x0000000a01007387 */ /* 0x0049e80000100a00 */
[----:B------:R-:W-:-:S07]  /*4ae0*/  LEPC R20, `(.L_x_99) ;  /* 0x000000001014794e */ /* 0x000fce0000000000 */
[----:B-1--4-:R-:W-:Y:S05]  /*4af0*/  CALL.ABS.NOINC R8 ;  /* 0x0000000008007343 */ /* 0x012fea0003c00000 */
.L_x_99:
[----:B------:R-:W-:Y:S01]  /*4b00*/  IMAD.MOV.U32 R8, RZ, RZ, 0x3 ;  /* 0x00000003ff087424 */ /* 0x000fe200078e00ff */
[----:B------:R1:W2:Y:S01]  /*4b10*/  LDC.64 R10, c[0x4][R17] ;  /* 0x01000000110a7b82 */ /* 0x0002a20000000a00 */
[----:B------:R-:W-:Y:S01]  /*4b20*/  IMAD.MOV.U32 R9, RZ, RZ, 0x4 ;  /* 0x00000004ff097424 */ /* 0x000fe200078e00ff */
[----:B------:R-:W3:Y:S01]  /*4b30*/  LDCU.64 UR4, c[0x4][0xe8] ;  /* 0x01001d00ff0477ac */ /* 0x000ee20008000a00 */
[----:B------:R-:W-:Y:S01]  /*4b40*/  MOV R6, UR38 ;  /* 0x0000002600067c02 */ /* 0x000fe20008000f00 */
[----:B------:R1:W-:Y:S01]  /*4b50*/  STL [R1+0x8], R8 ;  /* 0x0000080801007387 */ /* 0x0003e20000100800 */
[----:B------:R-:W-:-:S03]  /*4b60*/  MOV R7, UR37 ;  /* 0x0000002500077c02 */ /* 0x000fc60008000f00 */
[----:B------:R1:W-:Y:S01]  /*4b70*/  STL.64 [R1], R8 ;  /* 0x0000000801007387 */ /* 0x0003e20000100a00 */
[----:B---3--:R-:W-:Y:S01]  /*4b80*/  MOV R4, UR4 ;  /* 0x0000000400047c02 */ /* 0x008fe20008000f00 */
[----:B------:R-:W-:Y:S02]  /*4b90*/  IMAD.U32 R5, RZ, RZ, UR5 ;  /* 0x00000005ff057e24 */ /* 0x000fe4000f8e00ff */
[----:B------:R-:W-:-:S07]  /*4ba0*/  LEPC R20, `(.L_x_100) ;  /* 0x000000001014794e */ /* 0x000fce0000000000 */
[----:B-12---:R-:W-:Y:S05]  /*4bb0*/  CALL.ABS.NOINC R10 ;  /* 0x000000000a007343 */ /* 0x006fea0003c00000 */
.L_x_100:
[----:B------:R1:W2:Y:S01]  /*4bc0*/  LDC.64 R8, c[0x4][R17] ;  /* 0x0100000011087b82 */ /* 0x0002a20000000a00 */
[----:B------:R-:W3:Y:S01]  /*4bd0*/  LDCU.64 UR4, c[0x4][0xe0] ;  /* 0x01001c00ff0477ac */ /* 0x000ee20008000a00 */
[----:B------:R-:W-:Y:S01]  /*4be0*/  CS2R R6, SRZ ;  /* 0x0000000000067805 */ /* 0x000fe2000001ff00 */
[----:B---3--:R-:W-:Y:S01]  /*4bf0*/  IMAD.U32 R4, RZ, RZ, UR4 ;  /* 0x00000004ff047e24 */ /* 0x008fe2000f8e00ff */
[----:B------:R-:W-:-:S04]  /*4c00*/  MOV R5, UR5 ;  /* 0x0000000500057c02 */ /* 0x000fc80008000f00 */
[----:B------:R-:W-:-:S07]  /*4c10*/  LEPC R20, `(.L_x_101) ;  /* 0x000000001014794e */ /* 0x000fce0000000000 */
[----:B-12---:R-:W-:Y:S05]  /*4c20*/  CALL.ABS.NOINC R8 ;  /* 0x0000000008007343 */ /* 0x006fea0003c00000 */
.L_x_101:
[----:B------:R1:W2:Y:S01]  /*4c30*/  LDC.64 R8, c[0x4][R17] ;  /* 0x0100000011087b82 */ /* 0x0002a20000000a00 */
[----:B------:R-:W3:Y:S01]  /*4c40*/  LDCU.64 UR4, c[0x4][0xf0] ;  /* 0x01001e00ff0477ac */ /* 0x000ee20008000a00 */
[----:B------:R-:W-:Y:S01]  /*4c50*/  CS2R R6, SRZ ;  /* 0x0000000000067805 */ /* 0x000fe2000001ff00 */
[----:B---3--:R-:W-:Y:S01]  /*4c60*/  IMAD.U32 R4, RZ, RZ, UR4 ;  /* 0x00000004ff047e24 */ /* 0x008fe2000f8e00ff */
[----:B------:R-:W-:-:S04]  /*4c70*/  MOV R5, UR5 ;  /* 0x0000000500057c02 */ /* 0x000fc80008000f00 */
[----:B------:R-:W-:-:S07]  /*4c80*/  LEPC R20, `(.L_x_102) ;  /* 0x000000001014794e */ /* 0x000fce0000000000 */
[----:B-12---:R-:W-:Y:S05]  /*4c90*/  CALL.ABS.NOINC R8 ;  /* 0x0000000008007343 */ /* 0x006fea0003c00000 */
.L_x_102:
[----:B------:R1:W2:Y:S01]  /*4ca0*/  LDC.64 R8, c[0x4][R17] ;  /* 0x0100000011087b82 */ /* 0x0002a20000000a00 */
[----:B------:R-:W3:Y:S01]  /*4cb0*/  LDCU.64 UR4, c[0x4][0xf8] ;  /* 0x01001f00ff0477ac */ /* 0x000ee20008000a00 */
[----:B------:R-:W-:Y:S01]  /*4cc0*/  CS2R R6, SRZ ;  /* 0x0000000000067805 */ /* 0x000fe2000001ff00 */
[----:B---3--:R-:W-:Y:S01]  /*4cd0*/  IMAD.U32 R4, RZ, RZ, UR4 ;  /* 0x00000004ff047e24 */ /* 0x008fe2000f8e00ff */
[----:B------:R-:W-:-:S04]  /*4ce0*/  MOV R5, UR5 ;  /* 0x0000000500057c02 */ /* 0x000fc80008000f00 */
[----:B------:R-:W-:-:S07]  /*4cf0*/  LEPC R20, `(.L_x_103) ;  /* 0x000000001014794e */ /* 0x000fce0000000000 */
[----:B-12---:R-:W-:Y:S05]  /*4d00*/  CALL.ABS.NOINC R8 ;  /* 0x0000000008007343 */ /* 0x006fea0003c00000 */
.L_x_103:
[----:B------:R-:W-:Y:S01]  /*4d10*/  HFMA2 R0, -RZ, RZ, 0, 9.5367431640625e-07 ;  /* 0x00000010ff007431 */ /* 0x000fe200000001ff */
[----:B------:R1:W2:Y:S01]  /*4d20*/  LDC.64 R8, c[0x4][R17] ;  /* 0x0100000011087b82 */ /* 0x0002a20000000a00 */
[----:B------:R-:W3:Y:S01]  /*4d30*/  LDCU.64 UR4, c[0x4][0xc8] ;  /* 0x01001900ff0477ac */ /* 0x000ee20008000a00 */
[----:B------:R-:W-:Y:S01]  /*4d40*/  MOV R6, UR38 ;  /* 0x0000002600067c02 */ /* 0x000fe20008000f00 */
[----:B------:R-:W-:Y:S01]  /*4d50*/  IMAD.U32 R7, RZ, RZ, UR37 ;  /* 0x00000025ff077e24 */ /* 0x000fe2000f8e00ff */
[----:B------:R1:W-:Y:S01]  /*4d60*/  STL [R1], R0 ;  /* 0x0000000001007387 */ /* 0x0003e20000100800 */
[----:B---3--:R-:W-:Y:S01]  /*4d70*/  MOV R4, UR4 ;  /* 0x0000000400047c02 */ /* 0x008fe20008000f00 */
[----:B------:R-:W-:-:S04]  /*4d80*/  IMAD.U32 R5, RZ, RZ, UR5 ;  /* 0x00000005ff057e24 */ /* 0x000fc8000f8e00ff */
[----:B------:R-:W-:-:S07]  /*4d90*/  LEPC R20, `(.L_x_104) ;  /* 0x000000001014794e */ /* 0x000fce0000000000 */
[----:B-12---:R-:W-:Y:S05]  /*4da0*/  CALL.ABS.NOINC R8 ;  /* 0x0000000008007343 */ /* 0x006fea0003c00000 */
.L_x_104:
[----:B------:R-:W1:Y:S01]  /*4db0*/  S2R R3, SR_SWINHI ;  /* 0x0000000000037919 */ /* 0x000e620000002f00 */
[----:B------:R2:W3:Y:S01]  /*4dc0*/  LDC.64 R8, c[0x4][R17] ;  /* 0x0100000011087b82 */ /* 0x0004e20000000a00 */
[----:B------:R-:W4:Y:S01]  /*4dd0*/  LDCU.64 UR4, c[0x4][0x100] ;  /* 0x01002000ff0477ac */ /* 0x000f220008000a00 */
[----:B------:R-:W-:Y:S01]  /*4de0*/  MOV R6, UR38 ;  /* 0x0000002600067c02 */ /* 0x000fe20008000f00 */
[----:B------:R-:W-:Y:S01]  /*4df0*/  IMAD.U32 R7, RZ, RZ, UR37 ;  /* 0x00000025ff077e24 */ /* 0x000fe2000f8e00ff */
[----:B------:R-:W-:Y:S02]  /*4e00*/  MOV R4, R16 ;  /* 0x0000001000047202 */ /* 0x000fe40000000f00 */
[----:B-1----:R-:W-:Y:S02]  /*4e10*/  MOV R5, R3 ;  /* 0x0000000300057202 */ /* 0x002fe40000000f00 */
[----:B------:R-:W-:Y:S02]  /*4e20*/  IADD3 R10, P0, PT, R4, 0x14000, RZ ;  /* 0x00014000040a7810 */ /* 0x000fe40007f1e0ff */
[----:B----4-:R-:W-:-:S03]  /*4e30*/  MOV R4, UR4 ;  /* 0x0000000400047c02 */ /* 0x010fc60008000f00 */
[----:B------:R-:W-:Y:S02]  /*4e40*/  IMAD.X R11, RZ, RZ, R5, P0 ;  /* 0x000000ffff0b7224 */ /* 0x000fe400000e0605 */
[----:B------:R-:W-:-:S03]  /*4e50*/  IMAD.U32 R5, RZ, RZ, UR5 ;  /* 0x00000005ff057e24 */ /* 0x000fc6000f8e00ff */
[----:B------:R2:W-:Y:S04]  /*4e60*/  STL.64 [R1], R10 ;  /* 0x0000000a01007387 */ /* 0x0005e80000100a00 */
[----:B------:R-:W-:-:S07]  /*4e70*/  LEPC R20, `(.L_x_105) ;  /* 0x000000001014794e */ /* 0x000fce0000000000 */
[----:B--23--:R-:W-:Y:S05]  /*4e80*/  CALL.ABS.NOINC R8 ;  /* 0x0000000008007343 */ /* 0x00cfea0003c00000 */
.L_x_105:
[----:B------:R-:W1:Y:S01]  /*4e90*/  LDC.64 R10, c[0x4][0xd8] ;  /* 0x01003600ff0a7b82 */ /* 0x000e620000000a00 */
[----:B------:R-:W2:Y:S01]  /*4ea0*/  LDCU.64 UR4, c[0x4][0xd0] ;  /* 0x01001a00ff0477ac */ /* 0x000ea20008000a00 */
[----:B------:R-:W-:Y:S02]  /*4eb0*/  MOV R6, UR38 ;  /* 0x0000002600067c02 */ /* 0x000fe40008000f00 */
[----:B------:R-:W-:-:S04]  /*4ec0*/  MOV R7, UR37 ;  /* 0x0000002500077c02 */ /* 0x000fc80008000f00 */
[----:B------:R3:W4:Y:S01]  /*4ed0*/  LDC.64 R8, c[0x4][R17] ;  /* 0x0100000011087b82 */ /* 0x0007220000000a00 */
[----:B--2---:R-:W-:Y:S02]  /*4ee0*/  IMAD.U32 R4, RZ, RZ, UR4 ;  /* 0x00000004ff047e24 */ /* 0x004fe4000f8e00ff */
[----:B------:R-:W-:Y:S01]  /*4ef0*/  IMAD.U32 R5, RZ, RZ, UR5 ;  /* 0x00000005ff057e24 */ /* 0x000fe2000f8e00ff */
[----:B-1----:R3:W-:Y:S04]  /*4f00*/  STL.64 [R1], R10 ;  /* 0x0000000a01007387 */ /* 0x0027e80000100a00 */
[----:B------:R-:W-:-:S07]  /*4f10*/  LEPC R20, `(.L_x_106) ;  /* 0x000000001014794e */ /* 0x000fce0000000000 */
[----:B---34-:R-:W-:Y:S05]  /*4f20*/  CALL.ABS.NOINC R8 ;  /* 0x0000000008007343 */ /* 0x018fea0003c00000 */
.L_x_106:
[----:B------:R-:W-:Y:S01]  /*4f30*/  HFMA2 R0, -RZ, RZ, 0, 2.384185791015625e-06 ;  /* 0x00000028ff007431 */ /* 0x000fe200000001ff */
        /* <DEDUP_REMOVED lines=9> */
.L_x_107:
        /* <DEDUP_REMOVED lines=10> */
.L_x_108:
[----:B------:R1:W2:Y:S01]  /*5070*/  LDC.64 R8, c[0x4][R17] ;  /* 0x0100000011087b82 */ /* 0x0002a20000000a00 */
[----:B------:R-:W3:Y:S01]  /*5080*/  LDCU.64 UR4, c[0x4][0xe0] ;  /* 0x01001c00ff0477ac */ /* 0x000ee20008000a00 */
[----:B------:R-:W-:Y:S01]  /*5090*/  CS2R R6, SRZ ;  /* 0x0000000000067805 */ /* 0x000fe2000001ff00 */
[----:B---3--:R-:W-:Y:S01]  /*50a0*/  IMAD.U32 R4, RZ, RZ, UR4 ;  /* 0x00000004ff047e24 */ /* 0x008fe2000f8e00ff */
[----:B------:R-:W-:-:S04]  /*50b0*/  MOV R5, UR5 ;  /* 0x0000000500057c02 */ /* 0x000fc80008000f00 */
[----:B------:R-:W-:-:S07]  /*50c0*/  LEPC R20, `(.L_x_109) ;  /* 0x000000001014794e */ /* 0x000fce0000000000 */
[----:B-12---:R-:W-:Y:S05]  /*50d0*/  CALL.ABS.NOINC R8 ;  /* 0x0000000008007343 */ /* 0x006fea0003c00000 */
.L_x_109:
[----:B------:R-:W-:Y:S01]  /*50e0*/  HFMA2 R0, -RZ, RZ, 0, 4.76837158203125e-07 ;  /* 0x00000008ff007431 */ /* 0x000fe200000001ff */
        /* <DEDUP_REMOVED lines=9> */
.L_x_110:
[----:B------:R-:W-:Y:S01]  /*5180*/  HFMA2 R0, -RZ, RZ, 0, 2.6226043701171875e-06 ;  /* 0x0000002cff007431 */ /* 0x000fe200000001ff */
        /* <DEDUP_REMOVED lines=9> */
.L_x_111:
[----:B------:R1:W2:Y:S01]  /*5220*/  LDC.64 R8, c[0x4][R17] ;  /* 0x0100000011087b82 */ /* 0x0002a20000000a00 */
[----:B------:R-:W3:Y:S01]  /*5230*/  LDCU.64 UR4, c[0x4][0xe0] ;  /* 0x01001c00ff0477ac */ /* 0x000ee20008000a00 */
[----:B------:R-:W-:Y:S01]  /*5240*/  CS2R R6, SRZ ;  /* 0x0000000000067805 */ /* 0x000fe2000001ff00 */
[----:B---3--:R-:W-:Y:S01]  /*5250*/  IMAD.U32 R4, RZ, RZ, UR4 ;  /* 0x00000004ff047e24 */ /* 0x008fe2000f8e00ff */
[----:B------:R-:W-:-:S04]  /*5260*/  MOV R5, UR5 ;  /* 0x0000000500057c02 */ /* 0x000fc80008000f00 */
[----:B------:R-:W-:-:S07]  /*5270*/  LEPC R20, `(.L_x_112) ;  /* 0x000000001014794e */ /* 0x000fce0000000000 */
[----:B-12---:R-:W-:Y:S05]  /*5280*/  CALL.ABS.NOINC R8 ;  /* 0x0000000008007343 */ /* 0x006fea0003c00000 */
.L_x_112:
        /* <DEDUP_REMOVED lines=10> */
.L_x_113:
[----:B------:R-:W-:Y:S01]  /*5330*/  HFMA2 R0, -RZ, RZ, 0, 2.443790435791015625e-06 ;  /* 0x00000029ff007431 */ /* 0x000fe200000001ff */
        /* <DEDUP_REMOVED lines=9> */
.L_x_114:
        /* <DEDUP_REMOVED lines=10> */
.L_x_115:
        /* <DEDUP_REMOVED lines=10> */
.L_x_116:
[----:B------:R1:W2:Y:S01]  /*5510*/  LDC.64 R8, c[0x4][R17] ;  /* 0x0100000011087b82 */ /* 0x0002a20000000a00 */
[----:B------:R-:W3:Y:S01]  /*5520*/  LDCU.64 UR4, c[0x4][0xe0] ;  /* 0x01001c00ff0477ac */ /* 0x000ee20008000a00 */
[----:B------:R-:W-:Y:S01]  /*5530*/  CS2R R6, SRZ ;  /* 0x0000000000067805 */ /* 0x000fe2000001ff00 */
[----:B---3--:R-:W-:Y:S01]  /*5540*/  IMAD.U32 R4, RZ, RZ, UR4 ;  /* 0x00000004ff047e24 */ /* 0x008fe2000f8e00ff */
[----:B------:R-:W-:-:S04]  /*5550*/  MOV R5, UR5 ;  /* 0x0000000500057c02 */ /* 0x000fc80008000f00 */
[----:B------:R-:W-:-:S07]  /*5560*/  LEPC R20, `(.L_x_117) ;  /* 0x000000001014794e */ /* 0x000fce0000000000 */
[----:B-12---:R-:W-:Y:S05]  /*5570*/  CALL.ABS.NOINC R8 ;  /* 0x0000000008007343 */ /* 0x006fea0003c00000 */
.L_x_117:
[----:B------:R-:W-:Y:S01]  /*5580*/  HFMA2 R0, -RZ, RZ, 0, 3.814697265625e-06 ;  /* 0x00000040ff007431 */ /* 0x000fe200000001ff */
        /* <DEDUP_REMOVED lines=9> */
.L_x_118:
        /* <DEDUP_REMOVED lines=10> */
.L_x_119:
[----:B------:R1:W2:Y:S01]  /*56c0*/  LDC.64 R8, c[0x4][R17] ;  /* 0x0100000011087b82 */ /* 0x0002a20000000a00 */
[----:B------:R-:W3:Y:S01]  /*56d0*/  LDCU.64 UR4, c[0x4][0xe0] ;  /* 0x01001c00ff0477ac */ /* 0x000ee20008000a00 */
[----:B------:R-:W-:Y:S01]  /*56e0*/  CS2R R6, SRZ ;  /* 0x0000000000067805 */ /* 0x000fe2000001ff00 */
[----:B---3--:R-:W-:Y:S01]  /*56f0*/  IMAD.U32 R4, RZ, RZ, UR4 ;  /* 0x00000004ff047e24 */ /* 0x008fe2000f8e00ff */
[----:B------:R-:W-:-:S04]  /*5700*/  MOV R5, UR5 ;  /* 0x0000000500057c02 */ /* 0x000fc80008000f00 */
[----:B------:R-:W-:-:S07]  /*5710*/  LEPC R20, `(.L_x_120) ;  /* 0x000000001014794e */ /* 0x000fce0000000000 */
[----:B-12---:R-:W-:Y:S05]  /*5720*/  CALL.ABS.NOINC R8 ;  /* 0x0000000008007343 */ /* 0x006fea0003c00000 */
.L_x_120:
[----:B------:R-:W-:Y:S01]  /*5730*/  HFMA2 R0, -RZ, RZ, 0, 5.9604644775390625e-08 ;  /* 0x00000001ff007431 */ /* 0x000fe200000001ff */
        /* <DEDUP_REMOVED lines=9> */
.L_x_121:
        /* <DEDUP_REMOVED lines=10> */
.L_x_122:
        /* <DEDUP_REMOVED lines=10> */
.L_x_123:
        /* <DEDUP_REMOVED lines=10> */
.L_x_124:
[----:B------:R1:W2:Y:S01]  /*59b0*/  LDC.64 R8, c[0x4][R17] ;  /* 0x0100000011087b82 */ /* 0x0002a20000000a00 */
[----:B------:R-:W3:Y:S01]  /*59c0*/  LDCU.64 UR4, c[0x4][0xe0] ;  /* 0x01001c00ff0477ac */ /* 0x000ee20008000a00 */
[----:B------:R-:W-:Y:S01]  /*59d0*/  CS2R R6, SRZ ;  /* 0x0000000000067805 */ /* 0x000fe2000001ff00 */
[----:B---3--:R-:W-:Y:S01]  /*59e0*/  IMAD.U32 R4, RZ, RZ, UR4 ;  /* 0x00000004ff047e24 */ /* 0x008fe2000f8e00ff */
[----:B------:R-:W-:-:S04]  /*59f0*/  MOV R5, UR5 ;  /* 0x0000000500057c02 */ /* 0x000fc80008000f00 */
[----:B------:R-:W-:-:S07]  /*5a00*/  LEPC R20, `(.L_x_125) ;  /* 0x000000001014794e */ /* 0x000fce0000000000 */
[----:B-12---:R-:W-:Y:S05]  /*5a10*/  CALL.ABS.NOINC R8 ;  /* 0x0000000008007343 */ /* 0x006fea0003c00000 */
.L_x_125:
        /* <DEDUP_REMOVED lines=10> */
.L_x_126:
        /* <DEDUP_REMOVED lines=10> */
.L_x_127:
[----:B------:R1:W2:Y:S01]  /*5b60*/  LDC.64 R8, c[0x4][R17] ;  /* 0x0100000011087b82 */ /* 0x0002a20000000a00 */
[----:B------:R-:W3:Y:S01]  /*5b70*/  LDCU.64 UR4, c[0x4][0xe0] ;  /* 0x01001c00ff0477ac */ /* 0x000ee20008000a00 */
[----:B------:R-:W-:Y:S01]  /*5b80*/  CS2R R6, SRZ ;  /* 0x0000000000067805 */ /* 0x000fe2000001ff00 */
[----:B---3--:R-:W-:Y:S01]  /*5b90*/  IMAD.U32 R4, RZ, RZ, UR4 ;  /* 0x00000004ff047e24 */ /* 0x008fe2000f8e00ff */
[----:B------:R-:W-:-:S04]  /*5ba0*/  MOV R5, UR5 ;  /* 0x0000000500057c02 */ /* 0x000fc80008000f00 */
[----:B------:R-:W-:-:S07]  /*5bb0*/  LEPC R20, `(.L_x_128) ;  /* 0x000000001014794e */ /* 0x000fce0000000000 */
[----:B-12---:R-:W-:Y:S05]  /*5bc0*/  CALL.ABS.NOINC R8 ;  /* 0x0000000008007343 */ /* 0x006fea0003c00000 */
.L_x_128:
[----:B------:R-:W-:Y:S01]  /*5bd0*/  HFMA2 R0, -RZ, RZ, 0, 1.1920928955078125e-07 ;  /* 0x00000002ff007431 */ /* 0x000fe200000001ff */
        /* <DEDUP_REMOVED lines=9> */
.L_x_129:
        /* <DEDUP_REMOVED lines=10> */
.L_x_130:
        /* <DEDUP_REMOVED lines=10> */
.L_x_131:
        /* <DEDUP_REMOVED lines=10> */
.L_x_132:
        /* <DEDUP_REMOVED lines=10> */
.L_x_133:
        /* <DEDUP_REMOVED lines=10> */
.L_x_134:
[----:B------:R1:W2:Y:S01]  /*5f90*/  LDC.64 R8, c[0x4][R17] ;  /* 0x0100000011087b82 */ /* 0x0002a20000000a00 */
[----:B------:R-:W3:Y:S01]  /*5fa0*/  LDCU.64 UR4, c[0x4][0xe0] ;  /* 0x01001c00ff0477ac */ /* 0x000ee20008000a00 */
[----:B------:R-:W-:Y:S01]  /*5fb0*/  CS2R R6, SRZ ;  /* 0x0000000000067805 */ /* 0x000fe2000001ff00 */
[----:B---3--:R-:W-:Y:S01]  /*5fc0*/  IMAD.U32 R4, RZ, RZ, UR4 ;  /* 0x00000004ff047e24 */ /* 0x008fe2000f8e00ff */
[----:B------:R-:W-:-:S04]  /*5fd0*/  MOV R5, UR5 ;  /* 0x0000000500057c02 */ /* 0x000fc80008000f00 */
[----:B------:R-:W-:-:S07]  /*5fe0*/  LEPC R20, `(.L_x_135) ;  /* 0x000000001014794e */ /* 0x000fce0000000000 */
[----:B-12---:R-:W-:Y:S05]  /*5ff0*/  CALL.ABS.NOINC R8 ;  /* 0x0000000008007343 */ /* 0x006fea0003c00000 */
.L_x_135:
        /* <DEDUP_REMOVED lines=10> */
.L_x_136:
        /* <DEDUP_REMOVED lines=10> */
.L_x_137:
[----:B------:R1:W2:Y:S01]  /*6140*/  LDC.64 R8, c[0x4][R17] ;  /* 0x0100000011087b82 */ /* 0x0002a20000000a00 */
[----:B------:R-:W3:Y:S01]  /*6150*/  LDCU.64 UR4, c[0x4][0xe0] ;  /* 0x01001c00ff0477ac */ /* 0x000ee20008000a00 */
[----:B------:R-:W-:Y:S01]  /*6160*/  CS2R R6, SRZ ;  /* 0x0000000000067805 */ /* 0x000fe2000001ff00 */
[----:B---3--:R-:W-:Y:S01]  /*6170*/  IMAD.U32 R4, RZ, RZ, UR4 ;  /* 0x00000004ff047e24 */ /* 0x008fe2000f8e00ff */
[----:B------:R-:W-:-:S04]  /*6180*/  MOV R5, UR5 ;  /* 0x0000000500057c02 */ /* 0x000fc80008000f00 */
[----:B------:R-:W-:-:S07]  /*6190*/  LEPC R20, `(.L_x_138) ;  /* 0x000000001014794e */ /* 0x000fce0000000000 */
[----:B-12---:R-:W-:Y:S05]  /*61a0*/  CALL.ABS.NOINC R8 ;  /* 0x0000000008007343 */ /* 0x006fea0003c00000 */
.L_x_138:
[----:B------:R-:W-:Y:S01]  /*61b0*/  HFMA2 R0, -RZ, RZ, 0, 3.0517578125e-05 ;  /* 0x00000200ff007431 */ /* 0x000fe200000001ff */
        /* <DEDUP_REMOVED lines=9> */
.L_x_139:
        /* <DEDUP_REMOVED lines=10> */
.L_x_140:
        /* <DEDUP_REMOVED lines=10> */
.L_x_141:
        /* <DEDUP_REMOVED lines=10> */
.L_x_142:
[----:B------:R1:W2:Y:S01]  /*6430*/  LDC.64 R8, c[0x4][R17] ;  /* 0x0100000011087b82 */ /* 0x0002a20000000a00 */
[----:B------:R-:W3:Y:S01]  /*6440*/  LDCU.64 UR4, c[0x4][0xe0] ;  /* 0x01001c00ff0477ac */ /* 0x000ee20008000a00 */
[----:B------:R-:W-:Y:S01]  /*6450*/  CS2R R6, SRZ ;  /* 0x0000000000067805 */ /* 0x000fe2000001ff00 */
[----:B---3--:R-:W-:Y:S01]  /*6460*/  IMAD.U32 R4, RZ, RZ, UR4 ;  /* 0x00000004ff047e24 */ /* 0x008fe2000f8e00ff */
[----:B------:R-:W-:-:S04]  /*6470*/  MOV R5, UR5 ;  /* 0x0000000500057c02 */ /* 0x000fc80008000f00 */
[----:B------:R-:W-:-:S07]  /*6480*/  LEPC R20, `(.L_x_143) ;  /* 0x000000001014794e */ /* 0x000fce0000000000 */
[----:B-12---:R-:W-:Y:S05]  /*6490*/  CALL.ABS.NOINC R8 ;  /* 0x0000000008007343 */ /* 0x006fea0003c00000 */
.L_x_143:
        /* <DEDUP_REMOVED lines=10> */
.L_x_144:
        /* <DEDUP_REMOVED lines=10> */
.L_x_145:
[----:B------:R1:W2:Y:S01]  /*65e0*/  LDC.64 R8, c[0x4][R17] ;  /* 0x0100000011087b82 */ /* 0x0002a20000000a00 */
[----:B------:R-:W3:Y:S01]  /*65f0*/  LDCU.64 UR4, c[0x4][0xe0] ;  /* 0x01001c00ff0477ac */ /* 0x000ee20008000a00 */
[----:B------:R-:W-:Y:S01]  /*6600*/  CS2R R6, SRZ ;  /* 0x0000000000067805 */ /* 0x000fe2000001ff00 */
[----:B---3--:R-:W-:Y:S01]  /*6610*/  IMAD.U32 R4, RZ, RZ, UR4 ;  /* 0x00000004ff047e24 */ /* 0x008fe2000f8e00ff */
[----:B------:R-:W-:-:S04]  /*6620*/  MOV R5, UR5 ;  /* 0x0000000500057c02 */ /* 0x000fc80008000f00 */
[----:B------:R-:W-:-:S07]  /*6630*/  LEPC R20, `(.L_x_146) ;  /* 0x000000001014794e */ /* 0x000fce0000000000 */
[----:B-12---:R-:W-:Y:S05]  /*6640*/  CALL.ABS.NOINC R8 ;  /* 0x0000000008007343 */ /* 0x006fea0003c00000 */
.L_x_146:
[----:B------:R1:W-:Y:S01]  /*6650*/  STL [R1], RZ ;  /* 0x000000ff01007387 */ /* 0x0003e20000100800 */
[----:B------:R1:W2:Y:S01]  /*6660*/  LDC.64 R8, c[0x4][R17] ;  /* 0x0100000011087b82 */ /* 0x0002a20000000a00 */
[----:B------:R-:W3:Y:S01]  /*6670*/  LDCU.64 UR4, c[0x4][0xc8] ;  /* 0x01001900ff0477ac */ /* 0x000ee20008000a00 */
[----:B------:R-:W-:Y:S02]  /*6680*/  MOV R6, UR38 ;  /* 0x0000002600067c02 */ /* 0x000fe40008000f00 */
[----:B------:R-:W-:Y:S01]  /*6690*/  MOV R7, UR37 ;  /* 0x0000002500077c02 */ /* 0x000fe20008000f00 */
[----:B---3--:R-:W-:Y:S02]  /*66a0*/  IMAD.U32 R4, RZ, RZ, UR4 ;  /* 0x00000004ff047e24 */ /* 0x008fe4000f8e00ff */
[----:B------:R-:W-:Y:S02]  /*66b0*/  IMAD.U32 R5, RZ, RZ, UR5 ;  /* 0x00000005ff057e24 */ /* 0x000fe4000f8e00ff */
[----:B------:R-:W-:-:S07]  /*66c0*/  LEPC R20, `(.L_x_147) ;  /* 0x000000001014794e */ /* 0x000fce0000000000 */
[----:B-12---:R-:W-:Y:S05]  /*66d0*/  CALL.ABS.NOINC R8 ;  /* 0x0000000008007343 */ /* 0x006fea0003c00000 */
.L_x_147:
        /* <DEDUP_REMOVED lines=10> */
.L_x_148:
        /* <DEDUP_REMOVED lines=10> */
.L_x_149:
        /* <DEDUP_REMOVED lines=10> */
.L_x_150:
[----:B------:R1:W2:Y:S01]  /*68c0*/  LDC.64 R8, c[0x4][R17] ;  /* 0x0100000011087b82 */ /* 0x0002a20000000a00 */
[----:B------:R-:W3:Y:S01]  /*68d0*/  LDCU.64 UR4, c[0x4][0xe0] ;  /* 0x01001c00ff0477ac */ /* 0x000ee20008000a00 */
[----:B------:R-:W-:Y:S01]  /*68e0*/  CS2R R6, SRZ ;  /* 0x0000000000067805 */ /* 0x000fe2000001ff00 */
[----:B---3--:R-:W-:Y:S01]  /*68f0*/  IMAD.U32 R4, RZ, RZ, UR4 ;  /* 0x00000004ff047e24 */ /* 0x008fe2000f8e00ff */
[----:B------:R-:W-:-:S04]  /*6900*/  MOV R5, UR5 ;  /* 0x0000000500057c02 */ /* 0x000fc80008000f00 */
[----:B------:R-:W-:-:S07]  /*6910*/  LEPC R20, `(.L_x_151) ;  /* 0x000000001014794e */ /* 0x000fce0000000000 */
[----:B-12---:R-:W-:Y:S05]  /*6920*/  CALL.ABS.NOINC R8 ;  /* 0x0000000008007343 */ /* 0x006fea0003c00000 */
.L_x_151:
        /* <DEDUP_REMOVED lines=9> */
.L_x_152:
        /* <DEDUP_REMOVED lines=10> */
.L_x_153:
[----:B------:R1:W2:Y:S01]  /*6a60*/  LDC.64 R8, c[0x4][R17] ;  /* 0x0100000011087b82 */ /* 0x0002a20000000a00 */
[----:B------:R-:W3:Y:S01]  /*6a70*/  LDCU.64 UR4, c[0x4][0xe0] ;  /* 0x01001c00ff0477ac */ /* 0x000ee20008000a00 */
[----:B------:R-:W-:Y:S01]  /*6a80*/  CS2R R6, SRZ ;  /* 0x0000000000067805 */ /* 0x000fe2000001ff00 */
[----:B---3--:R-:W-:Y:S01]  /*6a90*/  IMAD.U32 R4, RZ, RZ, UR4 ;  /* 0x00000004ff047e24 */ /* 0x008fe2000f8e00ff */
[----:B------:R-:W-:-:S04]  /*6aa0*/  MOV R5, UR5 ;  /* 0x0000000500057c02 */ /* 0x000fc80008000f00 */
[----:B------:R-:W-:-:S07]  /*6ab0*/  LEPC R20, `(.L_x_154) ;  /* 0x000000001014794e */ /* 0x000fce0000000000 */
[----:B-12---:R-:W-:Y:S05]  /*6ac0*/  CALL.ABS.NOINC R8 ;  /* 0x0000000008007343 */ /* 0x006fea0003c00000 */
.L_x_154:
[----:B------:R-:W-:Y:S01]  /*6ad0*/  HFMA2 R0, -RZ, RZ, 0, 0.0078125 ;  /* 0x00002000ff007431 */ /* 0x000fe200000001ff */
        /* <DEDUP_REMOVED lines=9> */
.L_x_155:
        /* <DEDUP_REMOVED lines=10> */
.L_x_156:
        /* <DEDUP_REMOVED lines=10> */
.L_x_157:
        /* <DEDUP_REMOVED lines=10> */
.L_x_98:
[----:B------:R-:W-:Y:S05]  /*6d50*/  BSYNC.RECONVERGENT B6 ;  /* 0x0000000000067941 */ /* 0x000fea0003800200 */
.L_x_97:
[----:B-1----:R-:W1:Y:S01]  /*6d60*/  S2R R3, SR_SWINHI ;  /* 0x0000000000037919 */ /* 0x002e620000002f00 */
[----:B------:R-:W-:Y:S01]  /*6d70*/  IMAD.SHL.U32 R40, R23, 0x2, RZ ;  /* 0x0000000217287824 */ /* 0x000fe200078e00ff */
[----:B------:R-:W2:Y:S04]  /*6d80*/  LDCU.64 UR4, c[0x0][0x880] ;  /* 0x00011000ff0477ac */ /* 0x000ea80008000a00 */
[----:B------:R-:W-:Y:S02]  /*6d90*/  LOP3.LUT R40, R40, 0xfe, RZ, 0xc0, !PT ;  /* 0x000000fe28287812 */ /* 0x000fe400078ec0ff */
[----:B--2---:R-:W-:-:S04]  /*6da0*/  ISETP.NE.U32.AND P5, PT, RZ, UR4, PT ;  /* 0x00000004ff007c0c */ /* 0x004fc8000bfa5070 */
[----:B------:R-:W-:Y:S02]  /*6db0*/  ISETP.NE.AND.EX P5, PT, RZ, UR5, PT, P5 ;  /* 0x00000005ff007c0c */ /* 0x000fe4000bfa5350 */
[----:B------:R-:W-:Y:S02]  /*6dc0*/  MOV R4, R16 ;  /* 0x0000001000047202 */ /* 0x000fe40000000f00 */
[----:B-1----:R-:W-:-:S03]  /*6dd0*/  MOV R5, R3 ;  /* 0x0000000300057202 */ /* 0x002fc60000000f00 */
[----:B------:R-:W-:-:S03]  /*6de0*/  IMAD.WIDE.U32 R40, R40, 0x2, R4 ;  /* 0x0000000228287825 */ /* 0x000fc600078e0004 */
[C---:B------:R-:W-:Y:S02]  /*6df0*/  IADD3 R9, P0, PT, R40.reuse, 0x14200, RZ ;  /* 0x0001420028097810 */ /* 0x040fe40007f1e0ff */
[C---:B------:R-:W-:Y:S02]  /*6e00*/  IADD3 R7, P1, PT, R40.reuse, 0x14400, RZ ;  /* 0x0001440028077810 */ /* 0x040fe40007f3e0ff */
[C---:B------:R-:W-:Y:S01]  /*6e10*/  IADD3 R5, P2, PT, R40.reuse, 0x14600, RZ ;  /* 0x0001460028057810 */ /* 0x040fe20007f5e0ff */
[--C-:B------:R-:W-:Y:S01]  /*6e20*/  IMAD.X R53, RZ, RZ, R41.reuse, P0 ;  /* 0x000000ffff357224 */ /* 0x100fe200000e0629 */
[----:B------:R-:W-:Y:S01]  /*6e30*/  IADD3 R3, P3, PT, R40, 0x14000, RZ ;  /* 0x0001400028037810 */ /* 0x000fe20007f7e0ff */
[--C-:B------:R-:W-:Y:S02]  /*6e40*/  IMAD.X R51, RZ, RZ, R41.reuse, P1 ;  /* 0x000000ffff337224 */ /* 0x100fe400008e0629 */
[----:B------:R-:W-:Y:S01]  /*6e50*/  IMAD.X R49, RZ, RZ, R41, P2 ;  /* 0x000000ffff317224 */ /* 0x000fe200010e0629 */
[----:B------:R-:W-:Y:S01]  /*6e60*/  SHF.R.U64 R6, R9, 0x3, R53 ;  /* 0x0000000309067819 */ /* 0x000fe20000001235 */
[----:B------:R-:W-:Y:S01]  /*6e70*/  IMAD.X R55, RZ, RZ, R41, P3 ;  /* 0x000000ffff377224 */ /* 0x000fe200018e0629 */
[----:B------:R-:W-:-:S02]  /*6e80*/  SHF.R.U64 R4, R7, 0x3, R51 ;  /* 0x0000000307047819 */ /* 0x000fc40000001233 */
[----:B------:R-:W-:Y:S02]  /*6e90*/  SHF.R.U64 R0, R5, 0x3, R49 ;  /* 0x0000000305007819 */ /* 0x000fe40000001231 */
[----:B------:R-:W-:Y:S02]  /*6ea0*/  SHF.R.U64 R8, R3, 0x3, R55 ;  /* 0x0000000303087819 */ /* 0x000fe40000001237 */
[----:B------:R-:W-:Y:S02]  /*6eb0*/  LOP3.LUT R52, R9, 0x70, R6, 0x78, !PT ;  /* 0x0000007009347812 */ /* 0x000fe400078e7806 */
[----:B------:R-:W-:Y:S02]  /*6ec0*/  LOP3.LUT R50, R7, 0x70, R4, 0x78, !PT ;  /* 0x0000007007327812 */ /* 0x000fe400078e7804 */
[----:B------:R-:W-:Y:S02]  /*6ed0*/  IADD3 R9, P0, PT, R40, 0x14800, RZ ;  /* 0x0001480028097810 */ /* 0x000fe40007f1e0ff */
[----:B------:R-:W-:-:S02]  /*6ee0*/  LOP3.LUT R48, R5, 0x70, R0, 0x78, !PT ;  /* 0x0000007005307812 */ /* 0x000fc400078e7800 */
[C---:B------:R-:W-:Y:S01]  /*6ef0*/  IADD3 R7, P1, PT, R40.reuse, 0x14a00, RZ ;  /* 0x00014a0028077810 */ /* 0x040fe20007f3e0ff */
[--C-:B------:R-:W-:Y:S01]  /*6f00*/  IMAD.X R47, RZ, RZ, R41.reuse, P0 ;  /* 0x000000ffff2f7224 */ /* 0x100fe200000e0629 */
[----:B------:R-:W-:Y:S02]  /*6f10*/  LOP3.LUT R54, R3, 0x70, R8, 0x78, !PT ;  /* 0x0000007003367812 */ /* 0x000fe400078e7808 */
[C---:B------:R-:W-:Y:S01]  /*6f20*/  IADD3 R5, P2, PT, R40.reuse, 0x14c00, RZ ;  /* 0x00014c0028057810 */ /* 0x040fe20007f5e0ff */
[----:B------:R-:W-:Y:S01]  /*6f30*/  IMAD.X R45, RZ, RZ, R41, P1 ;  /* 0x000000ffff2d7224 */ /* 0x000fe200008e0629 */
[----:B------:R-:W-:Y:S01]  /*6f40*/  IADD3 R3, P3, PT, R40, 0x14e00, RZ ;  /* 0x00014e0028037810 */ /* 0x000fe20007f7e0ff */
[----:B------:R1:W-:Y:S01]  /*6f50*/  ST.E desc[UR44][R54.64], RZ ;  /* 0x000000ff36007985 */ /* 0x0003e2000c10192c */
[----:B------:R-:W-:Y:S01]  /*6f60*/  SHF.R.U64 R8, R9, 0x3, R47 ;  /* 0x0000000309087819 */ /* 0x000fe2000000122f */
[----:B------:R-:W-:Y:S01]  /*6f70*/  IMAD.X R43, RZ, RZ, R41, P2 ;  /* 0x000000ffff2b7224 */ /* 0x000fe200010e0629 */
[----:B------:R-:W-:Y:S01]  /*6f80*/  SHF.R.U64 R6, R7, 0x3, R45 ;  /* 0x0000000307067819 */ /* 0x000fe2000000122d */
[----:B------:R-:W-:Y:S01]  /*6f90*/  IMAD.X R39, RZ, RZ, R41, P3 ;  /* 0x000000ffff277224 */ /* 0x000fe200018e0629 */
[----:B------:R-:W-:Y:S01]  /*6fa0*/  LOP3.LUT R46, R9, 0x70, R8, 0x78, !PT ;  /* 0x00000070092e7812 */ /* 0x000fe200078e7808 */
[----:B------:R1:W-:Y:S01]  /*6fb0*/  ST.E desc[UR44][R52.64], RZ ;  /* 0x000000ff34007985 */ /* 0x0003e2000c10192c */
[----:B------:R-:W-:-:S02]  /*6fc0*/  SHF.R.U64 R4, R5, 0x3, R43 ;  /* 0x0000000305047819 */ /* 0x000fc4000000122b */
[----:B------:R-:W-:Y:S01]  /*6fd0*/  SHF.R.U64 R0, R3, 0x3, R39 ;  /* 0x0000000303007819 */ /* 0x000fe20000001227 */
[----:B------:R1:W-:Y:S01]  /*6fe0*/  ST.E desc[UR44][R50.64], RZ ;  /* 0x000000ff32007985 */ /* 0x0003e2000c10192c */
[----:B------:R-:W-:Y:S02]  /*6ff0*/  LOP3.LUT R44, R7, 0x70, R6, 0x78, !PT ;  /* 0x00000070072c7812 */ /* 0x000fe400078e7806 */
[C---:B------:R-:W-:Y:S01]  /*7000*/  IADD3 R9, P0, PT, R40.reuse, 0x15000, RZ ;  /* 0x0001500028097810 */ /* 0x040fe20007f1e0ff */
[----:B------:R1:W-:Y:S01]  /*7010*/  ST.E desc[UR44][R48.64], RZ ;  /* 0x000000ff30007985 */ /* 0x0003e2000c10192c */
[----:B------:R-:W-:Y:S02]  /*7020*/  LOP3.LUT R42, R5, 0x70, R4, 0x78, !PT ;  /* 0x00000070052a7812 */ /* 0x000fe400078e7804 */
[C---:B------:R-:W-:Y:S01]  /*7030*/  IADD3 R7, P1, PT, R40.reuse, 0x15200, RZ ;  /* 0x0001520028077810 */ /* 0x040fe20007f3e0ff */
[--C-:B------:R-:W-:Y:S01]  /*7040*/  IMAD.X R37, RZ, RZ, R41.reuse, P0 ;  /* 0x000000ffff257224 */ /* 0x100fe200000e0629 */
[----:B------:R-:W-:Y:S01]  /*7050*/  LOP3.LUT R38, R3, 0x70, R0, 0x78, !PT ;  /* 0x0000007003267812 */ /* 0x000fe200078e7800 */
[----:B------:R1:W-:Y:S01]  /*7060*/  ST.E desc[UR44][R46.64], RZ ;  /* 0x000000ff2e007985 */ /* 0x0003e2000c10192c */
        /* <DEDUP_REMOVED lines=35> */
[C---:B------:R-:W-:Y:S02]  /*72a0*/  IADD3 R9, P0, PT, R40.reuse, 0x16000, RZ ;  /* 0x0001600028097810 */ /* 0x040fe40007f1e0ff */
[----:B------:R-:W-:Y:S01]  /*72b0*/  LOP3.LUT R24, R5, 0x70, R4, 0x78, !PT ;  /* 0x0000007005187812 */ /* 0x000fe200078e7804 */
[----:B------:R1:W-:Y:S01]  /*72c0*/  ST.E desc[UR44][R26.64], RZ ;  /* 0x000000ff1a007985 */ /* 0x0003e2000c10192c */
        /* <DEDUP_REMOVED lines=12> */
[----:B------:R-:W-:-:S02]  /*7390*/  LOP3.LUT R18, R9, 0x70, R8, 0x78, !PT ;  /* 0x0000007009127812 */ /* 0x000fc400078e7808 */
[----:B------:R-:W-:Y:S02]  /*73a0*/  SHF.R.U64 R4, R5, 0x3, R13 ;  /* 0x0000000305047819 */ /* 0x000fe4000000120d */
        /* <DEDUP_REMOVED lines=23> */
[----:B------:R-:W-:Y:S02]  /*7520*/  IADD3 R8, P0, PT, R40, 0x17000, RZ ;  /* 0x0001700028087810 */ /* 0x000fe40007f1e0ff */
[----:B------:R-:W-:Y:S01]  /*7530*/  LOP3.LUT R66, R4, 0x70, R5, 0x78, !PT ;  /* 0x0000007004427812 */ /* 0x000fe200078e7805 */
[----:B------:R1:W-:Y:S01]  /*7540*/  ST.E desc[UR44][R68.64], RZ ;  /* 0x000000ff44007985 */ /* 0x0003e2000c10192c */
[----:B------:R-:W-:Y:S01]  /*7550*/  IADD3 R6, P1, PT, R40, 0x17200, RZ ;  /* 0x0001720028067810 */ /* 0x000fe20007f3e0ff */
[----:B------:R-:W-:Y:S01]  /*7560*/  IMAD.X R79, RZ, RZ, R41, P0 ;  /* 0x000000ffff4f7224 */ /* 0x000fe200000e0629 */
        /* <DEDUP_REMOVED lines=35> */
[----:B------:R-:W-:Y:S02]  /*77a0*/  LOP3.LUT R82, R4, 0x70, R5, 0x78, !PT ;  /* 0x0000007004527812 */ /* 0x000fe400078e7805 */
[----:B------:R-:W-:Y:S01]  /*77b0*/  LOP3.LUT R80, R0, 0x70, R3, 0x78, !PT ;  /* 0x0000007000507812 */ /* 0x000fe200078e7803 */
[----:B------:R1:W-:Y:S04]  /*77c0*/  ST.E desc[UR44][R84.64], RZ ;  /* 0x000000ff54007985 */ /* 0x0003e8000c10192c */
[----:B------:R1:W-:Y:S04]  /*77d0*/  ST.E desc[UR44][R82.64], RZ ;  /* 0x000000ff52007985 */ /* 0x0003e8000c10192c */
[----:B------:R1:W-:Y:S01]  /*77e0*/  ST.E desc[UR44][R80.64], RZ ;  /* 0x000000ff50007985 */ /* 0x0003e2000c10192c */
[----:B------:R-:W-:Y:S05]  /*77f0*/  @!P5 BRA `(.L_x_158) ;  /* 0x0000000000c4d947 */ /* 0x000fea0003800000 */
[----:B------:R-:W2:Y:S01]  /*7800*/  LDC R3, c[0x0][0x904] ;  /* 0x00024100ff037b82 */ /* 0x000ea20000000800 */
[----:B------:R-:W3:Y:S01]  /*7810*/  LDCU.64 UR4, c[0x0][0x908] ;  /* 0x00012100ff0477ac */ /* 0x000ee20008000a00 */
[----:B------:R-:W-:Y:S01]  /*7820*/  BSSY.RECONVERGENT B0, `(.L_x_158) ;  /* 0x000002e000007945 */ /* 0x000fe20003800200 */
[----:B---3--:R-:W-:Y:S01]  /*7830*/  IMAD.HI.U32 R0, R59, UR4, RZ ;  /* 0x000000043b007c27 */ /* 0x008fe2000f8e00ff */
[----:B------:R-:W3:Y:S01]  /*7840*/  LDCU UR4, c[0x0][0x380] ;  /* 0x00007000ff0477ac */ /* 0x000ee20008000800 */
[----:B--2---:R-:W-:-:S03]  /*7850*/  ISETP.NE.AND P0, PT, R3, 0x1, PT ;  /* 0x000000010300780c */ /* 0x004fc60003f05270 */
[----:B------:R-:W-:-:S04]  /*7860*/  SHF.R.U32.HI R0, RZ, UR5, R0 ;  /* 0x00000005ff007c19 */ /* 0x000fc80008011600 */
[----:B------:R-:W-:-:S05]  /*7870*/  SEL R0, R59, R0, !P0 ;  /* 0x000000003b007207 */ /* 0x000fca0004000000 */
[----:B------:R-:W-:-:S04]  /*7880*/  IMAD.MOV R0, RZ, RZ, -R0 ;  /* 0x000000ffff007224 */ /* 0x000fc800078e0a00 */
[----:B------:R-:W-:-:S04]  /*7890*/  IMAD R3, R3, R0, R59 ;  /* 0x0000000003037224 */ /* 0x000fc800078e023b */
[----:B------:R-:W-:-:S05]  /*78a0*/  IMAD R3, R3, 0x100, R58 ;  /* 0x0000010003037824 */ /* 0x000fca00078e023a */
[----:B---3--:R-:W-:-:S13]  /*78b0*/  ISETP.GE.AND P0, PT, R3, UR4, PT ;  /* 0x0000000403007c0c */ /* 0x008fda000bf06270 */
[----:B------:R-:W-:Y:S05]  /*78c0*/  @P0 BRA `(.L_x_159) ;  /* 0x00000000008c0947 */ /* 0x000fea0003800000 */
[----:B------:R-:W2:Y:S01]  /*78d0*/  LDC R5, c[0x0][0x38c] ;  /* 0x0000e300ff057b82 */ /* 0x000ea20000000800 */
[----:B------:R-:W3:Y:S01]  /*78e0*/  LDCU UR6, c[0x0][0x890] ;  /* 0x00011200ff0677ac */ /* 0x000ee20008000800 */
[----:B------:R-:W4:Y:S01]  /*78f0*/  LDCU.64 UR4, c[0x0][0x888] ;  /* 0x00011100ff0477ac */ /* 0x000f220008000a00 */
[----:B---3--:R-:W-:Y:S01]  /*7900*/  IMAD R3, R22, UR6, R3 ;  /* 0x0000000616037c24 */ /* 0x008fe2000f8e0203 */
[----:B--2---:R-:W-:-:S04]  /*7910*/  IABS R6, R5 ;  /* 0x0000000500067213 */ /* 0x004fc80000000000 */
[----:B------:R-:W2:Y:S08]  /*7920*/  I2F.RP R7, R6 ;  /* 0x0000000600077306 */ /* 0x000eb00000209400 */
[----:B--2---:R-:W2:Y:S02]  /*7930*/  MUFU.RCP R8, R7 ;  /* 0x0000000700087308 */ /* 0x004ea40000001000 */
[----:B--2---:R-:W-:-:S06]  /*7940*/  IADD3 R8, PT, PT, R8, 0xffffffe, RZ ;  /* 0x0ffffffe08087810 */ /* 0x004fcc0007ffe0ff */
[----:B------:R2:W3:Y:S02]  /*7950*/  F2I.FTZ.U32.TRUNC.NTZ R9, R8 ;  /* 0x0000000800097305 */ /* 0x0004e4000021f000 */
[----:B--2---:R-:W-:Y:S02]  /*7960*/  HFMA2 R8, -RZ, RZ, 0, 0 ;  /* 0x00000000ff087431 */ /* 0x004fe400000001ff */
[----:B---3--:R-:W-:-:S04]  /*7970*/  IMAD.MOV R0, RZ, RZ, -R9 ;  /* 0x000000ffff007224 */ /* 0x008fc800078e0a09 */
[----:B------:R-:W-:Y:S01]  /*7980*/  IMAD R4, R0, R6, RZ ;  /* 0x0000000600047224 */ /* 0x000fe200078e02ff */
[----:B------:R-:W-:-:S03]  /*7990*/  IABS R0, R2 ;  /* 0x0000000200007213 */ /* 0x000fc60000000000 */
[----:B------:R-:W-:-:S06]  /*79a0*/  IMAD.HI.U32 R9, R9, R4, R8 ;  /* 0x0000000409097227 */ /* 0x000fcc00078e0008 */
[----:B------:R-:W-:-:S04]  /*79b0*/  IMAD.HI.U32 R4, R9, R0, RZ ;  /* 0x0000000009047227 */ /* 0x000fc800078e00ff */
[----:B------:R-:W-:-:S04]  /*79c0*/  IMAD.MOV R7, RZ, RZ, -R4 ;  /* 0x000000ffff077224 */ /* 0x000fc800078e0a04 */
[----:B------:R-:W-:Y:S01]  /*79d0*/  IMAD R7, R6, R7, R0 ;  /* 0x0000000706077224 */ /* 0x000fe200078e0200 */
[----:B------:R-:W-:-:S04]  /*79e0*/  LOP3.LUT R0, R2, R5, RZ, 0x3c, !PT ;  /* 0x0000000502007212 */ /* 0x000fc800078e3cff */
[----:B------:R-:W-:Y:S02]  /*79f0*/  ISETP.GT.U32.AND P1, PT, R6, R7, PT ;  /* 0x000000070600720c */ /* 0x000fe40003f24070 */
[----:B------:R-:W-:-:S11]  /*7a00*/  ISETP.GE.AND P0, PT, R0, RZ, PT ;  /* 0x000000ff0000720c */ /* 0x000fd60003f06270 */
[-C--:B------:R-:W-:Y:S01]  /*7a10*/  @!P1 IADD3 R7, PT, PT, R7, -R6.reuse, RZ ;  /* 0x8000000607079210 */ /* 0x080fe20007ffe0ff */
[----:B------:R-:W-:Y:S01]  /*7a20*/  @!P1 VIADD R4, R4, 0x1 ;  /* 0x0000000104049836 */ /* 0x000fe20000000000 */
[----:B------:R-:W-:Y:S02]  /*7a30*/  ISETP.NE.AND P1, PT, R5, RZ, PT ;  /* 0x000000ff0500720c */ /* 0x000fe40003f25270 */
[----:B------:R-:W-:Y:S02]  /*7a40*/  ISETP.GE.U32.AND P2, PT, R7, R6, PT ;  /* 0x000000060700720c */ /* 0x000fe40003f46070 */
[----:B------:R-:W2:Y:S11]  /*7a50*/  LDC.64 R6, c[0x0][0x880] ;  /* 0x00022000ff067b82 */ /* 0x000eb60000000a00 */
[----:B------:R-:W-:-:S05]  /*7a60*/  @P2 IADD3 R4, PT, PT, R4, 0x1, RZ ;  /* 0x0000000104042810 */ /* 0x000fca0007ffe0ff */
[----:B------:R-:W-:Y:S01]  /*7a70*/  @!P0 IMAD.MOV R4, RZ, RZ, -R4 ;  /* 0x000000ffff048224 */ /* 0x000fe200078e0a04 */
[----:B------:R-:W-:-:S04]  /*7a80*/  @!P1 LOP3.LUT R4, RZ, R5, RZ, 0x33, !PT ;  /* 0x00000005ff049212 */ /* 0x000fc800078e33ff */
[C---:B------:R-:W-:Y:S01]  /*7a90*/  IADD3 R0, PT, PT, -R4.reuse, RZ, RZ ;  /* 0x000000ff04007210 */ /* 0x040fe20007ffe1ff */
[----:B----4-:R-:W-:-:S04]  /*7aa0*/  IMAD R3, R4, UR5, R3 ;  /* 0x0000000504037c24 */ /* 0x010fc8000f8e0203 */
[----:B------:R-:W-:-:S04]  /*7ab0*/  IMAD R0, R5, R0, R2 ;  /* 0x0000000005007224 */ /* 0x000fc800078e0202 */
[----:B------:R-:W-:Y:S01]  /*7ac0*/  IMAD R3, R0, UR4, R3 ;  /* 0x0000000400037c24 */ /* 0x000fe2000f8e0203 */
[----:B------:R-:W-:-:S03]  /*7ad0*/  MOV R0, 0xff800000 ;  /* 0xff80000000007802 */ /* 0x000fc60000000f00 */
[----:B--2---:R-:W-:-:S05]  /*7ae0*/  IMAD.WIDE R6, R3, 0x4, R6 ;  /* 0x0000000403067825 */ /* 0x004fca00078e0206 */
[----:B------:R2:W-:Y:S02]  /*7af0*/  STG.E desc[UR44][R6.64], R0 ;  /* 0x0000000006007986 */ /* 0x0005e4000c10192c */
.L_x_159:
[----:B------:R-:W-:Y:S05]  /*7b00*/  BSYNC.RECONVERGENT B0 ;  /* 0x0000000000007941 */ /* 0x000fea0003800200 */
.L_x_158:
[----:B------:R-:W-:-:S09]  /*7b10*/  UISETP.NE.AND UP0, UPT, UR41, URZ, UPT ;  /* 0x000000ff2900728c */ /* 0x000fd2000bf05270 */
[----:B------:R-:W-:Y:S05]  /*7b20*/  BRA.U UP0, `(.L_x_160) ;  /* 0x0000000100047547 */ /* 0x000fea000b800000 */
[----:B------:R-:W-:Y:S05]  /*7b30*/  BPT.TRAP 0x1 ;  /* 0x000000040000795c */ /* 0x000fea0000300000 */
.L_x_160:
[C---:B-1----:R-:W-:Y:S01]  /*7b40*/  IADD3 R39, P0, PT, R40.reuse, 0x18000, RZ ;  /* 0x0001800028277810 */ /* 0x042fe20007f1e0ff */
[----:B------:R-:W-:Y:S01]  /*7b50*/  STL.64 [R1+0x70], R22 ;  /* 0x0000701601007387 */ /* 0x000fe20000100a00 */
[C---:B------:R-:W-:Y:S01]  /*7b60*/  IADD3 R37, P1, PT, R40.reuse, 0x18200, RZ ;  /* 0x0001820028257810 */ /* 0x040fe20007f3e0ff */
[----:B------:R1:W-:Y:S01]  /*7b70*/  SYNCS.ARRIVE.TRANS64.A1T0 RZ, [R16+URZ+0x1c0b0], RZ ;  /* 0x01c0b0ff10ff79a7 */ /* 0x0003e200081000ff */
[C---:B------:R-:W-:Y:S01]  /*7b80*/  IADD3 R35, P2, PT, R40.reuse, 0x18400, RZ ;  /* 0x0001840028237810 */ /* 0x040fe20007f5e0ff */
[----:B------:R3:W-:Y:S01]  /*7b90*/  STL [R1+0xb0], R39 ;  /* 0x0000b02701007387 */ /* 0x0007e20000100800 */
[C---:B------:R-:W-:Y:S01]  /*7ba0*/  IADD3 R33, P3, PT, R40.reuse, 0x18600, RZ ;  /* 0x0001860028217810 */ /* 0x040fe20007f7e0ff */
[--C-:B--2---:R-:W-:Y:S01]  /*7bb0*/  IMAD.X R7, RZ, RZ, R41.reuse, P1 ;  /* 0x000000ffff077224 */ /* 0x104fe200008e0629 */
[C---:B------:R-:W-:Y:S01]  /*7bc0*/  IADD3 R30, P1, PT, R40.reuse, 0x18c00, RZ ;  /* 0x00018c00281e7810 */ /* 0x040fe20007f3e0ff */
[----:B------:R-:W-:Y:S01]  /*7bd0*/  STL.64 [R1+0x80], R58 ;  /* 0x0000803a01007387 */ /* 0x000fe20000100a00 */
[C---:B------:R-:W-:Y:S01]  /*7be0*/  IADD3 R32, P4, PT, R40.reuse, 0x18800, RZ ;  /* 0x0001880028207810 */ /* 0x040fe20007f9e0ff */
[----:B------:R-:W-:Y:S01]  /*7bf0*/  IMAD.X R5, RZ, RZ, R41, P3 ;  /* 0x000000ffff057224 */ /* 0x000fe200018e0629 */
[----:B------:R-:W-:Y:S01]  /*7c00*/  IADD3 R28, P3, PT, R40, 0x19000, RZ ;  /* 0x00019000281c7810 */ /* 0x000fe20007f7e0ff */
[----:B------:R-:W-:Y:S01]  /*7c10*/  STL [R1+0x4c], R7 ;  /* 0x00004c0701007387 */ /* 0x000fe20000100800 */
[----:B------:R-:W-:-:S03]  /*7c20*/  UISETP.NE.AND UP0, UPT, UR41, URZ, UPT ;  /* 0x000000ff2900728c */ /* 0x000fc6000bf05270 */
[----:B------:R-:W-:Y:S04]  /*7c30*/  STL.64 [R1+0x78], R56 ;  /* 0x0000783801007387 */ /* 0x000fe80000100a00 */
[----:B------:R-:W-:Y:S04]  /*7c40*/  STL [R1+0x8c], R64 ;  /* 0x00008c4001007387 */ /* 0x000fe80000100800 */
[----:B------:R-:W-:Y:S01]  /*7c50*/  STL [R1+0x88], R60 ;  /* 0x0000883c01007387 */ /* 0x000fe20000100800 */
[----:B---3--:R-:W-:Y:S01]  /*7c60*/  IMAD.X R39, RZ, RZ, R41, P0 ;  /* 0x000000ffff277224 */ /* 0x008fe200000e0629 */
[----:B------:R-:W-:-:S04]  /*7c70*/  IADD3 R31, P0, PT, R40, 0x18a00, RZ ;  /* 0x00018a00281f7810 */ /* 0x000fc80007f1e0ff */
[----:B------:R-:W-:Y:S04]  /*7c80*/  STL [R1+0x54], R39 ;  /* 0x0000542701007387 */ /* 0x000fe80000100800 */
[----:B------:R2:W-:Y:S02]  /*7c90*/  STL.64 [R1+0x98], R30 ;  /* 0x0000981e01007387 */ /* 0x0005e40000100a00 */
[----:B--2---:R-:W-:Y:S01]  /*7ca0*/  IMAD.X R31, RZ, RZ, R41, P2 ;  /* 0x000000ffff1f7224 */ /* 0x004fe200010e0629 */
[----:B------:R-:W-:-:S05]  /*7cb0*/  IADD3 R29, P2, PT, R40, 0x18e00, RZ ;  /* 0x00018e00281d7810 */ /* 0x000fca0007f5e0ff */
[----:B------:R2:W-:Y:S04]  /*7cc0*/  STL.64 [R1+0xa0], R28 ;  /* 0x0000a01c01007387 */ /* 0x0005e80000100a00 */
[----:B--2---:R1:W2:Y:S01]  /*7cd0*/  LDL.64 R28, [R1+0x50] ;  /* 0x00005000011c7983 */ /* 0x0042a20000100a00 */
[--C-:B------:R-:W-:Y:S01]  /*7ce0*/  IMAD.X R65, RZ, RZ, R41.reuse, P4 ;  /* 0x000000ffff417224 */ /* 0x100fe200020e0629 */
[C---:B------:R-:W-:Y:S01]  /*7cf0*/  IADD3 R27, P4, PT, R40.reuse, 0x19200, RZ ;  /* 0x00019200281b7810 */ /* 0x040fe20007f9e0ff */
        /* <DEDUP_REMOVED lines=8> */
[----:B------:R-:W-:Y:S01]  /*7d80*/  IMAD.X R57, RZ, RZ, R41, P2 ;  /* 0x000000ffff397224 */ /* 0x000fe200010e0629 */
[----:B------:R-:W-:Y:S01]  /*7d90*/  IADD3 R24, P2, PT, R40, 0x19800, RZ ;  /* 0x0001980028187810 */ /* 0x000fe20007f5e0ff */
[----:B------:R3:W-:Y:S04]  /*7da0*/  STL.64 [R1+0x90], R20 ;  /* 0x0000901401007387 */ /* 0x0007e80000100a00 */
[----:B------:R4:W-:Y:S04]  /*7db0*/  STL.64 [R1+0xa8], R64 ;  /* 0x0000a84001007387 */ /* 0x0009e80000100a00 */
[----:B------:R1:W-:Y:S04]  /*7dc0*/  STL [R1+0x3c], R5 ;  /* 0x00003c0501007387 */ /* 0x0003e80000100800 */
[----:B---3--:R-:W3:Y:S01]  /*7dd0*/  LDL.LU.64 R20, [R1+0x48] ;  /* 0x0000480001147983 */ /* 0x008ee20000300a00 */
[----:B--2---:R-:W-:-:S03]  /*7de0*/  IMAD.MOV.U32 R29, RZ, RZ, R39 ;  /* 0x000000ffff1d7224 */ /* 0x004fc600078e0027 */
[----:B------:R-:W2:Y:S01]  /*7df0*/  LDL.LU R39, [R1+0xb0] ;  /* 0x0000b00001277983 */ /* 0x000ea20000300800 */
        /* <DEDUP_REMOVED lines=24> */
[----:B----4-:R-:W-:-:S02]  /*7f80*/  IMAD.MOV.U32 R64, RZ, RZ, R4 ;  /* 0x000000ffff407224 */ /* 0x010fc400078e0004 */
[----:B------:R-:W-:Y:S02]  /*7f90*/  IMAD.MOV.U32 R65, RZ, RZ, R5 ;  /* 0x000000ffff417224 */ /* 0x000fe400078e0005 */
[--C-:B------:R-:W-:Y:S01]  /*7fa0*/  IMAD.X R67, RZ, RZ, R41.reuse, P2 ;  /* 0x000000ffff437224 */ /* 0x100fe200010e0629 */
[C---:B------:R-:W-:Y:S01]  /*7fb0*/  IADD3 R6, P2, PT, R40.reuse, 0x1b600, RZ ;  /* 0x0001b60028067810 */ /* 0x040fe20007f5e0ff */
[--C-:B------:R-:W-:Y:S01]  /*7fc0*/  IMAD.X R63, RZ, RZ, R41.reuse, P3 ;  /* 0x000000ffff3f7224 */ /* 0x100fe200018e0629 */
[C---:B-1----:R-:W-:Y:S01]  /*7fd0*/  IADD3 R5, P3, PT, R40.reuse, 0x1b800, RZ ;  /* 0x0001b80028057810 */ /* 0x042fe20007f7e0ff */
[--C-:B------:R-:W-:Y:S01]  /*7fe0*/  IMAD.X R55, RZ, RZ, R41.reuse, P4 ;  /* 0x000000ffff377224 */ /* 0x100fe200020e0629 */
[C---:B------:R-:W-:Y:S01]  /*7ff0*/  IADD3 R4, P4, PT, R40.reuse, 0x1ba00, RZ ;  /* 0x0001ba0028047810 */ /* 0x040fe20007f9e0ff */
[--C-:B------:R-:W-:Y:S01]  /*8000*/  IMAD.X R53, RZ, RZ, R41.reuse, P0 ;  /* 0x000000ffff357224 */ /* 0x100fe200000e0629 */
[C---:B------:R-:W-:Y:S01]  /*8010*/  IADD3 R3, P0, PT, R40.reuse, 0x1bc00, RZ ;  /* 0x0001bc0028037810 */ /* 0x040fe20007f1e0ff */
[----:B------:R-:W-:Y:S01]  /*8020*/  IMAD.X R51, RZ, RZ, R41, P1 ;  /* 0x000000ffff337224 */ /* 0x000fe200008e0629 */
[----:B------:R-:W-:-:S02]  /*8030*/  IADD3 R0, P1, PT, R40, 0x1be00, RZ ;  /* 0x0001be0028007810 */ /* 0x000fc40007f3e0ff */
[----:B------:R-:W-:Y:S02]  /*8040*/  SHF.R.U64 R36, R35, 0x3, R31 ;  /* 0x0000000323247819 */ /* 0x000fe4000000121f */
[----:B---3--:R-:W-:Y:S02]  /*8050*/  SHF.R.U64 R38, R37, 0x3, R21 ;  /* 0x0000000325267819 */ /* 0x008fe40000001215 */
[----:B------:R-:W-:Y:S02]  /*8060*/  SHF.R.U64 R34, R33, 0x3, R65 ;  /* 0x0000000321227819 */ /* 0x000fe40000001241 */
[----:B------:R-:W-:Y:S01]  /*8070*/  LOP3.LUT R30, R35, 0x70, R36, 0x78, !PT ;  /* 0x00000070231e7812 */ /* 0x000fe200078e7824 */
[----:B------:R-:W3:Y:S01]  /*8080*/  LDL.LU.64 R64, [R1+0xa8] ;  /* 0x0000a80001407983 */ /* 0x000ee20000300a00 */
[----:B------:R-:W-:-:S03]  /*8090*/  LOP3.LUT R20, R37, 0x70, R38, 0x78, !PT ;  /* 0x0000007025147812 */ /* 0x000fc600078e7826 */
[----:B------:R1:W-:Y:S04]  /*80a0*/  STL.64 [R1+0x40], R30 ;  /* 0x0000401e01007387 */ /* 0x0003e80000100a00 */
[----:B-1----:R-:W4:Y:S01]  /*80b0*/  LDL.LU.64 R30, [R1+0x98] ;  /* 0x00009800011e7983 */ /* 0x002f220000300a00 */
[----:B--2---:R-:W-:-:S04]  /*80c0*/  SHF.R.U64 R40, R39, 0x3, R29 ;  /* 0x0000000327287819 */ /* 0x004fc8000000121d */
[----:B------:R-:W-:Y:S02]  /*80d0*/  LOP3.LUT R28, R39, 0x70, R40, 0x78, !PT ;  /* 0x00000070271c7812 */ /* 0x000fe400078e7828 */
[----:B------:R-:W2:Y:S04]  /*80e0*/  LDL.LU.64 R38, [R1+0x38] ;  /* 0x0000380001267983 */ /* 0x000ea80000300a00 */
[----:B------:R1:W-:Y:S04]  /*80f0*/  STL [R1+0x50], R28 ;  /* 0x0000501c01007387 */ /* 0x0003e80000100800 */
[----:B-1----:R-:W2:Y:S01]  /*8100*/  LDL.LU.64 R28, [R1+0xa0] ;  /* 0x0000a000011c7983 */ /* 0x002ea20000300a00 */
[----:B---3--:R-:W-:-:S04]  /*8110*/  SHF.R.U64 R35, R32, 0x3, R65 ;  /* 0x0000000320237819 */ /* 0x008fc80000001241 */
[----:B------:R-:W-:Y:S01]  /*8120*/  LOP3.LUT R64, R32, 0x70, R35, 0x78, !PT ;  /* 0x0000007020407812 */ /* 0x000fe200078e7823 */
[----:B------:R-:W-:Y:S01]  /*8130*/  IMAD.MOV.U32 R32, RZ, RZ, R20 ;  /* 0x000000ffff207224 */ /* 0x000fe200078e0014 */
[----:B----4-:R-:W-:-:S04]  /*8140*/  SHF.R.U64 R36, R31, 0x3, R61 ;  /* 0x000000031f247819 */ /* 0x010fc8000000123d */
[----:B------:R-:W-:Y:S02]  /*8150*/  LOP3.LUT R60, R31, 0x70, R36, 0x78, !PT ;  /* 0x000000701f3c7812 */ /* 0x000fe400078e7824 */
[----:B------:R-:W3:Y:S01]  /*8160*/  LDL.LU.64 R36, [R1+0x40] ;  /* 0x0000400001247983 */ /* 0x000ee20000300a00 */
[----:B--2---:R-:W-:Y:S02]  /*8170*/  LOP3.LUT R38, R33, 0x70, R34, 0x78, !PT ;  /* 0x0000007021267812 */ /* 0x004fe400078e7822 */
[----:B------:R-:W-:-:S04]  /*8180*/  SHF.R.U64 R33, R30, 0x3, R59 ;  /* 0x000000031e217819 */ /* 0x000fc8000000123b */
[----:B------:R-:W-:Y:S01]  /*8190*/  LOP3.LUT R58, R30, 0x70, R33, 0x78, !PT ;  /* 0x000000701e3a7812 */ /* 0x000fe200078e7821 */
[----:B------:R-:W-:Y:S02]  /*81a0*/  IMAD.MOV.U32 R33, RZ, RZ, R21 ;  /* 0x000000ffff217224 */ /* 0x000fe400078e0015 */
[----:B------:R-:W2:Y:S02]  /*81b0*/  LDL.LU.64 R20, [R1+0x90] ;  /* 0x0000900001147983 */ /* 0x000ea40000300a00 */
[----:B------:R-:W-:Y:S01]  /*81c0*/  IMAD.MOV.U32 R35, RZ, RZ, R33 ;  /* 0x000000ffff237224 */ /* 0x000fe200078e0021 */
[----:B------:R-:W-:-:S04]  /*81d0*/  SHF.R.U64 R34, R29, 0x3, R57 ;  /* 0x000000031d227819 */ /* 0x000fc80000001239 */
[----:B------:R-:W-:Y:S01]  /*81e0*/  LOP3.LUT R56, R29, 0x70, R34, 0x78, !PT ;  /* 0x000000701d387812 */ /* 0x000fe200078e7822 */
[----:B------:R-:W-:Y:S01]  /*81f0*/  IMAD.MOV.U32 R34, RZ, RZ, R32 ;  /* 0x000000ffff227224 */ /* 0x000fe200078e0020 */
[----:B------:R-:W-:-:S04]  /*8200*/  SHF.R.U64 R32, R27, 0x3, R93 ;  /* 0x000000031b207819 */ /* 0x000fc8000000125d */
[----:B------:R-:W-:Y:S02]  /*8210*/  LOP3.LUT R92, R27, 0x70, R32, 0x78, !PT ;  /* 0x000000701b5c7812 */ /* 0x000fe400078e7820 */
[----:B------:R-:W4:Y:S01]  /*8220*/  LDL.LU.64 R32, [R1+0x50] ;  /* 0x0000500001207983 */ /* 0x000f220000300a00 */
[----:B------:R-:W-:-:S04]  /*8230*/  SHF.R.U64 R31, R28, 0x3, R23 ;  /* 0x000000031c1f7819 */ /* 0x000fc80000001217 */
[----:B------:R-:W-:Y:S02]  /*8240*/  LOP3.LUT R22, R28, 0x70, R31, 0x78, !PT ;  /* 0x000000701c167812 */ /* 0x000fe400078e781f */
[C---:B------:R-:W-:Y:S02]  /*8250*/  SHF.R.U64 R29, R26.reuse, 0x3, R91 ;  /* 0x000000031a1d7819 */ /* 0x040fe4000000125b */
[C---:B------:R-:W-:Y:S02]  /*8260*/  SHF.R.U64 R30, R25.reuse, 0x3, R89 ;  /* 0x00000003191e7819 */ /* 0x040fe40000001259 */
[----:B------:R-:W-:Y:S02]  /*8270*/  LOP3.LUT R90, R26, 0x70, R29, 0x78, !PT ;  /* 0x000000701a5a7812 */ /* 0x000fe400078e781d */
[----:B------:R-:W-:Y:S02]  /*8280*/  SHF.R.U64 R27, R24, 0x3, R87 ;  /* 0x00000003181b7819 */ /* 0x000fe40000001257 */
[----:B------:R-:W-:-:S02]  /*8290*/  LOP3.LUT R88, R25, 0x70, R30, 0x78, !PT ;  /* 0x0000007019587812 */ /* 0x000fc400078e781e */
[C---:B------:R-:W-:Y:S02]  /*82a0*/  SHF.R.U64 R26, R19.reuse, 0x3, R81 ;  /* 0x00000003131a7819 */ /* 0x040fe40000001251 */
[----:B------:R-:W-:Y:S02]  /*82b0*/  LOP3.LUT R86, R24, 0x70, R27, 0x78, !PT ;  /* 0x0000007018567812 */ /* 0x000fe400078e781b */
[----:B------:R-:W-:Y:S02]  /*82c0*/  LOP3.LUT R80, R19, 0x70, R26, 0x78, !PT ;  /* 0x0000007013507812 */ /* 0x000fe400078e781a */
[C---:B------:R-:W-:Y:S02]  /*82d0*/  SHF.R.U64 R24, R17.reuse, 0x3, R77 ;  /* 0x0000000311187819 */ /* 0x040fe4000000124d */
[C---:B------:R-:W-:Y:S02]  /*82e0*/  SHF.R.U64 R19, R14.reuse, 0x3, R73 ;  /* 0x000000030e137819 */ /* 0x040fe40000001249 */
[----:B------:R-:W-:Y:S01]  /*82f0*/  LOP3.LUT R76, R17, 0x70, R24, 0x78, !PT ;  /* 0x00000070114c7812 */ /* 0x000fe200078e7818 */
[----:B------:R-:W-:Y:S01]  /*8300*/  IMAD.X R49, RZ, RZ, R41, P2 ;  /* 0x000000ffff317224 */ /* 0x000fe200010e0629 */
[----:B------:R-:W-:-:S02]  /*8310*/  LOP3.LUT R72, R14, 0x70, R19, 0x78, !PT ;  /* 0x000000700e487812 */ /* 0x000fc400078e7813 */
[----:B------:R-:W-:Y:S02]  /*8320*/  SHF.R.U64 R17, R12, 0x3, R69 ;  /* 0x000000030c117819 */ /* 0x000fe40000001245 */
[----:B------:R-:W-:Y:S01]  /*8330*/  SHF.R.U64 R14, R11, 0x3, R67 ;  /* 0x000000030b0e7819 */ /* 0x000fe20000001243 */
[----:B----4-:R-:W-:Y:S04]  /*8340*/  ST.E desc[UR44][R32.64], RZ ;  /* 0x000000ff20007985 */ /* 0x010fe8000c10192c */
[----:B------:R-:W-:Y:S04]  /*8350*/  ST.E desc[UR44][R34.64], RZ ;  /* 0x000000ff22007985 */ /* 0x000fe8000c10192c */
[----:B---3--:R-:W-:Y:S04]  /*8360*/  ST.E desc[UR44][R36.64], RZ ;  /* 0x000000ff24007985 */ /* 0x008fe8000c10192c */
[----:B------:R-:W-:Y:S04]  /*8370*/  ST.E desc[UR44][R38.64], RZ ;  /* 0x000000ff26007985 */ /* 0x000fe8000c10192c */
[----:B------:R1:W-:Y:S04]  /*8380*/  ST.E desc[UR44][R64.64], RZ ;  /* 0x000000ff40007985 */ /* 0x0003e8000c10192c */
[----:B------:R3:W-:Y:S04]  /*8390*/  ST.E desc[UR44][R60.64], RZ ;  /* 0x000000ff3c007985 */ /* 0x0007e8000c10192c */
[----:B------:R4:W-:Y:S04]  /*83a0*/  ST.E desc[UR44][R58.64], RZ ;  /* 0x000000ff3a007985 */ /* 0x0009e8000c10192c */
[----:B------:R2:W-:Y:S04]  /*83b0*/  ST.E desc[UR44][R56.64], RZ ;  /* 0x000000ff38007985 */ /* 0x0005e8000c10192c */
[----:B------:R2:W-:Y:S04]  /*83c0*/  ST.E desc[UR44][R22.64], RZ ;  /* 0x000000ff16007985 */ /* 0x0005e8000c10192c */
[----:B-1----:R1:W5:Y:S04]  /*83d0*/  LDL.LU R64, [R1+0x8c] ;  /* 0x00008c0001407983 */ /* 0x0023680000300800 */
[----:B---3--:R1:W5:Y:S04]  /*83e0*/  LDL.LU R60, [R1+0x88] ;  /* 0x00008800013c7983 */ /* 0x0083680000300800 */
[----:B----4-:R1:W5:Y:S04]  /*83f0*/  LDL.LU.64 R58, [R1+0x80] ;  /* 0x00008000013a7983 */ /* 0x0103680000300a00 */
[----:B--2---:R1:W5:Y:S04]  /*8400*/  LDL.LU.64 R56, [R1+0x78] ;  /* 0x0000780001387983 */ /* 0x0043680000300a00 */
[----:B------:R1:W5:Y:S01]  /*8410*/  LDL.LU.64 R22, [R1+0x70] ;  /* 0x0000700001167983 */ /* 0x0003620000300a00 */
[----:B------:R-:W-:-:S02]  /*8420*/  SHF.R.U64 R28, R21, 0x3, R85 ;  /* 0x00000003151c7819 */ /* 0x000fc40000001255 */
[----:B------:R-:W-:Y:S02]  /*8430*/  SHF.R.U64 R25, R20, 0x3, R83 ;  /* 0x0000000314197819 */ /* 0x000fe40000001253 */
[----:B------:R-:W-:Y:S02]  /*8440*/  LOP3.LUT R84, R21, 0x70, R28, 0x78, !PT ;  /* 0x0000007015547812 */ /* 0x000fe400078e781c */
[----:B------:R-:W-:Y:S02]  /*8450*/  SHF.R.U64 R21, R18, 0x3, R79 ;  /* 0x0000000312157819 */ /* 0x000fe4000000124f */
[----:B------:R-:W-:Y:S02]  /*8460*/  LOP3.LUT R82, R20, 0x70, R25, 0x78, !PT ;  /* 0x0000007014527812 */ /* 0x000fe400078e7819 */
[----:B------:R-:W-:Y:S01]  /*8470*/  SHF.R.U64 R20, R15, 0x3, R75 ;  /* 0x000000030f147819 */ /* 0x000fe2000000124b */
[----:B------:R1:W-:Y:S01]  /*8480*/  ST.E desc[UR44][R92.64], RZ ;  /* 0x000000ff5c007985 */ /* 0x0003e2000c10192c */
[----:B------:R-:W-:-:S02]  /*8490*/  LOP3.LUT R78, R18, 0x70, R21, 0x78, !PT ;  /* 0x00000070124e7812 */ /* 0x000fc400078e7815 */
[----:B------:R-:W-:Y:S01]  /*84a0*/  SHF.R.U64 R18, R13, 0x3, R71 ;  /* 0x000000030d127819 */ /* 0x000fe20000001247 */
[----:B------:R1:W-:Y:S01]  /*84b0*/  ST.E desc[UR44][R90.64], RZ ;  /* 0x000000ff5a007985 */ /* 0x0003e2000c10192c */
[----:B------:R-:W-:Y:S02]  /*84c0*/  LOP3.LUT R74, R15, 0x70, R20, 0x78, !PT ;  /* 0x000000700f4a7812 */ /* 0x000fe400078e7814 */
[----:B------:R-:W-:Y:S01]  /*84d0*/  SHF.R.U64 R15, R10, 0x3, R63 ;  /* 0x000000030a0f7819 */ /* 0x000fe2000000123f */
[----:B------:R1:W-:Y:S01]  /*84e0*/  ST.E desc[UR44][R88.64], RZ ;  /* 0x000000ff58007985 */ /* 0x0003e2000c10192c */
[----:B------:R-:W-:Y:S01]  /*84f0*/  LOP3.LUT R70, R13, 0x70, R18, 0x78, !PT ;  /* 0x000000700d467812 */ /* 0x000fe200078e7812 */
[----:B------:R-:W-:Y:S02]  /*8500*/  IMAD.X R47, RZ, RZ, R41, P3 ;  /* 0x000000ffff2f7224 */ /* 0x000fe400018e0629 */
[----:B------:R1:W-:Y:S01]  /*8510*/  ST.E desc[UR44][R86.64], RZ ;  /* 0x000000ff56007985 */ /* 0x0003e2000c10192c */
[----:B------:R-:W-:Y:S01]  /*8520*/  LOP3.LUT R68, R12, 0x70, R17, 0x78, !PT ;  /* 0x000000700c447812 */ /* 0x000fe200078e7811 */
[----:B------:R-:W-:Y:S01]  /*8530*/  IMAD.X R45, RZ, RZ, R41, P4 ;  /* 0x000000ffff2d7224 */ /* 0x000fe200020e0629 */
[----:B------:R-:W-:Y:S01]  /*8540*/  SHF.R.U64 R13, R8, 0x3, R53 ;  /* 0x00000003080d7819 */ /* 0x000fe20000001235 */
        /* <DEDUP_REMOVED lines=9> */
[----:B------:R-:W-:-:S03]  /*85e0*/  SHF.R.U64 R10, R7, 0x3, R51 ;  /* 0x00000003070a7819 */ /* 0x000fc60000001233 */
[----:B------:R1:W-:Y:S01]  /*85f0*/  ST.E desc[UR44][R78.64], RZ ;  /* 0x000000ff4e007985 */ /* 0x0003e2000c10192c */
[----:B------:R-:W-:-:S03]  /*8600*/  LOP3.LUT R52, R8, 0x70, R13, 0x78, !PT ;  /* 0x0000007008347812 */ /* 0x000fc600078e780d */
[----:B------:R1:W-:Y:S01]  /*8610*/  ST.E desc[UR44][R76.64], RZ ;  /* 0x000000ff4c007985 */ /* 0x0003e2000c10192c */
[----:B------:R-:W-:Y:S02]  /*8620*/  LOP3.LUT R54, R9, 0x70, R12, 0x78, !PT ;  /* 0x0000007009367812 */ /* 0x000fe400078e780c */
[----:B------:R-:W-:Y:S01]  /*8630*/  SHF.R.U64 R8, R5, 0x3, R47 ;  /* 0x0000000305087819 */ /* 0x000fe2000000122f */
[----:B------:R1:W-:Y:S01]  /*8640*/  ST.E desc[UR44][R74.64], RZ ;  /* 0x000000ff4a007985 */ /* 0x0003e2000c10192c */
[----:B------:R-:W-:Y:S02]  /*8650*/  LOP3.LUT R48, R6, 0x70, R11, 0x78, !PT ;  /* 0x0000007006307812 */ /* 0x000fe400078e780b */
[----:B------:R-:W-:Y:S01]  /*8660*/  SHF.R.U64 R9, R4, 0x3, R45 ;  /* 0x0000000304097819 */ /* 0x000fe2000000122d */
[----:B------:R1:W-:Y:S01]  /*8670*/  ST.E desc[UR44][R72.64], RZ ;  /* 0x000000ff48007985 */ /* 0x0003e2000c10192c */
[----:B------:R-:W-:Y:S02]  /*8680*/  LOP3.LUT R50, R7, 0x70, R10, 0x78, !PT ;  /* 0x0000007007327812 */ /* 0x000fe400078e780a */
[----:B------:R-:W-:Y:S01]  /*8690*/  SHF.R.U64 R6, R3, 0x3, R43 ;  /* 0x0000000303067819 */ /* 0x000fe2000000122b */
[----:B------:R1:W-:Y:S01]  /*86a0*/  ST.E desc[UR44][R70.64], RZ ;  /* 0x000000ff46007985 */ /* 0x0003e2000c10192c */
[----:B------:R-:W-:-:S03]  /*86b0*/  SHF.R.U64 R7, R0, 0x3, R41 ;  /* 0x0000000300077819 */ /* 0x000fc60000001229 */
[----:B------:R1:W-:Y:S01]  /*86c0*/  ST.E desc[UR44][R68.64], RZ ;  /* 0x000000ff44007985 */ /* 0x0003e2000c10192c */
[----:B------:R-:W-:-:S03]  /*86d0*/  LOP3.LUT R46, R5, 0x70, R8, 0x78, !PT ;  /* 0x00000070052e7812 */ /* 0x000fc600078e7808 */
[----:B------:R1:W-:Y:S01]  /*86e0*/  ST.E desc[UR44][R66.64], RZ ;  /* 0x000000ff42007985 */ /* 0x0003e2000c10192c */
[----:B------:R-:W-:-:S03]  /*86f0*/  LOP3.LUT R44, R4, 0x70, R9, 0x78, !PT ;  /* 0x00000070042c7812 */ /* 0x000fc600078e7809 */
[----:B------:R1:W-:Y:S01]  /*8700*/  ST.E desc[UR44][R62.64], RZ ;  /* 0x000000ff3e007985 */ /* 0x0003e2000c10192c */
[----:B------:R-:W-:-:S03]  /*8710*/  LOP3.LUT R42, R3, 0x70, R6, 0x78, !PT ;  /* 0x00000070032a7812 */ /* 0x000fc600078e7806 */
[----:B------:R1:W-:Y:S01]  /*8720*/  ST.E desc[UR44][R54.64], RZ ;  /* 0x000000ff36007985 */ /* 0x0003e2000c10192c */
[----:B------:R-:W-:-:S03]  /*8730*/  LOP3.LUT R40, R0, 0x70, R7, 0x78, !PT ;  /* 0x0000007000287812 */ /* 0x000fc600078e7807 */
[----:B------:R1:W-:Y:S04]  /*8740*/  ST.E desc[UR44][R52.64], RZ ;  /* 0x000000ff34007985 */ /* 0x0003e8000c10192c */
[----:B------:R1:W-:Y:S04]  /*8750*/  ST.E desc[UR44][R50.64], RZ ;  /* 0x000000ff32007985 */ /* 0x0003e8000c10192c */
[----:B------:R1:W-:Y:S04]  /*8760*/  ST.E desc[UR44][R48.64], RZ ;  /* 0x000000ff30007985 */ /* 0x0003e8000c10192c */
[----:B------:R1:W-:Y:S04]  /*8770*/  ST.E desc[UR44][R46.64], RZ ;  /* 0x000000ff2e007985 */ /* 0x0003e8000c10192c */
[----:B------:R1:W-:Y:S04]  /*8780*/  ST.E desc[UR44][R44.64], RZ ;  /* 0x000000ff2c007985 */ /* 0x0003e8000c10192c */
[----:B------:R1:W-:Y:S04]  /*8790*/  ST.E desc[UR44][R42.64], RZ ;  /* 0x000000ff2a007985 */ /* 0x0003e8000c10192c */
[----:B------:R1:W-:Y:S01]  /*87a0*/  ST.E desc[UR44][R40.64], RZ ;  /* 0x000000ff28007985 */ /* 0x0003e2000c10192c */
[----:B------:R-:W-:Y:S01]  /*87b0*/  @!PT LDS RZ, [RZ] ;  /* 0x00000000fffff984 */ /* 0x000fe20000000800 */
[----:B------:R-:W-:Y:S01]  /*87c0*/  @!PT LDS RZ, [RZ] ;  /* 0x00000000fffff984 */ /* 0x000fe20000000800 */
[----:B------:R-:W-:Y:S01]  /*87d0*/  @!PT LDS RZ, [RZ] ;  /* 0x00000000fffff984 */ /* 0x000fe20000000800 */
[----:B------:R-:W-:Y:S01]  /*87e0*/  @!PT LDS RZ, [RZ] ;  /* 0x00000000fffff984 */ /* 0x000fe20000000800 */
[----:B------:R2:W-:Y:S06]  /*87f0*/  MEMBAR.ALL.CTA ;  /* 0x0000000000007992 */ /* 0x0005ec0000008000 */
[----:B--2---:R-:W2:Y:S01]  /*8800*/  FENCE.VIEW.ASYNC.S ;  /* 0x00000000000073c6 */ /* 0x004ea20000000000 */
[----:B------:R-:W-:Y:S05]  /*8810*/  BRA.U UP0, `(.L_x_161) ;  /* 0x0000000100047547 */ /* 0x000fea000b800000 */
[----:B------:R-:W-:Y:S05]  /*8820*/  BPT.TRAP 0x1 ;  /* 0x000000040000795c */ /* 0x000fea0000300000 */
.L_x_161:
[----:B-----5:R-:W-:Y:S01]  /*8830*/  SHF.L.U32 R3, R57, 0x1f, RZ ;  /* 0x0000001f39037819 */ /* 0x020fe200000006ff */
[----:B------:R-:W-:Y:S03]  /*8840*/  BSSY B0, `(.L_x_162) ;  /* 0x0000003000007945 */ /* 0x000fe60003800000 */
[----:B--2---:R-:W2:Y:S02]  /*8850*/  SYNCS.PHASECHK.TRANS64.TRYWAIT P0, [R16+URZ+0x1c0c8], R3 ;  /* 0x01c0c803100075a7 */ /* 0x004ea400080011ff */
[----:B--2---:R-:W-:Y:S05]  /*8860*/  @!P0 BRA `(.L_x_163) ;  /* 0x0000012800d88947 */ /* 0x004fea0003800000 */
.L_x_427:
[----:B------:R-:W-:Y:S05]  /*8870*/  BSYNC B0 ;  /* 0x0000000000007941 */ /* 0x000fea0003800000 */
.L_x_162:
[----:B------:R-:W-:Y:S05]  /*8880*/  @!P5 BRA `(.L_x_164) ;  /* 0x0000000000ccd947 */ /* 0x000fea0003800000 */
[----:B--2---:R-:W2:Y:S01]  /*8890*/  LDC R3, c[0x0][0x904] ;  /* 0x00024100ff037b82 */ /* 0x004ea20000000800 */
        /* <DEDUP_REMOVED lines=8> */
[----:B------:R-:W-:-:S05]  /*8920*/  IMAD R7, R3, R0, R59 ;  /* 0x0000000003077224 */ /* 0x000fca00078e023b */
[----:B------:R-:W-:-:S05]  /*8930*/  LEA R7, R7, R58, 0x8 ;  /* 0x0000003a07077211 */ /* 0x000fca00078e40ff */
[----:B------:R-:W-:-:S05]  /*8940*/  VIADD R7, R7, 0x80 ;  /* 0x0000008007077836 */ /* 0x000fca0000000000 */
        /* <DEDUP_REMOVED lines=10> */
[----:B------:R-:W2:Y:S02]  /*89f0*/  F2I.FTZ.U32.TRUNC.NTZ R9, R8 ;  /* 0x0000000800097305 */ /* 0x000ea4000021f000 */
[----:B--2---:R-:W-:Y:S01]  /*8a00*/  IADD3 R0, PT, PT, RZ, -R9, RZ ;  /* 0x80000009ff007210 */ /* 0x004fe20007ffe0ff */
[----:B------:R-:W-:-:S04]  /*8a10*/  IMAD.MOV.U32 R8, RZ, RZ, RZ ;  /* 0x000000ffff087224 */ /* 0x000fc800078e00ff */
[----:B------:R-:W-:Y:S01]  /*8a20*/  IMAD R3, R0, R4, RZ ;  /* 0x0000000400037224 */ /* 0x000fe200078e02ff */
[----:B------:R-:W-:-:S03]  /*8a30*/  IABS R0, R2 ;  /* 0x0000000200007213 */ /* 0x000fc60000000000 */
[----:B------:R-:W-:Y:S01]  /*8a40*/  IMAD.HI.U32 R3, R9, R3, R8 ;  /* 0x0000000309037227 */ /* 0x000fe200078e0008 */
[----:B------:R-:W-:Y:S01]  /*8a50*/  MOV R6, R0 ;  /* 0x0000000000067202 */ /* 0x000fe20000000f00 */
[----:B------:R-:W2:Y:S04]  /*8a60*/  LDC.64 R8, c[0x0][0x880] ;  /* 0x00022000ff087b82 */ /* 0x000ea80000000a00 */
[----:B------:R-:W-:-:S04]  /*8a70*/  IMAD.HI.U32 R0, R3, R6, RZ ;  /* 0x0000000603007227 */ /* 0x000fc800078e00ff */
[----:B------:R-:W-:-:S04]  /*8a80*/  IMAD.MOV R3, RZ, RZ, -R0 ;  /* 0x000000ffff037224 */ /* 0x000fc800078e0a00 */
[----:B------:R-:W-:-:S05]  /*8a90*/  IMAD R3, R4, R3, R6 ;  /* 0x0000000304037224 */ /* 0x000fca00078e0206 */
[----:B------:R-:W-:-:S13]  /*8aa0*/  ISETP.GT.U32.AND P0, PT, R4, R3, PT ;  /* 0x000000030400720c */ /* 0x000fda0003f04070 */
[-C--:B------:R-:W-:Y:S01]  /*8ab0*/  @!P0 IADD3 R3, PT, PT, R3, -R4.reuse, RZ ;  /* 0x8000000403038210 */ /* 0x080fe20007ffe0ff */
[----:B------:R-:W-:Y:S01]  /*8ac0*/  @!P0 VIADD R0, R0, 0x1 ;  /* 0x0000000100008836 */ /* 0x000fe20000000000 */
[----:B------:R-:W-:Y:S02]  /*8ad0*/  ISETP.NE.AND P0, PT, R5, RZ, PT ;  /* 0x000000ff0500720c */ /* 0x000fe40003f05270 */
[----:B------:R-:W-:Y:S02]  /*8ae0*/  ISETP.GE.U32.AND P2, PT, R3, R4, PT ;  /* 0x000000040300720c */ /* 0x000fe40003f46070 */
[----:B------:R-:W-:-:S04]  /*8af0*/  LOP3.LUT R3, R2, R5, RZ, 0x3c, !PT ;  /* 0x0000000502037212 */ /* 0x000fc800078e3cff */
[----:B------:R-:W-:-:S07]  /*8b00*/  ISETP.GE.AND P1, PT, R3, RZ, PT ;  /* 0x000000ff0300720c */ /* 0x000fce0003f26270 */
[----:B------:R-:W-:-:S06]  /*8b10*/  @P2 IADD3 R0, PT, PT, R0, 0x1, RZ ;  /* 0x0000000100002810 */ /* 0x000fcc0007ffe0ff */
[----:B------:R-:W-:Y:S01]  /*8b20*/  @!P1 IMAD.MOV R0, RZ, RZ, -R0 ;  /* 0x000000ffff009224 */ /* 0x000fe200078e0a00 */
[----:B------:R-:W-:-:S04]  /*8b30*/  @!P0 LOP3.LUT R0, RZ, R5, RZ, 0x33, !PT ;  /* 0x00000005ff008212 */ /* 0x000fc800078e33ff */
[C---:B------:R-:W-:Y:S01]  /*8b40*/  IADD3 R3, PT, PT, -R0.reuse, RZ, RZ ;  /* 0x000000ff00037210 */ /* 0x040fe20007ffe1ff */
[----:B----4-:R-:W-:Y:S02]  /*8b50*/  IMAD R7, R0, UR5, R7 ;  /* 0x0000000500077c24 */ /* 0x010fe4000f8e0207 */
[----:B------:R-:W-:Y:S02]  /*8b60*/  IMAD.MOV.U32 R0, RZ, RZ, -0x800000 ;  /* 0xff800000ff007424 */ /* 0x000fe400078e00ff */
[----:B------:R-:W-:-:S04]  /*8b70*/  IMAD R2, R5, R3, R2 ;  /* 0x0000000305027224 */ /* 0x000fc800078e0202 */
[----:B------:R-:W-:-:S04]  /*8b80*/  IMAD R7, R2, UR4, R7 ;  /* 0x0000000402077c24 */ /* 0x000fc8000f8e0207 */
[----:B--2---:R-:W-:-:S05]  /*8b90*/  IMAD.WIDE R8, R7, 0x4, R8 ;  /* 0x0000000407087825 */ /* 0x004fca00078e0208 */
[----:B------:R2:W-:Y:S02]  /*8ba0*/  STG.E desc[UR44][R8.64], R0 ;  /* 0x0000000008007986 */ /* 0x0005e4000c10192c */
.L_x_165:
[----:B------:R-:W-:Y:S05]  /*8bb0*/  BSYNC.RECONVERGENT B0 ;  /* 0x0000000000007941 */ /* 0x000fea0003800200 */
.L_x_164:
[----:B------:R-:W-:Y:S01]  /*8bc0*/  @!PT LDS RZ, [RZ] ;  /* 0x00000000fffff984 */ /* 0x000fe20000000800 */
[----:B------:R-:W-:Y:S01]  /*8bd0*/  @!PT LDS RZ, [RZ] ;  /* 0x00000000fffff984 */ /* 0x000fe20000000800 */
[----:B------:R-:W-:Y:S01]  /*8be0*/  @!PT LDS RZ, [RZ] ;  /* 0x00000000fffff984 */ /* 0x000fe20000000800 */
[----:B------:R-:W-:Y:S01]  /*8bf0*/  @!PT LDS RZ, [RZ] ;  /* 0x00000000fffff984 */ /* 0x000fe20000000800 */
[----:B------:R3:W-:Y:S06]  /*8c00*/  MEMBAR.ALL.CTA ;  /* 0x0000000000007992 */ /* 0x0007ec0000008000 */
[----:B---3--:R-:W3:Y:S01]  /*8c10*/  FENCE.VIEW.ASYNC.S ;  /* 0x00000000000073c6 */ /* 0x008ee20000000000 */
[----:B------:R-:W-:-:S09]  /*8c20*/  UISETP.NE.AND UP0, UPT, UR41, URZ, UPT ;  /* 0x000000ff2900728c */ /* 0x000fd2000bf05270 */
[----:B------:R-:W-:Y:S05]  /*8c30*/  BRA.U UP0, `(.L_x_166) ;  /* 0x0000000100047547 */ /* 0x000fea000b800000 */
[----:B------:R-:W-:Y:S05]  /*8c40*/  BPT.TRAP 0x1 ;  /* 0x000000040000795c */ /* 0x000fea0000300000 */
.L_x_166:
[----:B---3--:R3:W-:Y:S01]  /*8c50*/  SYNCS.ARRIVE.TRANS64.A1T0 RZ, [R16+URZ+0x1c0b8], RZ ;  /* 0x01c0b8ff10ff79a7 */ /* 0x0087e200081000ff */
[----:B------:R-:W-:Y:S01]  /*8c60*/  LOP3.LUT R57, R57, 0x1, RZ, 0x3c, !PT ;  /* 0x0000000139397812 */ /* 0x000fe200078e3cff */
[----:B------:R-:W-:Y:S06]  /*8c70*/  BRA `(.L_x_92) ;  /* 0x00000040008c7947 */ /* 0x000fec0003800000 */
.L_x_93:
[----:B------:R-:W-:-:S09]  /*8c80*/  UISETP.NE.AND UP0, UPT, UR40, URZ, UPT ;  /* 0x000000ff2800728c */ /* 0x000fd2000bf05270 */
[----:B------:R-:W-:Y:S05]  /*8c90*/  BRA.U !UP0, `(.L_x_167) ;  /* 0x0000000108047547 */ /* 0x000fea000b800000 */
[----:B------:R-:W-:Y:S05]  /*8ca0*/  BPT.TRAP 0x1 ;  /* 0x000000040000795c */ /* 0x000fea0000300000 */
.L_x_167:
[----:B------:R-:W1:Y:S01]  /*8cb0*/  S2R R62, SR_CgaCtaId ;  /* 0x00000000003e7919 */ /* 0x000e620000008800 */
[----:B------:R-:W-:Y:S01]  /*8cc0*/  MOV R61, 0x400 ;  /* 0x00000400003d7802 */ /* 0x000fe20000000f00 */
[----:B------:R-:W-:Y:S01]  /*8cd0*/  BSSY B0, `(.L_x_168) ;  /* 0x0000005000007945 */ /* 0x000fe20003800000 */
[----:B------:R-:W-:Y:S02]  /*8ce0*/  SHF.L.U32 R0, R56, 0x1f, RZ ;  /* 0x0000001f38007819 */ /* 0x000fe400000006ff */
[----:B-1----:R-:W-:-:S04]  /*8cf0*/  LEA R61, R62, R61, 0x18 ;  /* 0x0000003d3e3d7211 */ /* 0x002fc800078ec0ff */
[----:B------:R-:W1:Y:S02]  /*8d00*/  SYNCS.PHASECHK.TRANS64.TRYWAIT P0, [R61+URZ+0x1c070], R0 ;  /* 0x01c070003d0075a7 */ /* 0x000e6400080011ff */
[----:B-1----:R-:W-:Y:S05]  /*8d10*/  @!P0 BRA `(.L_x_169) ;  /* 0x0000012400c08947 */ /* 0x002fea0003800000 */
.L_x_428:
[----:B------:R-:W-:Y:S05]  /*8d20*/  BSYNC B0 ;  /* 0x0000000000007941 */ /* 0x000fea0003800000 */
.L_x_168:
[----:B------:R-:W-:-:S09]  /*8d30*/  UISETP.NE.AND UP0, UPT, UR40, URZ, UPT ;  /* 0x000000ff2800728c */ /* 0x000fd2000bf05270 */
[----:B------:R-:W-:Y:S05]  /*8d40*/  BRA.U !UP0, `(.L_x_170) ;  /* 0x0000000108047547 */ /* 0x000fea000b800000 */
[----:B------:R-:W-:Y:S05]  /*8d50*/  BPT.TRAP 0x1 ;  /* 0x000000040000795c */ /* 0x000fea0000300000 */
.L_x_170:
[----:B------:R-:W-:Y:S01]  /*8d60*/  IADD3 R65, PT, PT, R61, 0x1c078, RZ ;  /* 0x0001c0783d417810 */ /* 0x000fe20007ffe0ff */
[----:B------:R-:W-:-:S03]  /*8d70*/  UISETP.NE.AND UP0, UPT, UR39, URZ, UPT ;  /* 0x000000ff2700728c */ /* 0x000fc6000bf05270 */
[----:B-1----:R-:W-:-:S04]  /*8d80*/  PRMT R0, R62, 0x654, R65 ;  /* 0x000006543e007816 */ /* 0x002fc80000000041 */
[----:B------:R1:W-:Y:S02]  /*8d90*/  SYNCS.ARRIVE.TRANS64.RED.A1T0 RZ, [R0+URZ], RZ ;  /* 0x000000ff00ff79a7 */ /* 0x0003e400081004ff */
[----:B------:R-:W-:Y:S05]  /*8da0*/  BRA.U !UP0, `(.L_x_171) ;  /* 0x0000000108047547 */ /* 0x000fea000b800000 */
[----:B------:R-:W-:Y:S05]  /*8db0*/  BPT.TRAP 0x1 ;  /* 0x000000040000795c */ /* 0x000fea0000300000 */
.L_x_171:
[----:B------:R-:W-:Y:S01]  /*8dc0*/  IMAD.U32 R3, RZ, RZ, UR42 ;  /* 0x0000002aff037e24 */ /* 0x000fe2000f8e00ff */
[----:B------:R-:W-:-:S04]  /*8dd0*/  ISETP.GE.AND P0, PT, R4, 0x81, PT ;  /* 0x000000810400780c */ /* 0x000fc80003f06270 */
[----:B------:R-:W-:-:S04]  /*8de0*/  SHF.L.U32 R6, R3, 0x1f, RZ ;  /* 0x0000001f03067819 */ /* 0x000fc800000006ff */
[----:B------:R-:W2:Y:S02]  /*8df0*/  SYNCS.PHASECHK.TRANS64.TRYWAIT P1, [R61+URZ+0x1c080], R6 ;  /* 0x01c080063d0075a7 */ /* 0x000ea400080211ff */
[----:B--2---:R-:W-:Y:S05]  /*8e00*/  @!P1 BRA `(.L_x_172) ;  /* 0x0000012400989947 */ /* 0x004fea0003800000 */
.L_x_429:
[----:B------:R-:W-:Y:S02]  /*8e10*/  LOP3.LUT R3, R56, 0x1, RZ, 0x3c, !PT ;  /* 0x0000000138037812 */ /* 0x000fe400078e3cff */
[----:B------:R-:W-:Y:S01]  /*8e20*/  MOV R63, R64 ;  /* 0x00000040003f7202 */ /* 0x000fe20000000f00 */
[----:B------:R-:W-:Y:S06]  /*8e30*/  @!P0 BRA `(.L_x_173) ;  /* 0x00000014007c8947 */ /* 0x000fec0003800000 */
[----:B------:R-:W-:-:S05]  /*8e40*/  VIADD R5, R4, 0x7f ;  /* 0x0000007f04057836 */ /* 0x000fca0000000000 */
[----:B-1----:R-:W-:-:S04]  /*8e50*/  SHF.R.S32.HI R0, RZ, 0x1f, R5 ;  /* 0x0000001fff007819 */ /* 0x002fc80000011405 */
[----:B------:R-:W-:-:S04]  /*8e60*/  LEA.HI R0, R0, R5, RZ, 0x7 ;  /* 0x0000000500007211 */ /* 0x000fc800078f38ff */
[----:B------:R-:W-:-:S04]  /*8e70*/  SHF.R.S32.HI R0, RZ, 0x7, R0 ;  /* 0x00000007ff007819 */ /* 0x000fc80000011400 */
[----:B------:R-:W-:-:S04]  /*8e80*/  VIMNMX R5, PT, PT, R0, 0x2, PT ;  /* 0x0000000200057848 */ /* 0x000fc80003fe0100 */
[----:B------:R-:W-:-:S05]  /*8e90*/  IADD3 R5, PT, PT, -R5, R64, R0 ;  /* 0x0000004005057210 */ /* 0x000fca0007ffe100 */
[----:B------:R-:W-:-:S07]  /*8ea0*/  VIADD R63, R5, 0x1 ;  /* 0x00000001053f7836 */ /* 0x000fce0000000000 */
.L_x_200:
[----:B------:R-:W-:Y:S05]  /*8eb0*/  YIELD ;  /* 0x0000000000007946 */ /* 0x000fea0003800000 */
[----:B------:R-:W-:Y:S01]  /*8ec0*/  UISETP.NE.AND UP0, UPT, UR40, URZ, UPT ;  /* 0x000000ff2800728c */ /* 0x000fe2000bf05270 */
[----:B------:R-:W-:Y:S02]  /*8ed0*/  VIADD R64, R64, 0x1 ;  /* 0x0000000140407836 */ /* 0x000fe40000000000 */
[----:B------:R-:W-:-:S03]  /*8ee0*/  IMAD.MOV.U32 R56, RZ, RZ, R3 ;  /* 0x000000ffff387224 */ /* 0x000fc600078e0003 */
[----:B------:R-:W-:-:S04]  /*8ef0*/  ISETP.NE.AND P0, PT, R64, R63, PT ;  /* 0x0000003f4000720c */ /* 0x000fc80003f05270 */
[----:B------:R-:W-:Y:S01]  /*8f00*/  P2R R66, PR, RZ, 0x1 ;  /* 0x00000001ff427803 */ /* 0x000fe20000000000 */
[----:B---34-:R-:W-:Y:S08]  /*8f10*/  BRA.U !UP0, `(.L_x_174) ;  /* 0x0000000108047547 */ /* 0x018ff0000b800000 */
[----:B------:R-:W-:Y:S05]  /*8f20*/  BPT.TRAP 0x1 ;  /* 0x000000040000795c */ /* 0x000fea0000300000 */
.L_x_174:
[----:B------:R-:W-:Y:S01]  /*8f30*/  SHF.L.U32 R0, R56, 0x1f, RZ ;  /* 0x0000001f38007819 */ /* 0x000fe200000006ff */
[----:B------:R-:W-:-:S03]  /*8f40*/  IMAD.U32 R67, R23, 0x10000, RZ ;  /* 0x0001000017437824 */ /* 0x000fc600078e00ff */
[----:B------:R-:W1:Y:S02]  /*8f50*/  SYNCS.PHASECHK.TRANS64.TRYWAIT P0, [R61+URZ+0x1c070], R0 ;  /* 0x01c070003d0075a7 */ /* 0x000e6400080011ff */
[----:B------:R-:W-:Y:S01]  /*8f60*/  LOP3.LUT R67, R67, 0x600000, RZ, 0xc0, !PT ;  /* 0x0060000043437812 */ /* 0x000fe200078ec0ff */
[----:B-1----:R-:W-:Y:S06]  /*8f70*/  @!P0 BRA `(.L_x_175) ;  /* 0x0000012400508947 */ /* 0x002fec0003800000 */
.L_x_430:
[----:B------:R-:W-:Y:S05]  /*8f80*/  WARPSYNC.ALL ;  /* 0x0000000000007948 */ /* 0x000fea0003800000 */
[----:B------:R-:W-:Y:S01]  /*8f90*/  R2UR UR4, R67 ;  /* 0x00000000430472ca */ /* 0x000fe200000e0000 */
[----:B------:R-:W-:Y:S01]  /*8fa0*/  UISETP.NE.AND UP0, UPT, UR41, URZ, UPT ;  /* 0x000000ff2900728c */ /* 0x000fe2000bf05270 */
[----:B------:R-:W-:Y:S01]  /*8fb0*/  PLOP3.LUT P0, PT, PT, PT, PT, 0x80, 0x8 ;  /* 0x000000000008781c */ /* 0x000fe20003f0f070 */
[----:B------:R-:W-:-:S10]  /*8fc0*/  IMAD.MOV.U32 R68, RZ, RZ, 0x3f800000 ;  /* 0x3f800000ff447424 */ /* 0x000fd400078e00ff */
[----:B------:R-:W3:Y:S02]  /*8fd0*/  LDTM.x2 R4, tmem[UR4] ;  /* 0x00000004000479ee */ /* 0x000ee400080c0000 */
[----:B---3--:R-:W-:-:S13]  /*8fe0*/  FSETP.NEU.AND P2, PT, R4, R5, PT ;  /* 0x000000050400720b */ /* 0x008fda0003f4d000 */
[----:B-1----:R-:W1:Y:S01]  /*8ff0*/  @P2 LDC R0, c[0x0][0x704] ;  /* 0x0001c100ff002b82 */ /* 0x002e620000000800 */
[----:B------:R-:W-:-:S04]  /*9000*/  @P2 FADD R5, R4, -R5 ;  /* 0x8000000504052221 */ /* 0x000fc80000000000 */
[----:B-1----:R-:W-:-:S05]  /*9010*/  @P2 FMUL R5, R5, R0 ;  /* 0x0000000005052220 */ /* 0x002fca0000400000 */
[----:B------:R-:W-:-:S04]  /*9020*/  @P2 FSETP.GEU.AND P1, PT, R5, -126, PT ;  /* 0xc2fc00000500280b */ /* 0x000fc80003f2e000 */
[----:B------:R-:W-:-:S13]  /*9030*/  @P2 PLOP3.LUT P0, PT, P1, PT, PT, 0x80, 0x8 ;  /* 0x000000000008281c */ /* 0x000fda0000f0f070 */
[----:B------:R-:W-:-:S04]  /*9040*/  @!P0 FMUL R5, R5, 0.5 ;  /* 0x3f00000005058820 */ /* 0x000fc80000400000 */
[----:B------:R-:W1:Y:S02]  /*9050*/  @P2 MUFU.EX2 R0, R5 ;  /* 0x0000000500002308 */ /* 0x000e640000000800 */
[----:B-1----:R-:W-:-:S05]  /*9060*/  @!P0 FMUL R0, R0, R0 ;  /* 0x0000000000008220 */ /* 0x002fca0000400000 */
[----:B------:R-:W-:Y:S01]  /*9070*/  @P2 MOV R68, R0 ;  /* 0x0000000000442202 */ /* 0x000fe20000000f00 */
[----:B------:R-:W-:Y:S06]  /*9080*/  BRA.U UP0, `(.L_x_176) ;  /* 0x0000000100047547 */ /* 0x000fec000b800000 */
[----:B------:R-:W-:Y:S05]  /*9090*/  BPT.TRAP 0x1 ;  /* 0x000000040000795c */ /* 0x000fea0000300000 */
.L_x_176:
[----:B------:R-:W-:Y:S01]  /*90a0*/  IMAD.U32 R0, RZ, RZ, UR43 ;  /* 0x0000002bff007e24 */ /* 0x000fe2000f8e00ff */
[----:B------:R-:W-:-:S04]  /*90b0*/  FSETP.NEU.AND P1, PT, R68, 1, PT ;  /* 0x3f8000004400780b */ /* 0x000fc80003f2d000 */
[----:B------:R-:W-:-:S04]  /*90c0*/  SHF.L.U32 R0, R0, 0x1f, RZ ;  /* 0x0000001f00007819 */ /* 0x000fc800000006ff */
[----:B------:R-:W1:Y:S02]  /*90d0*/  SYNCS.PHASECHK.TRANS64.TRYWAIT P0, [R61+URZ+0x1c090], R0 ;  /* 0x01c090003d0075a7 */ /* 0x000e6400080011ff */
[----:B-1----:R-:W-:Y:S05]  /*90e0*/  @!P0 BRA `(.L_x_177) ;  /* 0x0000012400088947 */ /* 0x002fea0003800000 */
.L_x_431:
[----:B------:R-:W-:-:S13]  /*90f0*/  VOTE.ANY P1, P1 ;  /* 0x0000000000ff7806 */ /* 0x000fda0000820100 */
[----:B------:R-:W-:Y:S05]  /*9100*/  @!P1 BRA `(.L_x_178) ;  /* 0x0000000400e49947 */ /* 0x000fea0003800000 */
[----:B------:R-:W-:Y:S01]  /*9110*/  SHF.R.U32.HI R16, RZ, 0x5, R23 ;  /* 0x00000005ff107819 */ /* 0x000fe20000011617 */
[----:B------:R-:W-:Y:S01]  /*9120*/  BSSY.RECONVERGENT B6, `(.L_x_179) ;  /* 0x0000018000067945 */ /* 0x000fe20003800200 */
[----:B------:R-:W-:Y:S02]  /*9130*/  LOP3.LUT R19, R67, 0x100, RZ, 0xfc, !PT ;  /* 0x0000010043137812 */ /* 0x000fe400078efcff */
[----:B------:R-:W-:Y:S02]  /*9140*/  SHF.R.U32.HI R17, RZ, 0x15, R67 ;  /* 0x00000015ff117819 */ /* 0x000fe40000011643 */
[----:B------:R-:W-:Y:S02]  /*9150*/  LOP3.LUT R16, R16, 0x3, RZ, 0xc0, !PT ;  /* 0x0000000310107812 */ /* 0x000fe400078ec0ff */
[----:B------:R-:W-:Y:S02]  /*9160*/  R2UR UR4, R19 ;  /* 0x00000000130472ca */ /* 0x000fe400000e0000 */
[----:B------:R-:W-:-:S11]  /*9170*/  ISETP.NE.AND P0, PT, R16, R17, PT ;  /* 0x000000111000720c */ /* 0x000fd60003f05270 */
[----:B------:R-:W3:Y:S02]  /*9180*/  LDTM.x16 R24, tmem[UR4] ;  /* 0x00000004001879ee */ /* 0x000ee40008240000 */
[----:B---3--:R-:W-:Y:S05]  /*9190*/  @!P0 BRA `(.L_x_180) ;  /* 0x0000000000408947 */ /* 0x008fea0003800000 */
[----:B------:R-:W-:Y:S01]  /*91a0*/  MOV R14, 0x8 ;  /* 0x00000008000e7802 */ /* 0x000fe20000000f00 */
[----:B------:R-:W3:Y:S01]  /*91b0*/  LDCU.64 UR8, c[0x4][0xb0] ;  /* 0x01001600ff0877ac */ /* 0x000ee20008000a00 */
[----:B------:R-:W-:Y:S02]  /*91c0*/  HFMA2 R12, -RZ, RZ, 0, 5.9604644775390625e-08 ;  /* 0x00000001ff0c7431 */ /* 0x000fe400000001ff */
[----:B------:R-:W-:Y:S01]  /*91d0*/  IMAD.MOV.U32 R8, RZ, RZ, 0x192 ;  /* 0x00000192ff087424 */ /* 0x000fe200078e00ff */
[----:B------:R-:W2:Y:S01]  /*91e0*/  LDCU.64 UR6, c[0x4][0xb8] ;  /* 0x01001700ff0677ac */ /* 0x000ea20008000a00 */
[----:B------:R-:W4:Y:S01]  /*91f0*/  LDC.64 R14, c[0x4][R14] ;  /* 0x010000000e0e7b82 */ /* 0x000f220000000a00 */
[----:B------:R-:W-:Y:S01]  /*9200*/  IMAD.MOV.U32 R13, RZ, RZ, RZ ;  /* 0x000000ffff0d7224 */ /* 0x000fe200078e00ff */
[----:B------:R-:W5:Y:S01]  /*9210*/  LDCU.64 UR4, c[0x4][0x30] ;  /* 0x01000600ff0477ac */ /* 0x000f620008000a00 */
[----:B---3--:R-:W-:Y:S01]  /*9220*/  IMAD.U32 R4, RZ, RZ, UR8 ;  /* 0x00000008ff047e24 */ /* 0x008fe2000f8e00ff */
[----:B------:R-:W-:Y:S01]  /*9230*/  MOV R5, UR9 ;  /* 0x0000000900057c02 */ /* 0x000fe20008000f00 */
[----:B--2---:R-:W-:Y:S01]  /*9240*/  IMAD.U32 R6, RZ, RZ, UR6 ;  /* 0x00000006ff067e24 */ /* 0x004fe2000f8e00ff */
[----:B------:R-:W-:Y:S01]  /*9250*/  MOV R7, UR7 ;  /* 0x0000000700077c02 */ /* 0x000fe20008000f00 */
[----:B-----5:R-:W-:Y:S01]  /*9260*/  IMAD.U32 R10, RZ, RZ, UR4 ;  /* 0x00000004ff0a7e24 */ /* 0x020fe2000f8e00ff */
[----:B------:R-:W-:-:S02]  /*9270*/  MOV R11, UR5 ;  /* 0x00000005000b7c02 */ /* 0x000fc40008000f00 */
[----:B------:R-:W-:-:S07]  /*9280*/  LEPC R20, `(.L_x_180) ;  /* 0x000000001014794e */ /* 0x000fce0000000000 */
[----:B-1--4-:R-:W-:Y:S05]  /*9290*/  CALL.ABS.NOINC R14 ;  /* 0x000000000e007343 */ /* 0x012fea0003c00000 */
.L_x_180:
[----:B------:R-:W-:Y:S05]  /*92a0*/  BSYNC.RECONVERGENT B6 ;  /* 0x0000000000067941 */ /* 0x000fea0003800200 */
.L_x_179:
[----:B------:R-:W-:Y:S01]  /*92b0*/  FSETP.NEU.AND P0, PT, R68, 1, PT ;  /* 0x3f8000004400780b */ /* 0x000fe20003f0d000 */
[----:B------:R-:W-:Y:S05]  /*92c0*/  WARPSYNC.ALL ;  /* 0x0000000000007948 */ /* 0x000fea0003800000 */
[----:B------:R-:W-:Y:S01]  /*92d0*/  LOP3.LUT R18, R67, 0x110, RZ, 0xfc, !PT ;  /* 0x0000011043127812 */ /* 0x000fe200078efcff */
[----:B------:R-:W-:Y:S01]  /*92e0*/  BSSY.RECONVERGENT B6, `(.L_x_181) ;  /* 0x000001f000067945 */ /* 0x000fe20003800200 */
[----:B------:R-:W-:Y:S02]  /*92f0*/  R2UR UR4, R19 ;  /* 0x00000000130472ca */ /* 0x000fe400000e0000 */
[----:B------:R-:W-:-:S03]  /*9300*/  R2UR UR5, R18 ;  /* 0x00000000120572ca */ /* 0x000fc600000e0000 */
[C---:B------:R-:W-:Y:S02]  /*9310*/  @P0 FMUL2 R24, R68.reuse.F32, R24.F32x2.HI_LO ;  /* 0x000000184418024a */ /* 0x040fe40000040000 */
[C---:B------:R-:W-:Y:S02]  /*9320*/  @P0 FMUL2 R26, R68.reuse.F32, R26.F32x2.HI_LO ;  /* 0x0000001a441a024a */ /* 0x040fe40000040000 */
[C---:B------:R-:W-:Y:S02]  /*9330*/  @P0 FMUL2 R28, R68.reuse.F32, R28.F32x2.HI_LO ;  /* 0x0000001c441c024a */ /* 0x040fe40000040000 */
[C---:B------:R-:W-:Y:S02]  /*9340*/  @P0 FMUL2 R30, R68.reuse.F32, R30.F32x2.HI_LO ;  /* 0x0000001e441e024a */ /* 0x040fe40000040000 */
[C---:B------:R-:W-:Y:S02]  /*9350*/  @P0 FMUL2 R32, R68.reuse.F32, R32.F32x2.HI_LO ;  /* 0x000000204420024a */ /* 0x040fe40000040000 */
[C---:B------:R-:W-:Y:S01]  /*9360*/  @P0 FMUL2 R34, R68.reuse.F32, R34.F32x2.HI_LO ;  /* 0x000000224422024a */ /* 0x040fe20000040000 */
[----:B------:R-:W3:Y:S01]  /*9370*/  LDTM.x16 R40, tmem[UR5] ;  /* 0x00000005002879ee */ /* 0x000ee20008240000 */
[----:B------:R-:W-:-:S02]  /*9380*/  @P0 FMUL2 R36, R68.F32, R36.F32x2.HI_LO ;  /* 0x000000244424024a */ /* 0x000fc40000040000 */
[----:B------:R-:W-:Y:S01]  /*9390*/  @P0 FMUL2 R38, R68.F32, R38.F32x2.HI_LO ;  /* 0x000000264426024a */ /* 0x000fe20000040000 */
[----:B------:R-:W-:-:S03]  /*93a0*/  ISETP.NE.AND P0, PT, R16, R17, PT ;  /* 0x000000111000720c */ /* 0x000fc60003f05270 */
[----:B------:R4:W-:Y:S10]  /*93b0*/  STTM.x16 tmem[UR4], R24 ;  /* 0x00000018000079ed */ /* 0x0009f40008240004 */
[----:B---3--:R-:W-:Y:S05]  /*93c0*/  @!P0 BRA `(.L_x_182) ;  /* 0x0000000000408947 */ /* 0x008fea0003800000 */
[----:B------:R-:W-:Y:S01]  /*93d0*/  MOV R14, 0x8 ;  /* 0x00000008000e7802 */ /* 0x000fe20000000f00 */
[----:B------:R-:W3:Y:S01]  /*93e0*/  LDCU.64 UR8, c[0x4][0xb0] ;  /* 0x01001600ff0877ac */ /* 0x000ee20008000a00 */
[----:B------:R-:W-:Y:S02]  /*93f0*/  HFMA2 R12, -RZ, RZ, 0, 5.9604644775390625e-08 ;  /* 0x00000001ff0c7431 */ /* 0x000fe400000001ff */
[----:B------:R-:W-:Y:S01]  /*9400*/  IMAD.MOV.U32 R8, RZ, RZ, 0x192 ;  /* 0x00000192ff087424 */ /* 0x000fe200078e00ff */
[----:B------:R-:W2:Y:S01]  /*9410*/  LDCU.64 UR6, c[0x4][0xb8] ;  /* 0x01001700ff0677ac */ /* 0x000ea20008000a00 */
[----:B------:R-:W1:Y:S01]  /*9420*/  LDC.64 R14, c[0x4][R14] ;  /* 0x010000000e0e7b82 */ /* 0x000e620000000a00 */
        /* <DEDUP_REMOVED lines=10> */
.L_x_182:
[----:B------:R-:W-:Y:S05]  /*94d0*/  BSYNC.RECONVERGENT B6 ;  /* 0x0000000000067941 */ /* 0x000fea0003800200 */
.L_x_181:
        /* <DEDUP_REMOVED lines=12> */
[----:B----4-:R-:W3:Y:S01]  /*95a0*/  LDTM.x16 R24, tmem[UR5] ;  /* 0x00000005001879ee */ /* 0x010ee20008240000 */
        /* <DEDUP_REMOVED lines=21> */
.L_x_184:
[----:B------:R-:W-:Y:S05]  /*9700*/  BSYNC.RECONVERGENT B6 ;  /* 0x0000000000067941 */ /* 0x000fea0003800200 */
.L_x_183:
[----:B-1----:R-:W-:Y:S01]  /*9710*/  LOP3.LUT R0, R67, 0x130, RZ, 0xfc, !PT ;  /* 0x0000013043007812 */ /* 0x002fe200078efcff */
[----:B------:R-:W-:Y:S05]  /*9720*/  WARPSYNC.ALL ;  /* 0x0000000000007948 */ /* 0x000fea0003800000 */
[----:B------:R-:W-:Y:S02]  /*9730*/  R2UR UR4, R0 ;  /* 0x00000000000472ca */ /* 0x000fe400000e0000 */
[----:B------:R-:W-:Y:S02]  /*9740*/  FSETP.NEU.AND P0, PT, R68, 1, PT ;  /* 0x3f8000004400780b */ /* 0x000fe40003f0d000 */
[----:B------:R-:W-:-:S09]  /*9750*/  R2UR UR5, R69 ;  /* 0x00000000450572ca */ /* 0x000fd200000e0000 */
[----:B--2---:R-:W1:Y:S01]  /*9760*/  LDTM.x16 R4, tmem[UR4] ;  /* 0x00000004000479ee */ /* 0x004e620008240000 */
[----:B------:R-:W-:Y:S01]  /*9770*/  R2UR UR4, R0 ;  /* 0x00000000000472ca */ /* 0x000fe200000e0000 */
[C---:B------:R-:W-:Y:S02]  /*9780*/  @P0 FMUL2 R24, R68.reuse.F32, R24.F32x2.HI_LO ;  /* 0x000000184418024a */ /* 0x040fe40000040000 */
[C---:B------:R-:W-:Y:S02]  /*9790*/  @P0 FMUL2 R26, R68.reuse.F32, R26.F32x2.HI_LO ;  /* 0x0000001a441a024a */ /* 0x040fe40000040000 */
[C---:B------:R-:W-:Y:S02]  /*97a0*/  @P0 FMUL2 R28, R68.reuse.F32, R28.F32x2.HI_LO ;  /* 0x0000001c441c024a */ /* 0x040fe40000040000 */
[C---:B------:R-:W-:Y:S02]  /*97b0*/  @P0 FMUL2 R30, R68.reuse.F32, R30.F32x2.HI_LO ;  /* 0x0000001e441e024a */ /* 0x040fe40000040000 */
[----:B------:R-:W-:-:S02]  /*97c0*/  @P0 FMUL2 R32, R68.F32, R32.F32x2.HI_LO ;  /* 0x000000204420024a */ /* 0x000fc40000040000 */
[C---:B------:R-:W-:Y:S02]  /*97d0*/  @P0 FMUL2 R34, R68.reuse.F32, R34.F32x2.HI_LO ;  /* 0x000000224422024a */ /* 0x040fe40000040000 */
[C---:B------:R-:W-:Y:S02]  /*97e0*/  @P0 FMUL2 R36, R68.reuse.F32, R36.F32x2.HI_LO ;  /* 0x000000244424024a */ /* 0x040fe40000040000 */
[----:B------:R-:W-:-:S04]  /*97f0*/  @P0 FMUL2 R38, R68.F32, R38.F32x2.HI_LO ;  /* 0x000000264426024a */ /* 0x000fc80000040000 */
[----:B------:R3:W-:Y:S01]  /*9800*/  STTM.x16 tmem[UR5], R24 ;  /* 0x00000018000079ed */ /* 0x0007e20008240005 */
[C---:B-1----:R-:W-:Y:S02]  /*9810*/  @P0 FMUL2 R4, R68.reuse.F32, R4.F32x2.HI_LO ;  /* 0x000000044404024a */ /* 0x042fe40000040000 */
[C---:B------:R-:W-:Y:S02]  /*9820*/  @P0 FMUL2 R6, R68.reuse.F32, R6.F32x2.HI_LO ;  /* 0x000000064406024a */ /* 0x040fe40000040000 */
[C---:B------:R-:W-:Y:S02]  /*9830*/  @P0 FMUL2 R8, R68.reuse.F32, R8.F32x2.HI_LO ;  /* 0x000000084408024a */ /* 0x040fe40000040000 */
[C---:B------:R-:W-:Y:S02]  /*9840*/  @P0 FMUL2 R10, R68.reuse.F32, R10.F32x2.HI_LO ;  /* 0x0000000a440a024a */ /* 0x040fe40000040000 */
[C---:B------:R-:W-:Y:S02]  /*9850*/  @P0 FMUL2 R12, R68.reuse.F32, R12.F32x2.HI_LO ;  /* 0x0000000c440c024a */ /* 0x040fe40000040000 */
[----:B------:R-:W-:-:S02]  /*9860*/  @P0 FMUL2 R14, R68.F32, R14.F32x2.HI_LO ;  /* 0x0000000e440e024a */ /* 0x000fc40000040000 */
[C---:B------:R-:W-:Y:S02]  /*9870*/  @P0 FMUL2 R16, R68.reuse.F32, R16.F32x2.HI_LO ;  /* 0x000000104410024a */ /* 0x040fe40000040000 */
[----:B------:R-:W-:-:S04]  /*9880*/  @P0 FMUL2 R18, R68.F32, R18.F32x2.HI_LO ;  /* 0x000000124412024a */ /* 0x000fc80000040000 */
[----:B------:R3:W-:Y:S02]  /*9890*/  STTM.x16 tmem[UR4], R4 ;  /* 0x00000004000079ed */ /* 0x0007e40008240004 */
.L_x_178:
[----:B------:R-:W-:-:S09]  /*98a0*/  UISETP.NE.AND UP0, UPT, UR39, URZ, UPT ;  /* 0x000000ff2700728c */ /* 0x000fd2000bf05270 */
[----:B------:R-:W-:Y:S05]  /*98b0*/  BRA.U !UP0, `(.L_x_185) ;  /* 0x0000000108047547 */ /* 0x000fea000b800000 */
[----:B------:R-:W-:Y:S05]  /*98c0*/  BPT.TRAP 0x1 ;  /* 0x000000040000795c */ /* 0x000fea0000300000 */
.L_x_185:
[----:B------:R-:W-:Y:S01]  /*98d0*/  IADD3 R3, PT, PT, R61, 0x1c088, RZ ;  /* 0x0001c0883d037810 */ /* 0x000fe20007ffe0ff */
[----:B------:R-:W-:Y:S02]  /*98e0*/  UISETP.NE.AND UP0, UPT, UR41, URZ, UPT ;  /* 0x000000ff2900728c */ /* 0x000fe4000bf05270 */
[----:B------:R-:W-:Y:S01]  /*98f0*/  ULOP3.LUT UR42, UR42, 0x1, URZ, 0x3c, !UPT ;  /* 0x000000012a2a7892 */ /* 0x000fe2000f8e3cff */
[----:B-1----:R-:W-:-:S04]  /*9900*/  PRMT R0, R62, 0x654, R3 ;  /* 0x000006543e007816 */ /* 0x002fc80000000003 */
[----:B------:R1:W-:Y:S01]  /*9910*/  SYNCS.ARRIVE.TRANS64.RED.A1T0 RZ, [R0+URZ], RZ ;  /* 0x000000ff00ff79a7 */ /* 0x0003e200081004ff */
[----:B------:R-:W1:Y:S01]  /*9920*/  FENCE.VIEW.ASYNC.T ;  /* 0x00000000000073c6 */ /* 0x000e620000000200 */
[----:B------:R-:W-:Y:S05]  /*9930*/  BRA.U UP0, `(.L_x_186) ;  /* 0x0000000100087547 */ /* 0x000fea000b800000 */
[----:B------:R-:W-:Y:S05]  /*9940*/  BPT.TRAP 0x1 ;  /* 0x000000040000795c */ /* 0x000fea0000300000 */
[----:B------:R-:W-:Y:S05]  /*9950*/  BPT.TRAP 0x1 ;  /* 0x000000040000795c */ /* 0x000fea0000300000 */
.L_x_186:
[----:B------:R-:W-:Y:S01]  /*9960*/  IADD3 R3, PT, PT, R61, 0x1c0a0, RZ ;  /* 0x0001c0a03d037810 */ /* 0x000fe20007ffe0ff */
[----:B------:R-:W-:-:S03]  /*9970*/  UISETP.NE.AND UP0, UPT, UR39, URZ, UPT ;  /* 0x000000ff2700728c */ /* 0x000fc6000bf05270 */
[----:B-1----:R-:W-:-:S04]  /*9980*/  PRMT R0, R62, 0x654, R3 ;  /* 0x000006543e007816 */ /* 0x002fc80000000003 */
[----:B------:R1:W-:Y:S02]  /*9990*/  SYNCS.ARRIVE.TRANS64.RED.A1T0 RZ, [R0+URZ], RZ ;  /* 0x000000ff00ff79a7 */ /* 0x0003e400081004ff */
[----:B------:R-:W-:Y:S05]  /*99a0*/  BRA.U !UP0, `(.L_x_187) ;  /* 0x0000000108047547 */ /* 0x000fea000b800000 */
[----:B------:R-:W-:Y:S05]  /*99b0*/  BPT.TRAP 0x1 ;  /* 0x000000040000795c */ /* 0x000fea0000300000 */
.L_x_187:
[----:B-1----:R-:W-:Y:S01]  /*99c0*/  IMAD.U32 R0, RZ, RZ, UR42 ;  /* 0x0000002aff007e24 */ /* 0x002fe2000f8e00ff */
[----:B------:R-:W-:-:S04]  /*99d0*/  LOP3.LUT R3, R67, 0x80, RZ, 0xfc, !PT ;  /* 0x0000008043037812 */ /* 0x000fc800078efcff */
[----:B------:R-:W-:-:S04]  /*99e0*/  SHF.L.U32 R0, R0, 0x1f, RZ ;  /* 0x0000001f00007819 */ /* 0x000fc800000006ff */
[----:B------:R-:W1:Y:S02]  /*99f0*/  SYNCS.PHASECHK.TRANS64.TRYWAIT P0, [R61+URZ+0x1c080], R0 ;  /* 0x01c080003d0075a7 */ /* 0x000e6400080011ff */
[----:B-1----:R-:W-:Y:S05]  /*9a00*/  @!P0 BRA `(.L_x_188) ;  /* 0x0000011800d48947 */ /* 0x002fea0003800000 */
.L_x_432:
[----:B------:R-:W-:Y:S01]  /*9a10*/  R2UR UR4, R3 ;  /* 0x00000000030472ca */ /* 0x000fe200000e0000 */
[----:B------:R-:W-:Y:S01]  /*9a20*/  UISETP.NE.AND UP0, UPT, UR41, URZ, UPT ;  /* 0x000000ff2900728c */ /* 0x000fe2000bf05270 */
[----:B------:R-:W-:Y:S01]  /*9a30*/  PLOP3.LUT P0, PT, PT, PT, PT, 0x80, 0x8 ;  /* 0x000000000008781c */ /* 0x000fe20003f0f070 */
[----:B------:R-:W-:-:S10]  /*9a40*/  IMAD.MOV.U32 R68, RZ, RZ, 0x3f800000 ;  /* 0x3f800000ff447424 */ /* 0x000fd400078e00ff */
[----:B---3--:R-:W1:Y:S02]  /*9a50*/  LDTM.x2 R4, tmem[UR4] ;  /* 0x00000004000479ee */ /* 0x008e6400080c0000 */
[----:B-1----:R-:W-:-:S13]  /*9a60*/  FSETP.NEU.AND P2, PT, R4, R5, PT ;  /* 0x000000050400720b */ /* 0x002fda0003f4d000 */
[----:B------:R-:W1:Y:S01]  /*9a70*/  @P2 LDC R0, c[0x0][0x704] ;  /* 0x0001c100ff002b82 */ /* 0x000e620000000800 */
        /* <DEDUP_REMOVED lines=10> */
.L_x_189:
[----:B------:R-:W-:Y:S01]  /*9b20*/  IMAD.U32 R0, RZ, RZ, UR43 ;  /* 0x0000002bff007e24 */ /* 0x000fe2000f8e00ff */
[----:B------:R-:W-:-:S04]  /*9b30*/  FSETP.NEU.AND P1, PT, R68, 1, PT ;  /* 0x3f8000004400780b */ /* 0x000fc80003f2d000 */
[----:B------:R-:W-:-:S04]  /*9b40*/  SHF.L.U32 R0, R0, 0x1f, RZ ;  /* 0x0000001f00007819 */ /* 0x000fc800000006ff */
[----:B------:R-:W1:Y:S02]  /*9b50*/  SYNCS.PHASECHK.TRANS64.TRYWAIT P0, [R61+URZ+0x1c098], R0 ;  /* 0x01c098003d0075a7 */ /* 0x000e6400080011ff */
[----:B-1----:R-:W-:Y:S05]  /*9b60*/  @!P0 BRA `(.L_x_190) ;  /* 0x0000011800908947 */ /* 0x002fea0003800000 */
.L_x_433:
        /* <DEDUP_REMOVED lines=27> */
.L_x_193:
[----:B------:R-:W-:Y:S05]  /*9d20*/  BSYNC.RECONVERGENT B6 ;  /* 0x0000000000067941 */ /* 0x000fea0003800200 */
.L_x_192:
        /* <DEDUP_REMOVED lines=34> */
.L_x_195:
[----:B------:R-:W-:Y:S05]  /*9f50*/  BSYNC.RECONVERGENT B6 ;  /* 0x0000000000067941 */ /* 0x000fea0003800200 */
.L_x_194:
        /* <DEDUP_REMOVED lines=34> */
.L_x_197:
[----:B------:R-:W-:Y:S05]  /*a180*/  BSYNC.RECONVERGENT B6 ;  /* 0x0000000000067941 */ /* 0x000fea0003800200 */
.L_x_196:
[----:B------:R-:W-:Y:S01]  /*a190*/  LOP3.LUT R67, R67, 0x1b0, RZ, 0xfc, !PT ;  /* 0x000001b043437812 */ /* 0x000fe200078efcff */
[----:B------:R-:W-:Y:S05]  /*a1a0*/  WARPSYNC.ALL ;  /* 0x0000000000007948 */ /* 0x000fea0003800000 */
[----:B------:R-:W-:Y:S02]  /*a1b0*/  R2UR UR4, R67 ;  /* 0x00000000430472ca */ /* 0x000fe400000e0000 */
[----:B------:R-:W-:Y:S02]  /*a1c0*/  FSETP.NEU.AND P0, PT, R68, 1, PT ;  /* 0x3f8000004400780b */ /* 0x000fe40003f0d000 */
[----:B------:R-:W-:-:S09]  /*a1d0*/  R2UR UR5, R69 ;  /* 0x00000000450572ca */ /* 0x000fd200000e0000 */
[----:B--2---:R-:W2:Y:S01]  /*a1e0*/  LDTM.x16 R4, tmem[UR4] ;  /* 0x00000004000479ee */ /* 0x004ea20008240000 */
        /* <DEDUP_REMOVED lines=10> */
[C---:B--2---:R-:W-:Y:S02]  /*a290*/  @P0 FMUL2 R4, R68.reuse.F32, R4.F32x2.HI_LO ;  /* 0x000000044404024a */ /* 0x044fe40000040000 */
        /* <DEDUP_REMOVED lines=8> */
.L_x_191:
[----:B------:R-:W-:-:S09]  /*a320*/  UISETP.NE.AND UP0, UPT, UR40, URZ, UPT ;  /* 0x000000ff2800728c */ /* 0x000fd2000bf05270 */
[----:B------:R-:W-:Y:S05]  /*a330*/  BRA.U !UP0, `(.L_x_198) ;  /* 0x0000000108047547 */ /* 0x000fea000b800000 */
[----:B------:R-:W-:Y:S05]  /*a340*/  BPT.TRAP 0x1 ;  /* 0x000000040000795c */ /* 0x000fea0000300000 */
.L_x_198:
[----:B-1----:R-:W-:Y:S01]  /*a350*/  PRMT R0, R62, 0x654, R65 ;  /* 0x000006543e007816 */ /* 0x002fe20000000041 */
[----:B------:R-:W-:-:S03]  /*a360*/  UISETP.NE.AND UP0, UPT, UR41, URZ, UPT ;  /* 0x000000ff2900728c */ /* 0x000fc6000bf05270 */
[----:B------:R1:W-:Y:S01]  /*a370*/  SYNCS.ARRIVE.TRANS64.RED.A1T0 RZ, [R0+URZ], RZ ;  /* 0x000000ff00ff79a7 */ /* 0x0003e200081004ff */
[----:B------:R-:W1:Y:S05]  /*a380*/  FENCE.VIEW.ASYNC.T ;  /* 0x00000000000073c6 */ /* 0x000e6a0000000200 */
[----:B------:R-:W-:Y:S05]  /*a390*/  BRA.U UP0, `(.L_x_199) ;  /* 0x0000000100087547 */ /* 0x000fea000b800000 */
[----:B------:R-:W-:Y:S05]  /*a3a0*/  BPT.TRAP 0x1 ;  /* 0x000000040000795c */ /* 0x000fea0000300000 */
[----:B------:R-:W-:Y:S05]  /*a3b0*/  BPT.TRAP 0x1 ;  /* 0x000000040000795c */ /* 0x000fea0000300000 */
.L_x_199:
[----:B------:R-:W-:Y:S01]  /*a3c0*/  ISETP.NE.AND P0, PT, R66, RZ, PT ;  /* 0x000000ff4200720c */ /* 0x000fe20003f05270 */
[----:B------:R-:W-:Y:S01]  /*a3d0*/  VIADD R3, R61, 0x1c0a8 ;  /* 0x0001c0a83d037836 */ /* 0x000fe20000000000 */
[----:B------:R-:W-:-:S04]  /*a3e0*/  ULOP3.LUT UR43, UR43, 0x1, URZ, 0x3c, !UPT ;  /* 0x000000012b2b7892 */ /* 0x000fc8000f8e3cff */
[----:B------:R-:W-:-:S04]  /*a3f0*/  PRMT R3, R62, 0x654, R3 ;  /* 0x000006543e037816 */ /* 0x000fc80000000003 */
[----:B-1----:R1:W-:Y:S02]  /*a400*/  SYNCS.ARRIVE.TRANS64.RED.A1T0 RZ, [R3+URZ], RZ ;  /* 0x000000ff03ff79a7 */ /* 0x0023e400081004ff */
[----:B-1----:R-:W-:Y:S01]  /*a410*/  LOP3.LUT R3, R56, 0x1, RZ, 0x3c, !PT ;  /* 0x0000000138037812 */ /* 0x002fe200078e3cff */
[----:B------:R-:W-:Y:S06]  /*a420*/  @P0 BRA `(.L_x_200) ;  /* 0xffffffe800a00947 */ /* 0x000fec000383ffff */
.L_x_173:
[----:B------:R-:W-:-:S09]  /*a430*/  UISETP.NE.AND UP0, UPT, UR39, URZ, UPT ;  /* 0x000000ff2700728c */ /* 0x000fd2000bf05270 */
[----:B------:R-:W-:Y:S05]  /*a440*/  BRA.U !UP0, `(.L_x_201) ;  /* 0x0000000108047547 */ /* 0x000fea000b800000 */
[----:B------:R-:W-:Y:S05]  /*a450*/  BPT.TRAP 0x1 ;  /* 0x000000040000795c */ /* 0x000fea0000300000 */
.L_x_201:
[----:B---3--:R-:W-:Y:S01]  /*a460*/  IADD3 R33, PT, PT, R61, 0x1c088, RZ ;  /* 0x0001c0883d217810 */ /* 0x008fe20007ffe0ff */
[----:B------:R-:W-:-:S03]  /*a470*/  UISETP.NE.AND UP0, UPT, UR40, URZ, UPT ;  /* 0x000000ff2800728c */ /* 0x000fc6000bf05270 */
[----:B------:R-:W-:-:S04]  /*a480*/  PRMT R4, R62, 0x654, R33 ;  /* 0x000006543e047816 */ /* 0x000fc80000000021 */
[----:B------:R3:W-:Y:S02]  /*a490*/  SYNCS.ARRIVE.TRANS64.RED.A1T0 RZ, [R4+URZ], RZ ;  /* 0x000000ff04ff79a7 */ /* 0x0007e400081004ff */
[----:B------:R-:W-:Y:S05]  /*a4a0*/  BRA.U !UP0, `(.L_x_202) ;  /* 0x0000000108047547 */ /* 0x000fea000b800000 */
[----:B------:R-:W-:Y:S05]  /*a4b0*/  BPT.TRAP 0x1 ;  /* 0x000000040000795c */ /* 0x000fea0000300000 */
.L_x_202:
[----:B---3--:R-:W-:Y:S01]  /*a4c0*/  SHF.L.U32 R4, R3, 0x1f, RZ ;  /* 0x0000001f03047819 */ /* 0x008fe200000006ff */
[----:B------:R-:W-:-:S03]  /*a4d0*/  IMAD.U32 R27, R23, 0x10000, RZ ;  /* 0x00010000171b7824 */ /* 0x000fc600078e00ff */
[----:B------:R-:W3:Y:S02]  /*a4e0*/  SYNCS.PHASECHK.TRANS64.TRYWAIT P0, [R61+URZ+0x1c070], R4 ;  /* 0x01c070043d0075a7 */ /* 0x000ee400080011ff */
[----:B------:R-:W-:Y:S01]  /*a4f0*/  LOP3.LUT R27, R27, 0x600000, RZ, 0xc0, !PT ;  /* 0x006000001b1b7812 */ /* 0x000fe200078ec0ff */
[----:B---3--:R-:W-:Y:S06]  /*a500*/  @!P0 BRA `(.L_x_203) ;  /* 0x00000110003c8947 */ /* 0x008fec0003800000 */
.L_x_434:
[----:B------:R-:W-:Y:S05]  /*a510*/  WARPSYNC.ALL ;  /* 0x0000000000007948 */ /* 0x000fea0003800000 */
[----:B------:R-:W-:Y:S01]  /*a520*/  R2UR UR4, R27 ;  /* 0x000000001b0472ca */ /* 0x000fe200000e0000 */
[----:B------:R-:W-:-:S12]  /*a530*/  UISETP.NE.AND UP0, UPT, UR40, URZ, UPT ;  /* 0x000000ff2800728c */ /* 0x000fd8000bf05270 */
[----:B------:R-:W1:Y:S02]  /*a540*/  LDTM.x2 R24, tmem[UR4] ;  /* 0x00000004001879ee */ /* 0x000e6400080c0000 */
[----:B-1----:R-:W-:Y:S05]  /*a550*/  BRA.U !UP0, `(.L_x_204) ;  /* 0x0000000108047547 */ /* 0x002fea000b800000 */
[----:B------:R-:W-:Y:S05]  /*a560*/  BPT.TRAP 0x1 ;  /* 0x000000040000795c */ /* 0x000fea0000300000 */
.L_x_204:
[----:B------:R1:W-:Y:S01]  /*a570*/  SYNCS.ARRIVE.TRANS64.RED.A1T0 RZ, [R0+URZ], RZ ;  /* 0x000000ff00ff79a7 */ /* 0x0003e200081004ff */
[----:B------:R-:W-:-:S09]  /*a580*/  UISETP.NE.AND UP0, UPT, UR41, URZ, UPT ;  /* 0x000000ff2900728c */ /* 0x000fd2000bf05270 */
[----:B------:R-:W-:Y:S05]  /*a590*/  BRA.U UP0, `(.L_x_205) ;  /* 0x0000000100047547 */ /* 0x000fea000b800000 */
[----:B------:R-:W-:Y:S05]  /*a5a0*/  BPT.TRAP 0x1 ;  /* 0x000000040000795c */ /* 0x000fea0000300000 */
.L_x_205:
[----:B-1----:R-:W-:-:S04]  /*a5b0*/  MOV R0, UR43 ;  /* 0x0000002b00007c02 */ /* 0x002fc80008000f00 */
[----:B------:R-:W-:-:S04]  /*a5c0*/  SHF.L.U32 R0, R0, 0x1f, RZ ;  /* 0x0000001f00007819 */ /* 0x000fc800000006ff */
[----:B------:R-:W1:Y:S02]  /*a5d0*/  SYNCS.PHASECHK.TRANS64.TRYWAIT P0, [R61+URZ+0x1c090], R0 ;  /* 0x01c090003d0075a7 */ /* 0x000e6400080011ff */
[----:B-1----:R-:W-:Y:S05]  /*a5e0*/  @!P0 BRA `(.L_x_206) ;  /* 0x0000011000188947 */ /* 0x002fea0003800000 */
.L_x_435:
[----:B------:R-:W-:-:S09]  /*a5f0*/  UISETP.NE.AND UP0, UPT, UR41, URZ, UPT ;  /* 0x000000ff2900728c */ /* 0x000fd2000bf05270 */
[----:B------:R-:W-:Y:S05]  /*a600*/  BRA.U UP0, `(.L_x_207) ;  /* 0x0000000100047547 */ /* 0x000fea000b800000 */
[----:B------:R-:W-:Y:S05]  /*a610*/  BPT.TRAP 0x1 ;  /* 0x000000040000795c */ /* 0x000fea0000300000 */
.L_x_207:
[----:B------:R-:W-:Y:S01]  /*a620*/  SHF.L.U32 R0, R57, 0x1f, RZ ;  /* 0x0000001f39007819 */ /* 0x000fe200000006ff */
[----:B------:R1:W1:Y:S01]  /*a630*/  MUFU.RCP R3, R24 ;  /* 0x0000001800037308 */ /* 0x0002620000001000 */
[----:B------:R-:W-:Y:S02]  /*a640*/  BSSY B0, `(.L_x_208) ;  /* 0x0000003000007945 */ /* 0x000fe40003800000 */
[----:B------:R-:W5:Y:S02]  /*a650*/  SYNCS.PHASECHK.TRANS64.TRYWAIT P0, [R61+URZ+0x1c0c0], R0 ;  /* 0x01c0c0003d0075a7 */ /* 0x000f6400080011ff */
[----:B-1---5:R-:W-:Y:S05]  /*a660*/  @!P0 BRA `(.L_x_209) ;  /* 0x00000110000c8947 */ /* 0x022fea0003800000 */
.L_x_436:
[----:B------:R-:W-:Y:S05]  /*a670*/  BSYNC B0 ;  /* 0x0000000000007941 */ /* 0x000fea0003800000 */
.L_x_208:
[----:B------:R-:W1:Y:S01]  /*a680*/  LDCU UR4, c[0x0][0x708] ;  /* 0x0000e100ff0477ac */ /* 0x000e620008000800 */
[----:B------:R-:W-:Y:S01]  /*a690*/  FFMA R34, -R24, R3, 1 ;  /* 0x3f80000018227423 */ /* 0x000fe20000000103 */
[----:B------:R-:W2:Y:S03]  /*a6a0*/  LDC R32, c[0x0][0x708] ;  /* 0x0001c200ff207b82 */ /* 0x000ea60000000800 */
[----:B------:R-:W-:Y:S01]  /*a6b0*/  FFMA R34, R3, R34, R3 ;  /* 0x0000002203227223 */ /* 0x000fe20000000003 */
[----:B-1----:R-:W-:-:S03]  /*a6c0*/  MOV R3, UR4 ;  /* 0x0000000400037c02 */ /* 0x002fc60008000f00 */
[----:B------:R-:W-:Y:S01]  /*a6d0*/  FFMA R5, R34, UR4, RZ ;  /* 0x0000000422057c23 */ /* 0x000fe200080000ff */
[----:B------:R-:W1:Y:S03]  /*a6e0*/  FCHK P0, R3, R24 ;  /* 0x0000001803007302 */ /* 0x000e660000000000 */
[----:B------:R-:W-:-:S04]  /*a6f0*/  FFMA R0, -R24, R5, UR4 ;  /* 0x0000000418007e23 */ /* 0x000fc80008000105 */
[----:B------:R-:W-:Y:S01]  /*a700*/  FFMA R34, R34, R0, R5 ;  /* 0x0000000022227223 */ /* 0x000fe20000000005 */
[----:B-1----:R-:W-:Y:S06]  /*a710*/  @!P0 BRA `(.L_x_210) ;  /* 0x0000000000088947 */ /* 0x002fec0003800000 */
[----:B---3--:R-:W-:Y:S02]  /*a720*/  MOV R4, 0xa740 ;  /* 0x0000a74000047802 */ /* 0x008fe40000000f00 */
[----:B--2-4-:R-:W-:Y:S05]  /*a730*/  CALL.REL.NOINC `($__internal_3_$__cuda_sm3x_div_rn_noftz_f32_slowpath) ;  /* 0x0000011c001c7944 */ /* 0x014fea0003c00000 */
.L_x_210:
[----:B------:R-:W-:Y:S01]  /*a740*/  LOP3.LUT R0, R27, 0x100, RZ, 0xfc, !PT ;  /* 0x000001001b007812 */ /* 0x000fe200078efcff */
[----:B------:R-:W-:Y:S05]  /*a750*/  WARPSYNC.ALL ;  /* 0x0000000000007948 */ /* 0x000fea0003800000 */
[----:B------:R-:W-:Y:S01]  /*a760*/  R2UR UR4, R0 ;  /* 0x00000000000472ca */ /* 0x000fe200000e0000 */
[----:B------:R-:W-:Y:S01]  /*a770*/  IMAD.SHL.U32 R26, R23, 0x40, RZ ;  /* 0x00000040171a7824 */ /* 0x000fe200078e00ff */
[----:B------:R-:W1:Y:S04]  /*a780*/  S2R R0, SR_SWINHI ;  /* 0x0000000000007919 */ /* 0x000e680000002f00 */
[----:B------:R-:W-:-:S07]  /*a790*/  LOP3.LUT R26, R26, 0x1fc0, RZ, 0xc0, !PT ;  /* 0x00001fc01a1a7812 */ /* 0x000fce00078ec0ff */
[----:B--23--:R-:W2:Y:S01]  /*a7a0*/  LDTM.x16 R4, tmem[UR4] ;  /* 0x00000004000479ee */ /* 0x00cea20008240000 */
[----:B------:R-:W-:Y:S02]  /*a7b0*/  MOV R30, R61 ;  /* 0x0000003d001e7202 */ /* 0x000fe40000000f00 */
[----:B-1----:R-:W-:Y:S01]  /*a7c0*/  MOV R31, R0 ;  /* 0x00000000001f7202 */ /* 0x002fe20000000f00 */
[----:B--2---:R-:W-:Y:S02]  /*a7d0*/  FMUL2 R28, R34.F32, R10.F32x2.HI_LO ;  /* 0x0000000a221c724a */ /* 0x004fe40000040000 */
[----:B------:R-:W-:-:S04]  /*a7e0*/  IMAD.WIDE.U32 R10, R26, 0x2, R30 ;  /* 0x000000021a0a7825 */ /* 0x000fc800078e001e */
[C---:B------:R-:W-:Y:S02]  /*a7f0*/  FMUL2 R20, R34.reuse.F32, R8.F32x2.HI_LO ;  /* 0x000000082214724a */ /* 0x040fe40000040000 */
[----:B------:R-:W-:Y:S01]  /*a800*/  FMUL2 R4, R34.F32, R4.F32x2.HI_LO ;  /* 0x000000042204724a */ /* 0x000fe20000040000 */
[----:B------:R-:W-:Y:S01]  /*a810*/  IADD3 R0, P1, PT, R10, 0x14000, RZ ;  /* 0x000140000a007810 */ /* 0x000fe20007f3e0ff */
[----:B------:R-:W-:Y:S01]  /*a820*/  FMUL2 R6, R34.F32, R6.F32x2.HI_LO ;  /* 0x000000062206724a */ /* 0x000fe20000040000 */
[----:B------:R-:W-:Y:S01]  /*a830*/  IADD3 R3, P0, PT, R10, 0x14010, RZ ;  /* 0x000140100a037810 */ /* 0x000fe20007f1e0ff */
[C---:B------:R-:W-:Y:S01]  /*a840*/  FMUL2 R12, R34.reuse.F32, R12.F32x2.HI_LO ;  /* 0x0000000c220c724a */ /* 0x040fe20000040000 */
[----:B------:R-:W-:Y:S01]  /*a850*/  F2FP.F16.F32.PACK_AB R10, R21, R20 ;  /* 0x00000014150a723e */ /* 0x000fe200000000ff */
[--C-:B------:R-:W-:Y:S01]  /*a860*/  IMAD.X R31, RZ, RZ, R11.reuse, P1 ;  /* 0x000000ffff1f7224 */ /* 0x100fe200008e060b */
[----:B------:R-:W-:Y:S01]  /*a870*/  F2FP.F16.F32.PACK_AB R8, R5, R4 ;  /* 0x000000040508723e */ /* 0x000fe200000000ff */
[----:B------:R-:W-:Y:S01]  /*a880*/  IMAD.X R21, RZ, RZ, R11, P0 ;  /* 0x000000ffff157224 */ /* 0x000fe200000e060b */
[----:B------:R-:W-:Y:S01]  /*a890*/  F2FP.F16.F32.PACK_AB R9, R7, R6 ;  /* 0x000000060709723e */ /* 0x000fe200000000ff */
[----:B------:R-:W-:Y:S01]  /*a8a0*/  FMUL2 R14, R34.F32, R14.F32x2.HI_LO ;  /* 0x0000000e220e724a */ /* 0x000fe20000040000 */
[----:B------:R-:W-:Y:S01]  /*a8b0*/  SHF.R.U64 R7, R0, 0x3, R31 ;  /* 0x0000000300077819 */ /* 0x000fe2000000121f */
[C---:B------:R-:W-:Y:S01]  /*a8c0*/  FMUL2 R16, R34.reuse.F32, R16.F32x2.HI_LO ;  /* 0x000000102210724a */ /* 0x040fe20000040000 */
[----:B------:R-:W-:Y:S01]  /*a8d0*/  F2FP.F16.F32.PACK_AB R4, R13, R12 ;  /* 0x0000000c0d04723e */ /* 0x000fe200000000ff */
[----:B------:R-:W-:Y:S01]  /*a8e0*/  FMUL2 R18, R34.F32, R18.F32x2.HI_LO ;  /* 0x000000122212724a */ /* 0x000fe20000040000 */
[----:B------:R-:W-:-:S02]  /*a8f0*/  SHF.R.U64 R12, R3, 0x3, R21 ;  /* 0x00000003030c7819 */ /* 0x000fc40000001215 */
[----:B------:R-:W-:Y:S02]  /*a900*/  F2FP.F16.F32.PACK_AB R11, R29, R28 ;  /* 0x0000001c1d0b723e */ /* 0x000fe400000000ff */
[----:B------:R-:W-:Y:S02]  /*a910*/  LOP3.LUT R30, R0, 0x70, R7, 0x78, !PT ;  /* 0x00000070001e7812 */ /* 0x000fe400078e7807 */
[----:B------:R-:W-:Y:S02]  /*a920*/  F2FP.F16.F32.PACK_AB R5, R15, R14 ;  /* 0x0000000e0f05723e */ /* 0x000fe400000000ff */
[----:B------:R-:W-:Y:S01]  /*a930*/  F2FP.F16.F32.PACK_AB R6, R17, R16 ;  /* 0x000000101106723e */ /* 0x000fe200000000ff */
[----:B------:R1:W-:Y:S01]  /*a940*/  ST.E.128 desc[UR44][R30.64], R8 ;  /* 0x000000081e007985 */ /* 0x0003e2000c101d2c */
[----:B------:R-:W-:Y:S02]  /*a950*/  LOP3.LUT R20, R3, 0x70, R12, 0x78, !PT ;  /* 0x0000007003147812 */ /* 0x000fe400078e780c */
[----:B------:R-:W-:-:S02]  /*a960*/  F2FP.F16.F32.PACK_AB R7, R19, R18 ;  /* 0x000000121307723e */ /* 0x000fc400000000ff */
[----:B------:R-:W-:Y:S02]  /*a970*/  SHF.R.U32.HI R29, RZ, 0x5, R23 ;  /* 0x00000005ff1d7819 */ /* 0x000fe40000011617 */
[----:B------:R-:W-:Y:S01]  /*a980*/  SHF.R.U32.HI R28, RZ, 0x15, R27 ;  /* 0x00000015ff1c7819 */ /* 0x000fe2000001161b */
[----:B------:R1:W-:Y:S01]  /*a990*/  ST.E.128 desc[UR44][R20.64], R4 ;  /* 0x0000000414007985 */ /* 0x0003e2000c101d2c */
[----:B------:R-:W-:-:S04]  /*a9a0*/  LOP3.LUT R29, R29, 0x3, RZ, 0xc0, !PT ;  /* 0x000000031d1d7812 */ /* 0x000fc800078ec0ff */
[----:B------:R-:W-:-:S13]  /*a9b0*/  ISETP.NE.AND P0, PT, R29, R28, PT ;  /* 0x0000001c1d00720c */ /* 0x000fda0003f05270 */
[----:B------:R-:W-:Y:S05]  /*a9c0*/  @!P0 BRA `(.L_x_211) ;  /* 0x0000000000408947 */ /* 0x000fea0003800000 */
[----:B------:R-:W-:Y:S01]  /*a9d0*/  MOV R14, 0x8 ;  /* 0x00000008000e7802 */ /* 0x000fe20000000f00 */
[----:B------:R-:W2:Y:S01]  /*a9e0*/  LDCU.64 UR6, c[0x4][0xb0] ;  /* 0x01001600ff0677ac */ /* 0x000ea20008000a00 */
[----:B------:R-:W-:Y:S02]  /*a9f0*/  HFMA2 R12, -RZ, RZ, 0, 5.9604644775390625e-08 ;  /* 0x00000001ff0c7431 */ /* 0x000fe400000001ff */
[----:B-1----:R-:W-:Y:S01]  /*aa00*/  IMAD.MOV.U32 R8, RZ, RZ, 0x192 ;  /* 0x00000192ff087424 */ /* 0x002fe200078e00ff */
[----:B------:R-:W1:Y:S01]  /*aa10*/  LDCU.64 UR4, c[0x4][0xb8] ;  /* 0x01001700ff0477ac */ /* 0x000e620008000a00 */
[----:B------:R-:W3:Y:S01]  /*aa20*/  LDC.64 R14, c[0x4][R14] ;  /* 0x010000000e0e7b82 */ /* 0x000ee20000000a00 */
[----:B------:R-:W-:Y:S01]  /*aa30*/  IMAD.MOV.U32 R13, RZ, RZ, RZ ;  /* 0x000000ffff0d7224 */ /* 0x000fe200078e00ff */
[----:B------:R-:W5:Y:S01]  /*aa40*/  LDCU.64 UR8, c[0x4][0x40] ;  /* 0x01000800ff0877ac */ /* 0x000f620008000a00 */
[----:B--2---:R-:W-:Y:S01]  /*aa50*/  IMAD.U32 R4, RZ, RZ, UR6 ;  /* 0x00000006ff047e24 */ /* 0x004fe2000f8e00ff */
[----:B------:R-:W-:Y:S01]  /*aa60*/  MOV R5, UR7 ;  /* 0x0000000700057c02 */ /* 0x000fe20008000f00 */
[----:B-1----:R-:W-:Y:S01]  /*aa70*/  IMAD.U32 R6, RZ, RZ, UR4 ;  /* 0x00000004ff067e24 */ /* 0x002fe2000f8e00ff */
[----:B------:R-:W-:Y:S01]  /*aa80*/  MOV R7, UR5 ;  /* 0x0000000500077c02 */ /* 0x000fe20008000f00 */
[----:B-----5:R-:W-:Y:S01]  /*aa90*/  IMAD.U32 R10, RZ, RZ, UR8 ;  /* 0x00000008ff0a7e24 */ /* 0x020fe2000f8e00ff */
[----:B------:R-:W-:-:S02]  /*aaa0*/  MOV R11, UR9 ;  /* 0x00000009000b7c02 */ /* 0x000fc40008000f00 */
[----:B------:R-:W-:-:S07]  /*aab0*/  LEPC R20, `(.L_x_211) ;  /* 0x000000001014794e */ /* 0x000fce0000000000 */
[----:B---34-:R-:W-:Y:S05]  /*aac0*/  CALL.ABS.NOINC R14 ;  /* 0x000000000e007343 */ /* 0x018fea0003c00000 */
.L_x_211:
[----:B------:R-:W-:Y:S01]  /*aad0*/  LOP3.LUT R0, R27, 0x110, RZ, 0xfc, !PT ;  /* 0x000001101b007812 */ /* 0x000fe200078efcff */
[----:B------:R-:W-:Y:S05]  /*aae0*/  WARPSYNC.ALL ;  /* 0x0000000000007948 */ /* 0x000fea0003800000 */
[----:B------:R-:W-:Y:S02]  /*aaf0*/  R2UR UR4, R0 ;  /* 0x00000000000472ca */ /* 0x000fe400000e0000 */
[----:B------:R-:W2:Y:S11]  /*ab00*/  S2R R0, SR_SWINHI ;  /* 0x0000000000007919 */ /* 0x000eb60000002f00 */
[----:B-1----:R-:W1:Y:S01]  /*ab10*/  LDTM.x16 R4, tmem[UR4] ;  /* 0x00000004000479ee */ /* 0x002e620008240000 */
[----:B------:R-:W-:-:S02]  /*ab20*/  MOV R36, R61 ;  /* 0x0000003d00247202 */ /* 0x000fc40000000f00 */
[----:B--2---:R-:W-:Y:S01]  /*ab30*/  MOV R37, R0 ;  /* 0x0000000000257202 */ /* 0x004fe20000000f00 */
[----:B-1----:R-:W-:Y:S02]  /*ab40*/  FMUL2 R6, R34.F32, R6.F32x2.HI_LO ;  /* 0x000000062206724a */ /* 0x002fe40000040000 */
[----:B------:R-:W-:-:S04]  /*ab50*/  IMAD.WIDE.U32 R36, R26, 0x2, R36 ;  /* 0x000000021a247825 */ /* 0x000fc800078e0024 */
[C---:B------:R-:W-:Y:S02]  /*ab60*/  FMUL2 R20, R34.reuse.F32, R8.F32x2.HI_LO ;  /* 0x000000082214724a */ /* 0x040fe40000040000 */
[C---:B------:R-:W-:Y:S01]  /*ab70*/  FMUL2 R4, R34.reuse.F32, R4.F32x2.HI_LO ;  /* 0x000000042204724a */ /* 0x040fe20000040000 */
[----:B------:R-:W-:Y:S01]  /*ab80*/  F2FP.F16.F32.PACK_AB R9, R7, R6 ;  /* 0x000000060709723e */ /* 0x000fe200000000ff */
[----:B------:R-:W-:Y:S01]  /*ab90*/  FMUL2 R30, R34.F32, R10.F32x2.HI_LO ;  /* 0x0000000a221e724a */ /* 0x000fe20000040000 */
[----:B------:R-:W-:Y:S01]  /*aba0*/  IADD3 R0, P1, PT, R36, 0x14030, RZ ;  /* 0x0001403024007810 */ /* 0x000fe20007f3e0ff */
[----:B------:R-:W-:Y:S01]  /*abb0*/  FMUL2 R12, R34.F32, R12.F32x2.HI_LO ;  /* 0x0000000c220c724a */ /* 0x000fe20000040000 */
[----:B------:R-:W-:Y:S01]  /*abc0*/  IADD3 R3, P0, PT, R36, 0x14020, RZ ;  /* 0x0001402024037810 */ /* 0x000fe20007f1e0ff */
[----:B------:R-:W-:Y:S01]  /*abd0*/  FMUL2 R14, R34.F32, R14.F32x2.HI_LO ;  /* 0x0000000e220e724a */ /* 0x000fe20000040000 */
[----:B------:R-:W-:Y:S01]  /*abe0*/  F2FP.F16.F32.PACK_AB R8, R5, R4 ;  /* 0x000000040508723e */ /* 0x000fe200000000ff */
[----:B------:R-:W-:-:S02]  /*abf0*/  IMAD.X R39, RZ, RZ, R37, P1 ;  /* 0x000000ffff277224 */ /* 0x000fc400008e0625 */
[C---:B------:R-:W-:Y:S02]  /*ac00*/  FMUL2 R16, R34.reuse.F32, R16.F32x2.HI_LO ;  /* 0x000000102210724a */ /* 0x040fe40000040000 */
[----:B------:R-:W-:Y:S02]  /*ac10*/  IMAD.X R37, RZ, RZ, R37, P0 ;  /* 0x000000ffff257224 */ /* 0x000fe400000e0625 */
[----:B------:R-:W-:Y:S01]  /*ac20*/  FMUL2 R18, R34.F32, R18.F32x2.HI_LO ;  /* 0x000000122212724a */ /* 0x000fe20000040000 */
[----:B------:R-:W-:Y:S02]  /*ac30*/  F2FP.F16.F32.PACK_AB R10, R21, R20 ;  /* 0x00000014150a723e */ /* 0x000fe400000000ff */
[----:B------:R-:W-:Y:S02]  /*ac40*/  SHF.R.U64 R7, R0, 0x3, R39 ;  /* 0x0000000300077819 */ /* 0x000fe40000001227 */
[----:B------:R-:W-:Y:S02]  /*ac50*/  SHF.R.U64 R6, R3, 0x3, R37 ;  /* 0x0000000303067819 */ /* 0x000fe40000001225 */
[----:B------:R-:W-:-:S02]  /*ac60*/  F2FP.F16.F32.PACK_AB R11, R31, R30 ;  /* 0x0000001e1f0b723e */ /* 0x000fc400000000ff */
[----:B------:R-:W-:Y:S02]  /*ac70*/  LOP3.LUT R36, R3, 0x70, R6, 0x78, !PT ;  /* 0x0000007003247812 */ /* 0x000fe400078e7806 */
[----:B------:R-:W-:Y:S02]  /*ac80*/  LOP3.LUT R38, R0, 0x70, R7, 0x78, !PT ;  /* 0x0000007000267812 */ /* 0x000fe400078e7807 */
[----:B------:R-:W-:Y:S01]  /*ac90*/  F2FP.F16.F32.PACK_AB R4, R13, R12 ;  /* 0x0000000c0d04723e */ /* 0x000fe200000000ff */
[----:B------:R1:W-:Y:S01]  /*aca0*/  ST.E.128 desc[UR44][R36.64], R8 ;  /* 0x0000000824007985 */ /* 0x0003e2000c101d2c */
[----:B------:R-:W-:Y:S02]  /*acb0*/  F2FP.F16.F32.PACK_AB R5, R15, R14 ;  /* 0x0000000e0f05723e */ /* 0x000fe400000000ff */
[----:B------:R-:W-:Y:S02]  /*acc0*/  F2FP.F16.F32.PACK_AB R6, R17, R16 ;  /* 0x000000101106723e */ /* 0x000fe400000000ff */
[----:B------:R-:W-:-:S02]  /*acd0*/  F2FP.F16.F32.PACK_AB R7, R19, R18 ;  /* 0x000000121307723e */ /* 0x000fc400000000ff */
[----:B------:R-:W-:-:S03]  /*ace0*/  ISETP.NE.AND P0, PT, R29, R28, PT ;  /* 0x0000001c1d00720c */ /* 0x000fc60003f05270 */
[----:B------:R1:W-:Y:S10]  /*acf0*/  ST.E.128 desc[UR44][R38.64], R4 ;  /* 0x0000000426007985 */ /* 0x0003f4000c101d2c */
        /* <DEDUP_REMOVED lines=17> */
.L_x_212:
        /* <DEDUP_REMOVED lines=52> */
.L_x_213:
[----:B------:R-:W-:Y:S01]  /*b150*/  LOP3.LUT R0, R27, 0x130, RZ, 0xfc, !PT ;  /* 0x000001301b007812 */ /* 0x000fe200078efcff */
[----:B------:R-:W-:Y:S05]  /*b160*/  WARPSYNC.ALL ;  /* 0x0000000000007948 */ /* 0x000fea0003800000 */
[----:B------:R-:W-:Y:S02]  /*b170*/  R2UR UR4, R0 ;  /* 0x00000000000472ca */ /* 0x000fe400000e0000 */
[----:B------:R-:W2:Y:S11]  /*b180*/  S2R R0, SR_SWINHI ;  /* 0x0000000000007919 */ /* 0x000eb60000002f00 */
[----:B-1----:R-:W1:Y:S01]  /*b190*/  LDTM.x16 R4, tmem[UR4] ;  /* 0x00000004000479ee */ /* 0x002e620008240000 */
[----:B------:R-:W3:Y:S02]  /*b1a0*/  LDCU.64 UR4, c[0x0][0x880] ;  /* 0x00011000ff0477ac */ /* 0x000ee40008000a00 */
[----:B---3--:R-:W-:Y:S01]  /*b1b0*/  UISETP.NE.U32.AND UP0, UPT, UR4, URZ, UPT ;  /* 0x000000ff0400728c */ /* 0x008fe2000bf05070 */
[----:B------:R-:W-:-:S02]  /*b1c0*/  MOV R36, R61 ;  /* 0x0000003d00247202 */ /* 0x000fc40000000f00 */
[----:B--2---:R-:W-:Y:S01]  /*b1d0*/  MOV R37, R0 ;  /* 0x0000000000257202 */ /* 0x004fe20000000f00 */
[----:B------:R-:W-:Y:S01]  /*b1e0*/  UISETP.NE.AND.EX UP0, UPT, UR5, URZ, UPT, UP0 ;  /* 0x000000ff0500728c */ /* 0x000fe2000bf05300 */
        /* <DEDUP_REMOVED lines=25> */
[----:B------:R-:W-:-:S05]  /*b380*/  F2FP.F16.F32.PACK_AB R7, R19, R18 ;  /* 0x000000121307723e */ /* 0x000fca00000000ff */
[----:B------:R1:W-:Y:S01]  /*b390*/  ST.E.128 desc[UR44][R34.64], R4 ;  /* 0x0000000422007985 */ /* 0x0003e2000c101d2c */
[----:B------:R-:W-:Y:S01]  /*b3a0*/  @!PT LDS RZ, [RZ] ;  /* 0x00000000fffff984 */ /* 0x000fe20000000800 */
[----:B------:R-:W-:Y:S01]  /*b3b0*/  @!PT LDS RZ, [RZ] ;  /* 0x00000000fffff984 */ /* 0x000fe20000000800 */
[----:B------:R-:W-:Y:S01]  /*b3c0*/  @!PT LDS RZ, [RZ] ;  /* 0x00000000fffff984 */ /* 0x000fe20000000800 */
[----:B------:R-:W-:Y:S01]  /*b3d0*/  @!PT LDS RZ, [RZ] ;  /* 0x00000000fffff984 */ /* 0x000fe20000000800 */
[----:B------:R2:W-:Y:S06]  /*b3e0*/  MEMBAR.ALL.CTA ;  /* 0x0000000000007992 */ /* 0x0005ec0000008000 */
[----:B--2---:R-:W2:Y:S01]  /*b3f0*/  FENCE.VIEW.ASYNC.S ;  /* 0x00000000000073c6 */ /* 0x004ea20000000000 */
[----:B------:R-:W-:Y:S05]  /*b400*/  BRA.U !UP0, `(.L_x_214) ;  /* 0x0000000508347547 */ /* 0x000fea000b800000 */
[C---:B------:R-:W-:Y:S01]  /*b410*/  FSETP.GEU.AND P0, PT, R24.reuse, 1.175494350822287508e-38, PT ;  /* 0x008000001800780b */ /* 0x040fe20003f0e000 */
[----:B-1----:R-:W1:Y:S01]  /*b420*/  LDC R4, c[0x0][0x904] ;  /* 0x00024100ff047b82 */ /* 0x002e620000000800 */
[----:B------:R-:W-:Y:S01]  /*b430*/  MOV R3, 0x3e055027 ;  /* 0x3e05502700037802 */ /* 0x000fe20000000f00 */
[----:B------:R-:W3:Y:S01]  /*b440*/  LDCU.64 UR4, c[0x0][0x908] ;  /* 0x00012100ff0477ac */ /* 0x000ee20008000a00 */
[----:B------:R-:W-:Y:S01]  /*b450*/  FSEL R8, RZ, -23, P0 ;  /* 0xc1b80000ff087808 */ /* 0x000fe20000000000 */
[----:B------:R-:W-:Y:S08]  /*b460*/  BSSY.RECONVERGENT B0, `(.L_x_214) ;  /* 0x0000047000007945 */ /* 0x000ff00003800200 */
[----:B------:R-:W-:-:S05]  /*b470*/  @!P0 FMUL R24, R24, 8388608 ;  /* 0x4b00000018188820 */ /* 0x000fca0000400000 */
[C---:B------:R-:W-:Y:S02]  /*b480*/  IADD3 R5, PT, PT, R24.reuse, -0x3f2aaaab, RZ ;  /* 0xc0d5555518057810 */ /* 0x040fe40007ffe0ff */
[----:B------:R-:W-:Y:S01]  /*b490*/  ISETP.GT.U32.AND P1, PT, R24, 0x7f7fffff, PT ;  /* 0x7f7fffff1800780c */ /* 0x000fe20003f24070 */
[----:B---3--:R-:W-:Y:S01]  /*b4a0*/  IMAD.HI.U32 R0, R59, UR4, RZ ;  /* 0x000000043b007c27 */ /* 0x008fe2000f8e00ff */
[----:B------:R-:W-:Y:S01]  /*b4b0*/  LOP3.LUT R5, R5, 0xff800000, RZ, 0xc0, !PT ;  /* 0xff80000005057812 */ /* 0x000fe200078ec0ff */
[----:B------:R-:W3:Y:S01]  /*b4c0*/  LDCU UR4, c[0x0][0x380] ;  /* 0x00007000ff0477ac */ /* 0x000ee20008000800 */
[----:B-1----:R-:W-:Y:S02]  /*b4d0*/  ISETP.NE.AND P0, PT, R4, 0x1, PT ;  /* 0x000000010400780c */ /* 0x002fe40003f05270 */
[-C--:B------:R-:W-:Y:S02]  /*b4e0*/  IADD3 R6, PT, PT, R24, -R5.reuse, RZ ;  /* 0x8000000518067210 */ /* 0x080fe40007ffe0ff */
[----:B------:R-:W-:Y:S01]  /*b4f0*/  SHF.R.U32.HI R0, RZ, UR5, R0 ;  /* 0x00000005ff007c19 */ /* 0x000fe20008011600 */
[----:B------:R-:W1:Y:S01]  /*b500*/  LDCU UR5, c[0x0][0x700] ;  /* 0x0000e000ff0577ac */ /* 0x000e620008000800 */
[----:B------:R-:W-:Y:S01]  /*b510*/  I2FP.F32.S32 R5, R5 ;  /* 0x0000000500057245 */ /* 0x000fe20000201400 */
[----:B------:R-:W-:Y:S01]  /*b520*/  FADD R6, R6, -1 ;  /* 0xbf80000006067421 */ /* 0x000fe20000000000 */
[----:B------:R-:W-:-:S03]  /*b530*/  SEL R0, R59, R0, !P0 ;  /* 0x000000003b007207 */ /* 0x000fc60004000000 */
[----:B------:R-:W-:Y:S01]  /*b540*/  FFMA R3, R6, -R3, 0.14084610342979431152 ;  /* 0x3e1039f606037423 */ /* 0x000fe20000000803 */
[----:B------:R-:W-:Y:S01]  /*b550*/  IADD3 R0, PT, PT, -R0, RZ, RZ ;  /* 0x000000ff00007210 */ /* 0x000fe20007ffe1ff */
[----:B------:R-:W-:Y:S02]  /*b560*/  FFMA R5, R5, 1.1920928955078125e-07, R8 ;  /* 0x3400000005057823 */ /* 0x000fe40000000008 */
[----:B------:R-:W-:Y:S02]  /*b570*/  FFMA R3, R6, R3, -0.12148627638816833496 ;  /* 0xbdf8cdcc06037423 */ /* 0x000fe40000000003 */
[----:B------:R-:W-:Y:S02]  /*b580*/  IMAD R7, R4, R0, R59 ;  /* 0x0000000004077224 */ /* 0x000fe400078e023b */
[----:B------:R-:W-:-:S04]  /*b590*/  FFMA R3, R6, R3, 0.13980610668659210205 ;  /* 0x3e0f295506037423 */ /* 0x000fc80000000003 */
[----:B------:R-:W-:-:S04]  /*b5a0*/  FFMA R3, R6, R3, -0.16684235632419586182 ;  /* 0xbe2ad8b906037423 */ /* 0x000fc80000000003 */
[----:B------:R-:W-:-:S04]  /*b5b0*/  FFMA R3, R6, R3, 0.20012299716472625732 ;  /* 0x3e4ced0b06037423 */ /* 0x000fc80000000003 */
[----:B------:R-:W-:-:S04]  /*b5c0*/  FFMA R3, R6, R3, -0.24999669194221496582 ;  /* 0xbe7fff2206037423 */ /* 0x000fc80000000003 */
[----:B------:R-:W-:-:S04]  /*b5d0*/  FFMA R3, R6, R3, 0.33333182334899902344 ;  /* 0x3eaaaa7806037423 */ /* 0x000fc80000000003 */
[----:B------:R-:W-:-:S04]  /*b5e0*/  FFMA R3, R6, R3, -0.5 ;  /* 0xbf00000006037423 */ /* 0x000fc80000000003 */
[----:B------:R-:W-:-:S04]  /*b5f0*/  FMUL R3, R6, R3 ;  /* 0x0000000306037220 */ /* 0x000fc80000400000 */
[----:B------:R-:W-:Y:S01]  /*b600*/  FFMA R6, R6, R3, R6 ;  /* 0x0000000306067223 */ /* 0x000fe20000000006 */
[----:B------:R-:W-:-:S03]  /*b610*/  MOV R3, 0x7f800000 ;  /* 0x7f80000000037802 */ /* 0x000fc60000000f00 */
[----:B------:R-:W-:Y:S02]  /*b620*/  FFMA R5, R5, 0.69314718246459960938, R6 ;  /* 0x3f31721805057823 */ /* 0x000fe40000000006 */
[C---:B------:R-:W-:Y:S01]  /*b630*/  @P1 FFMA R5, R24.reuse, R3, +INF ;  /* 0x7f80000018051423 */ /* 0x040fe20000000003 */
[----:B------:R-:W-:Y:S02]  /*b640*/  LEA R3, R7, R58, 0x8 ;  /* 0x0000003a07037211 */ /* 0x000fe400078e40ff */
[----:B------:R-:W-:Y:S02]  /*b650*/  FSETP.NEU.AND P1, PT, R24, RZ, PT ;  /* 0x000000ff1800720b */ /* 0x000fe40003f2d000 */
[----:B---3--:R-:W-:Y:S02]  /*b660*/  ISETP.GE.AND P0, PT, R3, UR4, PT ;  /* 0x0000000403007c0c */ /* 0x008fe4000bf06270 */
[----:B------:R-:W-:-:S05]  /*b670*/  FSEL R0, R5, -INF , P1 ;  /* 0xff80000005007808 */ /* 0x000fca0000800000 */
[----:B-1----:R-:W-:-:S06]  /*b680*/  FFMA R25, R25, UR5, R0 ;  /* 0x0000000519197c23 */ /* 0x002fcc0008000000 */
[----:B------:R-:W-:Y:S05]  /*b690*/  @P0 BRA `(.L_x_215) ;  /* 0x00000000008c0947 */ /* 0x000fea0003800000 */
[----:B------:R-:W1:Y:S01]  /*b6a0*/  LDC R7, c[0x0][0x38c] ;  /* 0x0000e300ff077b82 */ /* 0x000e620000000800 */
[----:B------:R-:W3:Y:S01]  /*b6b0*/  LDCU UR6, c[0x0][0x890] ;  /* 0x00011200ff0677ac */ /* 0x000ee20008000800 */
[----:B------:R-:W5:Y:S01]  /*b6c0*/  LDCU.64 UR4, c[0x0][0x888] ;  /* 0x00011100ff0477ac */ /* 0x000f620008000a00 */
[----:B---3--:R-:W-:Y:S01]  /*b6d0*/  IMAD R3, R22, UR6, R3 ;  /* 0x0000000616037c24 */ /* 0x008fe2000f8e0203 */
[----:B-1----:R-:W-:-:S04]  /*b6e0*/  IABS R5, R7 ;  /* 0x0000000700057213 */ /* 0x002fc80000000000 */
[----:B------:R-:W1:Y:S08]  /*b6f0*/  I2F.RP R10, R5 ;  /* 0x00000005000a7306 */ /* 0x000e700000209400 */
[----:B-1----:R-:W1:Y:S02]  /*b700*/  MUFU.RCP R8, R10 ;  /* 0x0000000a00087308 */ /* 0x002e640000001000 */
[----:B-1----:R-:W-:-:S06]  /*b710*/  IADD3 R8, PT, PT, R8, 0xffffffe, RZ ;  /* 0x0ffffffe08087810 */ /* 0x002fcc0007ffe0ff */
[----:B------:R1:W3:Y:S02]  /*b720*/  F2I.FTZ.U32.TRUNC.NTZ R9, R8 ;  /* 0x0000000800097305 */ /* 0x0002e4000021f000 */
[----:B-1----:R-:W-:Y:S02]  /*b730*/  HFMA2 R8, -RZ, RZ, 0, 0 ;  /* 0x00000000ff087431 */ /* 0x002fe400000001ff */
[----:B---3--:R-:W-:-:S04]  /*b740*/  IMAD.MOV R0, RZ, RZ, -R9 ;  /* 0x000000ffff007224 */ /* 0x008fc800078e0a09 */
[----:B------:R-:W-:Y:S01]  /*b750*/  IMAD R4, R0, R5, RZ ;  /* 0x0000000500047224 */ /* 0x000fe200078e02ff */
[----:B------:R-:W-:-:S03]  /*b760*/  IABS R0, R2 ;  /* 0x0000000200007213 */ /* 0x000fc60000000000 */
[----:B------:R-:W-:-:S04]  /*b770*/  IMAD.HI.U32 R9, R9, R4, R8 ;  /* 0x0000000409097227 */ /* 0x000fc800078e0008 */
[----:B------:R-:W-:-:S04]  /*b780*/  IMAD.MOV.U32 R6, RZ, RZ, R0 ;  /* 0x000000ffff067224 */ /* 0x000fc800078e0000 */
[----:B------:R-:W-:Y:S02]  /*b790*/  IMAD.HI.U32 R4, R9, R6, RZ ;  /* 0x0000000609047227 */ /* 0x000fe400078e00ff */
[----:B------:R-:W1:Y:S03]  /*b7a0*/  LDC.64 R8, c[0x0][0x880] ;  /* 0x00022000ff087b82 */ /* 0x000e660000000a00 */
[----:B------:R-:W-:-:S05]  /*b7b0*/  IADD3 R0, PT, PT, -R4, RZ, RZ ;  /* 0x000000ff04007210 */ /* 0x000fca0007ffe1ff */
[----:B------:R-:W-:-:S05]  /*b7c0*/  IMAD R0, R5, R0, R6 ;  /* 0x0000000005007224 */ /* 0x000fca00078e0206 */
[----:B------:R-:W-:-:S13]  /*b7d0*/  ISETP.GT.U32.AND P0, PT, R5, R0, PT ;  /* 0x000000000500720c */ /* 0x000fda0003f04070 */
[----:B------:R-:W-:Y:S01]  /*b7e0*/  @!P0 IMAD.IADD R0, R0, 0x1, -R5 ;  /* 0x0000000100008824 */ /* 0x000fe200078e0a05 */
[----:B------:R-:W-:Y:S02]  /*b7f0*/  @!P0 IADD3 R4, PT, PT, R4, 0x1, RZ ;  /* 0x0000000104048810 */ /* 0x000fe40007ffe0ff */
[----:B------:R-:W-:Y:S02]  /*b800*/  ISETP.NE.AND P0, PT, R7, RZ, PT ;  /* 0x000000ff0700720c */ /* 0x000fe40003f05270 */
[----:B------:R-:W-:Y:S02]  /*b810*/  ISETP.GE.U32.AND P2, PT, R0, R5, PT ;  /* 0x000000050000720c */ /* 0x000fe40003f46070 */
[----:B------:R-:W-:-:S04]  /*b820*/  LOP3.LUT R0, R2, R7, RZ, 0x3c, !PT ;  /* 0x0000000702007212 */ /* 0x000fc800078e3cff */
[----:B------:R-:W-:-:S07]  /*b830*/  ISETP.GE.AND P1, PT, R0, RZ, PT ;  /* 0x000000ff0000720c */ /* 0x000fce0003f26270 */
[----:B------:R-:W-:-:S06]  /*b840*/  @P2 VIADD R4, R4, 0x1 ;  /* 0x0000000104042836 */ /* 0x000fcc0000000000 */
[----:B------:R-:W-:Y:S02]  /*b850*/  @!P1 IADD3 R4, PT, PT, -R4, RZ, RZ ;  /* 0x000000ff04049210 */ /* 0x000fe40007ffe1ff */
[----:B------:R-:W-:-:S04]  /*b860*/  @!P0 LOP3.LUT R4, RZ, R7, RZ, 0x33, !PT ;  /* 0x00000007ff048212 */ /* 0x000fc800078e33ff */
[C---:B------:R-:W-:Y:S01]  /*b870*/  IADD3 R0, PT, PT, -R4.reuse, RZ, RZ ;  /* 0x000000ff04007210 */ /* 0x040fe20007ffe1ff */
[----:B-----5:R-:W-:-:S04]  /*b880*/  IMAD R3, R4, UR5, R3 ;  /* 0x0000000504037c24 */ /* 0x020fc8000f8e0203 */
[----:B------:R-:W-:-:S04]  /*b890*/  IMAD R0, R7, R0, R2 ;  /* 0x0000000007007224 */ /* 0x000fc800078e0202 */
[----:B------:R-:W-:-:S04]  /*b8a0*/  IMAD R3, R0, UR4, R3 ;  /* 0x0000000400037c24 */ /* 0x000fc8000f8e0203 */
[----:B-1----:R-:W-:-:S05]  /*b8b0*/  IMAD.WIDE R8, R3, 0x4, R8 ;  /* 0x0000000403087825 */ /* 0x002fca00078e0208 */
[----:B------:R1:W-:Y:S02]  /*b8c0*/  STG.E desc[UR44][R8.64], R25 ;  /* 0x0000001908007986 */ /* 0x0003e4000c10192c */
.L_x_215:
[----:B------:R-:W-:Y:S05]  /*b8d0*/  BSYNC.RECONVERGENT B0 ;  /* 0x0000000000007941 */ /* 0x000fea0003800200 */
.L_x_214:
[----:B------:R-:W-:Y:S01]  /*b8e0*/  UISETP.NE.AND UP0, UPT, UR41, URZ, UPT ;  /* 0x000000ff2900728c */ /* 0x000fe2000bf05270 */
[----:B------:R-:W-:-:S08]  /*b8f0*/  NOP ;  /* 0x0000000000007918 */ /* 0x000fd00000000000 */
[----:B------:R-:W-:Y:S05]  /*b900*/  BRA.U UP0, `(.L_x_216) ;  /* 0x0000000100087547 */ /* 0x000fea000b800000 */
[----:B------:R-:W-:Y:S05]  /*b910*/  BPT.TRAP 0x1 ;  /* 0x000000040000795c */ /* 0x000fea0000300000 */
[----:B------:R-:W-:Y:S05]  /*b920*/  BPT.TRAP 0x1 ;  /* 0x000000040000795c */ /* 0x000fea0000300000 */
.L_x_216:
[----:B------:R-:W-:Y:S01]  /*b930*/  IADD3 R3, PT, PT, R61, 0x1c0a0, RZ ;  /* 0x0001c0a03d037810 */ /* 0x000fe20007ffe0ff */
[----:B------:R-:W-:-:S03]  /*b940*/  UISETP.NE.AND UP0, UPT, UR41, URZ, UPT ;  /* 0x000000ff2900728c */ /* 0x000fc6000bf05270 */
[----:B------:R-:W-:-:S04]  /*b950*/  PRMT R0, R62, 0x654, R3 ;  /* 0x000006543e007816 */ /* 0x000fc80000000003 */
[----:B--2---:R2:W-:Y:S02]  /*b960*/  SYNCS.ARRIVE.TRANS64.RED.A1T0 RZ, [R0+URZ], RZ ;  /* 0x000000ff00ff79a7 */ /* 0x0045e400081004ff */
[----:B------:R-:W-:Y:S05]  /*b970*/  BRA.U UP0, `(.L_x_217) ;  /* 0x0000000100047547 */ /* 0x000fea000b800000 */
[----:B------:R-:W-:Y:S05]  /*b980*/  BPT.TRAP 0x1 ;  /* 0x000000040000795c */ /* 0x000fea0000300000 */
.L_x_217:
[----:B------:R3:W-:Y:S01]  /*b990*/  SYNCS.ARRIVE.TRANS64.A1T0 RZ, [R61+URZ+0x1c0b0], RZ ;  /* 0x01c0b0ff3dff79a7 */ /* 0x0007e200081000ff */
[----:B------:R-:W-:-:S09]  /*b9a0*/  UISETP.NE.AND UP0, UPT, UR39, URZ, UPT ;  /* 0x000000ff2700728c */ /* 0x000fd2000bf05270 */
[----:B------:R-:W-:Y:S05]  /*b9b0*/  BRA.U !UP0, `(.L_x_218) ;  /* 0x0000000108047547 */ /* 0x000fea000b800000 */
[----:B------:R-:W-:Y:S05]  /*b9c0*/  BPT.TRAP 0x1 ;  /* 0x000000040000795c */ /* 0x000fea0000300000 */
.L_x_218:
[----:B------:R-:W-:Y:S01]  /*b9d0*/  ULOP3.LUT UR4, UR42, 0x1, URZ, 0x3c, !UPT ;  /* 0x000000012a047892 */ /* 0x000fe2000f8e3cff */
[----:B--2---:R-:W-:-:S05]  /*b9e0*/  LOP3.LUT R0, R27, 0x80, RZ, 0xfc, !PT ;  /* 0x000000801b007812 */ /* 0x004fca00078efcff */
[----:B-1----:R-:W-:-:S05]  /*b9f0*/  IMAD.U32 R4, RZ, RZ, UR4 ;  /* 0x00000004ff047e24 */ /* 0x002fca000f8e00ff */
[----:B------:R-:W-:-:S04]  /*ba00*/  SHF.L.U32 R4, R4, 0x1f, RZ ;  /* 0x0000001f04047819 */ /* 0x000fc800000006ff */
[----:B------:R-:W1:Y:S02]  /*ba10*/  SYNCS.PHASECHK.TRANS64.TRYWAIT P0, [R61+URZ+0x1c080], R4 ;  /* 0x01c080043d0075a7 */ /* 0x000e6400080011ff */
[----:B-1----:R-:W-:Y:S05]  /*ba20*/  @!P0 BRA `(.L_x_219) ;  /* 0x000000fc00308947 */ /* 0x002fea0003800000 */
.L_x_437:
[----:B------:R-:W-:Y:S01]  /*ba30*/  R2UR UR4, R0 ;  /* 0x00000000000472ca */ /* 0x000fe200000e0000 */
[----:B------:R-:W-:-:S12]  /*ba40*/  UISETP.NE.AND UP0, UPT, UR39, URZ, UPT ;  /* 0x000000ff2700728c */ /* 0x000fd8000bf05270 */
[----:B------:R-:W2:Y:S02]  /*ba50*/  LDTM.x2 R24, tmem[UR4] ;  /* 0x00000004001879ee */ /* 0x000ea400080c0000 */
[----:B--2---:R-:W-:Y:S05]  /*ba60*/  BRA.U !UP0, `(.L_x_220) ;  /* 0x0000000108047547 */ /* 0x004fea000b800000 */
[----:B------:R-:W-:Y:S05]  /*ba70*/  BPT.TRAP 0x1 ;  /* 0x000000040000795c */ /* 0x000fea0000300000 */
.L_x_220:
[----:B------:R-:W-:Y:S01]  /*ba80*/  PRMT R33, R62, 0x654, R33 ;  /* 0x000006543e217816 */ /* 0x000fe20000000021 */
[----:B------:R-:W-:-:S03]  /*ba90*/  UISETP.NE.AND UP0, UPT, UR41, URZ, UPT ;  /* 0x000000ff2900728c */ /* 0x000fc6000bf05270 */
[----:B------:R2:W-:Y:S06]  /*baa0*/  SYNCS.ARRIVE.TRANS64.RED.A1T0 RZ, [R33+URZ], RZ ;  /* 0x000000ff21ff79a7 */ /* 0x0005ec00081004ff */
[----:B------:R-:W-:Y:S05]  /*bab0*/  BRA.U UP0, `(.L_x_221) ;  /* 0x0000000100047547 */ /* 0x000fea000b800000 */
[----:B------:R-:W-:Y:S05]  /*bac0*/  BPT.TRAP 0x1 ;  /* 0x000000040000795c */ /* 0x000fea0000300000 */
.L_x_221:
[----:B------:R-:W-:-:S04]  /*bad0*/  MOV R0, UR43 ;  /* 0x0000002b00007c02 */ /* 0x000fc80008000f00 */
[----:B------:R-:W-:-:S04]  /*bae0*/  SHF.L.U32 R0, R0, 0x1f, RZ ;  /* 0x0000001f00007819 */ /* 0x000fc800000006ff */
[----:B------:R-:W5:Y:S02]  /*baf0*/  SYNCS.PHASECHK.TRANS64.TRYWAIT P0, [R61+URZ+0x1c098], R0 ;  /* 0x01c098003d0075a7 */ /* 0x000f6400080011ff */
[----:B-----5:R-:W-:Y:S05]  /*bb00*/  @!P0 BRA `(.L_x_222) ;  /* 0x000000fc000c8947 */ /* 0x020fea0003800000 */
.L_x_438:
[----:B------:R-:W-:-:S09]  /*bb10*/  UISETP.NE.AND UP0, UPT, UR41, URZ, UPT ;  /* 0x000000ff2900728c */ /* 0x000fd2000bf05270 */
[----:B------:R-:W-:Y:S05]  /*bb20*/  BRA.U UP0, `(.L_x_223) ;  /* 0x0000000100047547 */ /* 0x000fea000b800000 */
[----:B------:R-:W-:Y:S05]  /*bb30*/  BPT.TRAP 0x1 ;  /* 0x000000040000795c */ /* 0x000fea0000300000 */
.L_x_223:
[----:B------:R-:W-:Y:S01]  /*bb40*/  SHF.L.U32 R0, R57, 0x1f, RZ ;  /* 0x0000001f39007819 */ /* 0x000fe200000006ff */
[----:B------:R1:W1:Y:S01]  /*bb50*/  MUFU.RCP R3, R24 ;  /* 0x0000001800037308 */ /* 0x0002620000001000 */
[----:B------:R-:W-:Y:S02]  /*bb60*/  BSSY B0, `(.L_x_224) ;  /* 0x0000003000007945 */ /* 0x000fe40003800000 */
[----:B------:R-:W5:Y:S02]  /*bb70*/  SYNCS.PHASECHK.TRANS64.TRYWAIT P0, [R61+URZ+0x1c0c8], R0 ;  /* 0x01c0c8003d0075a7 */ /* 0x000f6400080011ff */
[----:B-1---5:R-:W-:Y:S05]  /*bb80*/  @!P0 BRA `(.L_x_225) ;  /* 0x000000fc00008947 */ /* 0x022fea0003800000 */
.L_x_439:
[----:B------:R-:W-:Y:S05]  /*bb90*/  BSYNC B0 ;  /* 0x0000000000007941 */ /* 0x000fea0003800000 */
.L_x_224:
[----:B------:R-:W1:Y:S01]  /*bba0*/  LDCU UR4, c[0x0][0x708] ;  /* 0x0000e100ff0477ac */ /* 0x000e620008000800 */
[----:B------:R-:W-:-:S04]  /*bbb0*/  FFMA R0, -R24, R3, 1 ;  /* 0x3f80000018007423 */ /* 0x000fc80000000103 */
[----:B------:R-:W-:Y:S01]  /*bbc0*/  FFMA R0, R3, R0, R3 ;  /* 0x0000000003007223 */ /* 0x000fe20000000003 */
[----:B-1----:R-:W-:-:S03]  /*bbd0*/  MOV R3, UR4 ;  /* 0x0000000400037c02 */ /* 0x002fc60008000f00 */
[----:B--2---:R-:W-:Y:S01]  /*bbe0*/  FFMA R33, R0, UR4, RZ ;  /* 0x0000000400217c23 */ /* 0x004fe200080000ff */
[----:B------:R-:W1:Y:S03]  /*bbf0*/  FCHK P0, R3, R24 ;  /* 0x0000001803007302 */ /* 0x000e660000000000 */
[----:B------:R-:W-:-:S04]  /*bc00*/  FFMA R4, -R24, R33, UR4 ;  /* 0x0000000418047e23 */ /* 0x000fc80008000121 */
[----:B------:R-:W-:Y:S01]  /*bc10*/  FFMA R33, R0, R4, R33 ;  /* 0x0000000400217223 */ /* 0x000fe20000000021 */
[----:B-1----:R-:W-:Y:S06]  /*bc20*/  @!P0 BRA `(.L_x_226) ;  /* 0x00000000000c8947 */ /* 0x002fec0003800000 */
[----:B------:R-:W-:Y:S02]  /*bc30*/  MOV R4, 0xbc50 ;  /* 0x0000bc5000047802 */ /* 0x000fe40000000f00 */
[----:B---34-:R-:W-:Y:S05]  /*bc40*/  CALL.REL.NOINC `($__internal_3_$__cuda_sm3x_div_rn_noftz_f32_slowpath) ;  /* 0x0000010400d87944 */ /* 0x018fea0003c00000 */
[----:B------:R-:W-:-:S07]  /*bc50*/  MOV R33, R34 ;  /* 0x0000002200217202 */ /* 0x000fce0000000f00 */
.L_x_226:
[----:B------:R-:W-:Y:S01]  /*bc60*/  LOP3.LUT R0, R27, 0x180, RZ, 0xfc, !PT ;  /* 0x000001801b007812 */ /* 0x000fe200078efcff */
[----:B------:R-:W-:Y:S05]  /*bc70*/  WARPSYNC.ALL ;  /* 0x0000000000007948 */ /* 0x000fea0003800000 */
[----:B------:R-:W-:Y:S02]  /*bc80*/  R2UR UR4, R0 ;  /* 0x00000000000472ca */ /* 0x000fe400000e0000 */
[----:B------:R-:W1:Y:S11]  /*bc90*/  S2R R0, SR_SWINHI ;  /* 0x0000000000007919 */ /* 0x000e760000002f00 */
[----:B------:R-:W2:Y:S01]  /*bca0*/  LDTM.x16 R4, tmem[UR4] ;  /* 0x00000004000479ee */ /* 0x000ea20008240000 */
[----:B------:R-:W-:-:S02]  /*bcb0*/  MOV R34, R61 ;  /* 0x0000003d00227202 */ /* 0x000fc40000000f00 */
[----:B-1----:R-:W-:Y:S01]  /*bcc0*/  MOV R35, R0 ;  /* 0x0000000000237202 */ /* 0x002fe20000000f00 */
[----:B--2---:R-:W-:Y:S02]  /*bcd0*/  FMUL2 R6, R33.F32, R6.F32x2.HI_LO ;  /* 0x000000062106724a */ /* 0x004fe40000040000 */
[----:B------:R-:W-:-:S04]  /*bce0*/  IMAD.WIDE.U32 R34, R26, 0x2, R34 ;  /* 0x000000021a227825 */ /* 0x000fc800078e0022 */
[C---:B------:R-:W-:Y:S02]  /*bcf0*/  FMUL2 R20, R33.reuse.F32, R8.F32x2.HI_LO ;  /* 0x000000082114724a */ /* 0x040fe40000040000 */
[----:B------:R-:W-:Y:S01]  /*bd00*/  FMUL2 R4, R33.F32, R4.F32x2.HI_LO ;  /* 0x000000042104724a */ /* 0x000fe20000040000 */
[----:B------:R-:W-:Y:S01]  /*bd10*/  F2FP.F16.F32.PACK_AB R9, R7, R6 ;  /* 0x000000060709723e */ /* 0x000fe200000000ff */
[C---:B------:R-:W-:Y:S01]  /*bd20*/  FMUL2 R30, R33.reuse.F32, R10.F32x2.HI_LO ;  /* 0x0000000a211e724a */ /* 0x040fe20000040000 */
[C---:B------:R-:W-:Y:S01]  /*bd30*/  IADD3 R0, P1, PT, R34.reuse, 0x18010, RZ ;  /* 0x0001801022007810 */ /* 0x040fe20007f3e0ff */
[C---:B------:R-:W-:Y:S01]  /*bd40*/  FMUL2 R12, R33.reuse.F32, R12.F32x2.HI_LO ;  /* 0x0000000c210c724a */ /* 0x040fe20000040000 */
        /* <DEDUP_REMOVED lines=37> */
.L_x_227:
        /* <DEDUP_REMOVED lines=52> */
.L_x_228:
        /* <DEDUP_REMOVED lines=52> */
.L_x_229:
[----:B------:R-:W2:Y:S01]  /*c620*/  LDCU.64 UR4, c[0x0][0x880] ;  /* 0x00011000ff0477ac */ /* 0x000ea20008000a00 */
[----:B------:R-:W5:Y:S01]  /*c630*/  S2R R0, SR_SWINHI ;  /* 0x0000000000007919 */ /* 0x000f620000002f00 */
[----:B------:R-:W-:Y:S02]  /*c640*/  LOP3.LUT R27, R27, 0x1b0, RZ, 0xfc, !PT ;  /* 0x000001b01b1b7812 */ /* 0x000fe400078efcff */
[----:B--2---:R-:W-:-:S04]  /*c650*/  ISETP.NE.U32.AND P0, PT, RZ, UR4, PT ;  /* 0x00000004ff007c0c */ /* 0x004fc8000bf05070 */
[----:B------:R-:W-:Y:S01]  /*c660*/  ISETP.NE.AND.EX P0, PT, RZ, UR5, PT, P0 ;  /* 0x00000005ff007c0c */ /* 0x000fe2000bf05300 */
[----:B------:R-:W-:Y:S05]  /*c670*/  WARPSYNC.ALL ;  /* 0x0000000000007948 */ /* 0x000fea0003800000 */
[----:B------:R-:W-:Y:S02]  /*c680*/  R2UR UR4, R27 ;  /* 0x000000001b0472ca */ /* 0x000fe400000e0000 */
[----:B------:R-:W-:Y:S02]  /*c690*/  MOV R30, R61 ;  /* 0x0000003d001e7202 */ /* 0x000fe40000000f00 */
[----:B-----5:R-:W-:-:S03]  /*c6a0*/  MOV R31, R0 ;  /* 0x00000000001f7202 */ /* 0x020fc60000000f00 */
[----:B------:R-:W-:-:S06]  /*c6b0*/  IMAD.WIDE.U32 R30, R26, 0x2, R30 ;  /* 0x000000021a1e7825 */ /* 0x000fcc00078e001e */
[----:B-1----:R-:W1:Y:S01]  /*c6c0*/  LDTM.x16 R4, tmem[UR4] ;  /* 0x00000004000479ee */ /* 0x002e620008240000 */
[C---:B------:R-:W-:Y:S02]  /*c6d0*/  IADD3 R28, P1, PT, R30.reuse, 0x18060, RZ ;  /* 0x000180601e1c7810 */ /* 0x040fe40007f3e0ff */
[----:B------:R-:W-:-:S03]  /*c6e0*/  IADD3 R3, P2, PT, R30, 0x18070, RZ ;  /* 0x000180701e037810 */ /* 0x000fc60007f5e0ff */
[--C-:B------:R-:W-:Y:S02]  /*c6f0*/  IMAD.X R29, RZ, RZ, R31.reuse, P1 ;  /* 0x000000ffff1d7224 */ /* 0x100fe400008e061f */
[----:B------:R-:W-:-:S05]  /*c700*/  IMAD.X R31, RZ, RZ, R31, P2 ;  /* 0x000000ffff1f7224 */ /* 0x000fca00010e061f */
[----:B------:R-:W-:-:S04]  /*c710*/  SHF.R.U64 R0, R3, 0x3, R31 ;  /* 0x0000000303007819 */ /* 0x000fc8000000121f */
[----:B------:R-:W-:Y:S01]  /*c720*/  LOP3.LUT R30, R3, 0x70, R0, 0x78, !PT ;  /* 0x00000070031e7812 */ /* 0x000fe200078e7800 */
[C---:B-1----:R-:W-:Y:S01]  /*c730*/  FMUL2 R20, R33.reuse.F32, R8.F32x2.HI_LO ;  /* 0x000000082114724a */ /* 0x042fe20000040000 */
[C---:B------:R-:W-:Y:S01]  /*c740*/  SHF.R.U64 R9, R28.reuse, 0x3, R29 ;  /* 0x000000031c097819 */ /* 0x040fe2000000121d */
[C---:B------:R-:W-:Y:S02]  /*c750*/  FMUL2 R4, R33.reuse.F32, R4.F32x2.HI_LO ;  /* 0x000000042104724a */ /* 0x040fe40000040000 */
[C---:B------:R-:W-:Y:S01]  /*c760*/  FMUL2 R6, R33.reuse.F32, R6.F32x2.HI_LO ;  /* 0x000000062106724a */ /* 0x040fe20000040000 */
[----:B------:R-:W-:Y:S01]  /*c770*/  LOP3.LUT R28, R28, 0x70, R9, 0x78, !PT ;  /* 0x000000701c1c7812 */ /* 0x000fe200078e7809 */
[----:B------:R-:W-:Y:S01]  /*c780*/  FMUL2 R26, R33.F32, R10.F32x2.HI_LO ;  /* 0x0000000a211a724a */ /* 0x000fe20000040000 */
[----:B------:R-:W-:Y:S01]  /*c790*/  F2FP.F16.F32.PACK_AB R8, R5, R4 ;  /* 0x000000040508723e */ /* 0x000fe200000000ff */
[----:B------:R-:W-:Y:S01]  /*c7a0*/  FMUL2 R12, R33.F32, R12.F32x2.HI_LO ;  /* 0x0000000c210c724a */ /* 0x000fe20000040000 */
[----:B------:R-:W-:Y:S01]  /*c7b0*/  F2FP.F16.F32.PACK_AB R9, R7, R6 ;  /* 0x000000060709723e */ /* 0x000fe200000000ff */
[----:B------:R-:W-:Y:S01]  /*c7c0*/  FMUL2 R14, R33.F32, R14.F32x2.HI_LO ;  /* 0x0000000e210e724a */ /* 0x000fe20000040000 */
[----:B------:R-:W-:Y:S01]  /*c7d0*/  F2FP.F16.F32.PACK_AB R10, R21, R20 ;  /* 0x00000014150a723e */ /* 0x000fe200000000ff */
[----:B------:R-:W-:Y:S01]  /*c7e0*/  FMUL2 R16, R33.F32, R16.F32x2.HI_LO ;  /* 0x000000102110724a */ /* 0x000fe20000040000 */
[----:B------:R-:W-:Y:S01]  /*c7f0*/  F2FP.F16.F32.PACK_AB R11, R27, R26 ;  /* 0x0000001a1b0b723e */ /* 0x000fe200000000ff */
[----:B------:R-:W-:Y:S01]  /*c800*/  FMUL2 R18, R33.F32, R18.F32x2.HI_LO ;  /* 0x000000122112724a */ /* 0x000fe20000040000 */
[----:B------:R-:W-:-:S02]  /*c810*/  F2FP.F16.F32.PACK_AB R4, R13, R12 ;  /* 0x0000000c0d04723e */ /* 0x000fc400000000ff */
[----:B------:R-:W-:Y:S01]  /*c820*/  F2FP.F16.F32.PACK_AB R5, R15, R14 ;  /* 0x0000000e0f05723e */ /* 0x000fe200000000ff */
[----:B------:R1:W-:Y:S01]  /*c830*/  ST.E.128 desc[UR44][R28.64], R8 ;  /* 0x000000081c007985 */ /* 0x0003e2000c101d2c */
        /* <DEDUP_REMOVED lines=9> */
[----:B------:R-:W-:Y:S05]  /*c8d0*/  @!P0 BRA `(.L_x_230) ;  /* 0x0000000400388947 */ /* 0x000fea0003800000 */
[C---:B------:R-:W-:Y:S01]  /*c8e0*/  FSETP.GEU.AND P1, PT, R24.reuse, 1.175494350822287508e-38, PT ;  /* 0x008000001800780b */ /* 0x040fe20003f2e000 */
[----:B------:R-:W5:Y:S01]  /*c8f0*/  LDC R3, c[0x0][0x904] ;  /* 0x00024100ff037b82 */ /* 0x000f620000000800 */
[----:B------:R-:W-:Y:S01]  /*c900*/  MOV R0, 0x3e055027 ;  /* 0x3e05502700007802 */ /* 0x000fe20000000f00 */
[----:B------:R-:W3:Y:S01]  /*c910*/  LDCU.64 UR4, c[0x0][0x908] ;  /* 0x00012100ff0477ac */ /* 0x000ee20008000a00 */
[----:B-1----:R-:W-:Y:S01]  /*c920*/  FSEL R7, RZ, -23, P1 ;  /* 0xc1b80000ff077808 */ /* 0x002fe20000800000 */
[----:B------:R-:W-:Y:S08]  /*c930*/  BSSY.RECONVERGENT B0, `(.L_x_230) ;  /* 0x0000048000007945 */ /* 0x000ff00003800200 */
[----:B------:R-:W-:-:S05]  /*c940*/  @!P1 FMUL R24, R24, 8388608 ;  /* 0x4b00000018189820 */ /* 0x000fca0000400000 */
[C---:B------:R-:W-:Y:S02]  /*c950*/  IADD3 R9, PT, PT, R24.reuse, -0x3f2aaaab, RZ ;  /* 0xc0d5555518097810 */ /* 0x040fe40007ffe0ff */
[C---:B------:R-:W-:Y:S02]  /*c960*/  FSETP.NEU.AND P1, PT, R24.reuse, RZ, PT ;  /* 0x000000ff1800720b */ /* 0x040fe40003f2d000 */
[----:B------:R-:W-:Y:S02]  /*c970*/  LOP3.LUT R9, R9, 0xff800000, RZ, 0xc0, !PT ;  /* 0xff80000009097812 */ /* 0x000fe400078ec0ff */
[----:B-----5:R-:W-:Y:S02]  /*c980*/  ISETP.NE.AND P0, PT, R3, 0x1, PT ;  /* 0x000000010300780c */ /* 0x020fe40003f05270 */
[-C--:B------:R-:W-:Y:S02]  /*c990*/  IADD3 R5, PT, PT, R24, -R9.reuse, RZ ;  /* 0x8000000918057210 */ /* 0x080fe40007ffe0ff */
[----:B------:R-:W-:-:S03]  /*c9a0*/  I2FP.F32.S32 R6, R9 ;  /* 0x0000000900067245 */ /* 0x000fc60000201400 */
[----:B------:R-:W-:Y:S02]  /*c9b0*/  FADD R5, R5, -1 ;  /* 0xbf80000005057421 */ /* 0x000fe40000000000 */
[----:B------:R-:W-:Y:S02]  /*c9c0*/  FFMA R6, R6, 1.1920928955078125e-07, R7 ;  /* 0x3400000006067823 */ /* 0x000fe40000000007 */
[----:B------:R-:W-:-:S04]  /*c9d0*/  FFMA R0, R5, -R0, 0.14084610342979431152 ;  /* 0x3e1039f605007423 */ /* 0x000fc80000000800 */
[----:B------:R-:W-:Y:S01]  /*c9e0*/  FFMA R4, R5, R0, -0.12148627638816833496 ;  /* 0xbdf8cdcc05047423 */ /* 0x000fe20000000000 */
[----:B---3--:R-:W-:Y:S01]  /*c9f0*/  IMAD.HI.U32 R0, R59, UR4, RZ ;  /* 0x000000043b007c27 */ /* 0x008fe2000f8e00ff */
[----:B------:R-:W1:Y:S03]  /*ca00*/  LDCU UR4, c[0x0][0x380] ;  /* 0x00007000ff0477ac */ /* 0x000e660008000800 */
[C---:B------:R-:W-:Y:S01]  /*ca10*/  FFMA R4, R5.reuse, R4, 0.13980610668659210205 ;  /* 0x3e0f295505047423 */ /* 0x040fe20000000004 */
[----:B------:R-:W-:Y:S01]  /*ca20*/  SHF.R.U32.HI R0, RZ, UR5, R0 ;  /* 0x00000005ff007c19 */ /* 0x000fe20008011600 */
[----:B------:R-:W3:Y:S02]  /*ca30*/  LDCU UR5, c[0x0][0x700] ;  /* 0x0000e000ff0577ac */ /* 0x000ee40008000800 */
[----:B------:R-:W-:Y:S01]  /*ca40*/  FFMA R4, R5, R4, -0.16684235632419586182 ;  /* 0xbe2ad8b905047423 */ /* 0x000fe20000000004 */
[----:B------:R-:W-:-:S03]  /*ca50*/  SEL R0, R59, R0, !P0 ;  /* 0x000000003b007207 */ /* 0x000fc60004000000 */
[C---:B------:R-:W-:Y:S01]  /*ca60*/  FFMA R4, R5.reuse, R4, 0.20012299716472625732 ;  /* 0x3e4ced0b05047423 */ /* 0x040fe20000000004 */
[----:B------:R-:W-:Y:S02]  /*ca70*/  ISETP.GT.U32.AND P0, PT, R24, 0x7f7fffff, PT ;  /* 0x7f7fffff1800780c */ /* 0x000fe40003f04070 */
[----:B------:R-:W-:Y:S01]  /*ca80*/  IADD3 R0, PT, PT, -R0, RZ, RZ ;  /* 0x000000ff00007210 */ /* 0x000fe20007ffe1ff */
[----:B------:R-:W-:-:S04]  /*ca90*/  FFMA R4, R5, R4, -0.24999669194221496582 ;  /* 0xbe7fff2205047423 */ /* 0x000fc80000000004 */
[----:B------:R-:W-:Y:S01]  /*caa0*/  FFMA R4, R5, R4, 0.33333182334899902344 ;  /* 0x3eaaaa7805047423 */ /* 0x000fe20000000004 */
[----:B------:R-:W-:Y:S01]  /*cab0*/  IMAD R7, R3, R0, R59 ;  /* 0x0000000003077224 */ /* 0x000fe200078e023b */
[----:B------:R-:W-:Y:S02]  /*cac0*/  MOV R3, 0x7f800000 ;  /* 0x7f80000000037802 */ /* 0x000fe40000000f00 */
[----:B------:R-:W-:Y:S02]  /*cad0*/  FFMA R4, R5, R4, -0.5 ;  /* 0xbf00000005047423 */ /* 0x000fe40000000004 */
[----:B------:R-:W-:Y:S02]  /*cae0*/  LEA R7, R7, R58, 0x8 ;  /* 0x0000003a07077211 */ /* 0x000fe400078e40ff */
[----:B------:R-:W-:-:S04]  /*caf0*/  FMUL R4, R5, R4 ;  /* 0x0000000405047220 */ /* 0x000fc80000400000 */
[----:B------:R-:W-:-:S04]  /*cb00*/  FFMA R5, R5, R4, R5 ;  /* 0x0000000405057223 */ /* 0x000fc80000000005 */
[----:B------:R-:W-:Y:S01]  /*cb10*/  FFMA R5, R6, 0.69314718246459960938, R5 ;  /* 0x3f31721806057823 */ /* 0x000fe20000000005 */
[----:B------:R-:W-:Y:S01]  /*cb20*/  @P0 FFMA R5, R24, R3, +INF ;  /* 0x7f80000018050423 */ /* 0x000fe20000000003 */
[----:B------:R-:W-:-:S04]  /*cb30*/  IADD3 R3, PT, PT, R7, 0x80, RZ ;  /* 0x0000008007037810 */ /* 0x000fc80007ffe0ff */
[----:B-1----:R-:W-:Y:S02]  /*cb40*/  ISETP.GE.AND P0, PT, R3, UR4, PT ;  /* 0x0000000403007c0c */ /* 0x002fe4000bf06270 */
[----:B------:R-:W-:-:S05]  /*cb50*/  FSEL R0, R5, -INF , P1 ;  /* 0xff80000005007808 */ /* 0x000fca0000800000 */
[----:B---3--:R-:W-:-:S06]  /*cb60*/  FFMA R25, R25, UR5, R0 ;  /* 0x0000000519197c23 */ /* 0x008fcc0008000000 */
        /* <DEDUP_REMOVED lines=36> */
.L_x_231:
[----:B------:R-:W-:Y:S05]  /*cdb0*/  BSYNC.RECONVERGENT B0 ;  /* 0x0000000000007941 */ /* 0x000fea0003800200 */
.L_x_230:
[----:B------:R-:W-:Y:S01]  /*cdc0*/  UISETP.NE.AND UP0, UPT, UR41, URZ, UPT ;  /* 0x000000ff2900728c */ /* 0x000fe2000bf05270 */
[----:B------:R-:W-:-:S08]  /*cdd0*/  NOP ;  /* 0x0000000000007918 */ /* 0x000fd00000000000 */
[----:B------:R-:W-:Y:S05]  /*cde0*/  BRA.U UP0, `(.L_x_232) ;  /* 0x0000000100087547 */ /* 0x000fea000b800000 */
[----:B------:R-:W-:Y:S05]  /*cdf0*/  BPT.TRAP 0x1 ;  /* 0x000000040000795c */ /* 0x000fea0000300000 */
[----:B------:R-:W-:Y:S05]  /*ce00*/  BPT.TRAP 0x1 ;  /* 0x000000040000795c */ /* 0x000fea0000300000 */
.L_x_232:
[----:B------:R-:W-:Y:S01]  /*ce10*/  IADD3 R3, PT, PT, R61, 0x1c0a8, RZ ;  /* 0x0001c0a83d037810 */ /* 0x000fe20007ffe0ff */
[----:B------:R-:W-:-:S03]  /*ce20*/  UISETP.NE.AND UP0, UPT, UR41, URZ, UPT ;  /* 0x000000ff2900728c */ /* 0x000fc6000bf05270 */
[----:B------:R-:W-:-:S04]  /*ce30*/  PRMT R3, R62, 0x654, R3 ;  /* 0x000006543e037816 */ /* 0x000fc80000000003 */
[----:B--2---:R2:W-:Y:S02]  /*ce40*/  SYNCS.ARRIVE.TRANS64.RED.A1T0 RZ, [R3+URZ], RZ ;  /* 0x000000ff03ff79a7 */ /* 0x0045e400081004ff */
[----:B------:R-:W-:Y:S05]  /*ce50*/  BRA.U UP0, `(.L_x_233) ;  /* 0x0000000100047547 */ /* 0x000fea000b800000 */
[----:B------:R-:W-:Y:S05]  /*ce60*/  BPT.TRAP 0x1 ;  /* 0x000000040000795c */ /* 0x000fea0000300000 */
.L_x_233:
[----:B------:R1:W-:Y:S01]  /*ce70*/  SYNCS.ARRIVE.TRANS64.A1T0 RZ, [R61+URZ+0x1c0b8], RZ ;  /* 0x01c0b8ff3dff79a7 */ /* 0x0003e200081000ff */
[----:B------:R-:W-:Y:S01]  /*ce80*/  LOP3.LUT R57, R57, 0x1, RZ, 0x3c, !PT ;  /* 0x0000000139397812 */ /* 0x000fe200078e3cff */
[----:B------:R-:W-:Y:S01]  /*ce90*/  ULOP3.LUT UR43, UR43, 0x1, URZ, 0x3c, !UPT ;  /* 0x000000012b2b7892 */ /* 0x000fe2000f8e3cff */
[----:B------:R-:W-:-:S11]  /*cea0*/  IADD3 R64, PT, PT, R63, 0x2, RZ ;  /* 0x000000023f407810 */ /* 0x000fd60007ffe0ff */
.L_x_92:
[----:B------:R-:W-:Y:S05]  /*ceb0*/  BSYNC B7 ;  /* 0x0000000000077941 */ /* 0x000fea0003800000 */
.L_x_91:
[----:B------:R-:W5:Y:S01]  /*cec0*/  LDCU UR4, c[0x0][0x900] ;  /* 0x00012000ff0477ac */ /* 0x000f620008000800 */
[----:B------:R-:W-:-:S04]  /*ced0*/  IADD3 R59, PT, PT, R59, UR36, RZ ;  /* 0x000000243b3b7c10 */ /* 0x000fc8000fffe0ff */
[----:B-----5:R-:W-:-:S13]  /*cee0*/  ISETP.GE.AND P0, PT, R59, UR4, PT ;  /* 0x000000043b007c0c */ /* 0x020fda000bf06270 */
[----:B------:R-:W-:Y:S05]  /*cef0*/  @!P0 BRA `(.L_x_234) ;  /* 0xffffff78001c8947 */ /* 0x000fea000383ffff */
[----:B------:R-:W-:Y:S05]  /*cf00*/  BSYNC B8 ;  /* 0x0000000000087941 */ /* 0x000fea0003800000 */
.L_x_90:
[----:B------:R-:W-:Y:S05]  /*cf10*/  EXIT ;  /* 0x000000000000794d */ /* 0x000fea0003800000 */
.L_x_27:
[----:B------:R-:W-:-:S08]  /*cf20*/  NOP ;  /* 0x0000000000007918 */ /* 0x000fd00000000000 */
[----:B------:R-:W1:Y:S02]  /*cf30*/  USETMAXREG.TRY_ALLOC.CTAPOOL UP0, 0xc0 ;  /* 0x000000c0000079c8 */ /* 0x000e640008000600 */
[----:B-1----:R-:W-:Y:S05]  /*cf40*/  BRA.U !UP0, `(.L_x_27) ;  /* 0xfffffffd08f47547 */ /* 0x002fea000b83ffff */
[----:B------:R-:W1:Y:S08]  /*cf50*/  LDC R0, c[0x0][0x900] ;  /* 0x00024000ff007b82 */ /* 0x000e700000000800 */
[----:B------:R-:W2:Y:S01]  /*cf60*/  S2UR UR38, SR_CgaCtaId ;  /* 0x00000000002679c3 */ /* 0x000ea20000008800 */
[----:B-1----:R-:W-:-:S13]  /*cf70*/  ISETP.LE.AND P0, PT, R0, UR36, PT ;  /* 0x0000002400007c0c */ /* 0x002fda000bf03270 */
[----:B--2---:R-:W-:Y:S05]  /*cf80*/  @P0 EXIT ;  /* 0x000000000000094d */ /* 0x004fea0003800000 */
[----:B------:R-:W-:Y:S02]  /*cf90*/  UISETP.NE.AND UP0, UPT, UR50, URZ, UPT ;  /* 0x000000ff3200728c */ /* 0x000fe4000bf05270 */
[----:B------:R-:W-:Y:S01]  /*cfa0*/  USHF.L.U32 UR41, UR8, 0x3, URZ ;  /* 0x0000000308297899 */ /* 0x000fe200080006ff */
[----:B------:R-:W-:Y:S01]  /*cfb0*/  UMOV UR40, 0x400 ;  /* 0x0000040000287882 */ /* 0x000fe20000000000 */
[----:B------:R-:W-:Y:S02]  /*cfc0*/  USEL UR43, UR7, UR4, UP0 ;  /* 0x00000004072b7287 */ /* 0x000fe40008000000 */
[----:B------:R-:W-:Y:S02]  /*cfd0*/  ULEA UR40, UR38, UR40, 0x18 ;  /* 0x0000002826287291 */ /* 0x000fe4000f8ec0ff */
[----:B------:R-:W-:Y:S02]  /*cfe0*/  ULOP3.LUT UR9, UR41, 0x8, URZ, 0x3c, !UPT ;  /* 0x0000000829097892 */ /* 0x000fe4000f8e3cff */
[----:B------:R-:W-:-:S02]  /*cff0*/  UIADD3 UR41, UPT, UPT, UR41, 0x1c0d0, UR40 ;  /* 0x0001c0d029297890 */ /* 0x000fc4000fffe028 */
[----:B------:R-:W-:Y:S02]  /*d000*/  USEL UR42, UR6, UR5, UP0 ;  /* 0x00000005062a7287 */ /* 0x000fe40008000000 */
[----:B------:R-:W-:Y:S02]  /*d010*/  ULOP3.LUT UR43, UR43, 0x1, URZ, 0xc0, !UPT ;  /* 0x000000012b2b7892 */ /* 0x000fe4000f8ec0ff */
[----:B------:R-:W-:Y:S01]  /*d020*/  UIADD3 UR40, UPT, UPT, UR9, 0x1c0d0, UR40 ;  /* 0x0001c0d009287890 */ /* 0x000fe2000fffe028 */
[----:B------:R-:W-:Y:S01]  /*d030*/  UMOV UR48, URZ ;  /* 0x000000ff00307c82 */ /* 0x000fe20008000000 */
[----:B------:R-:W-:Y:S01]  /*d040*/  UMOV UR47, 0x1 ;  /* 0x00000001002f7882 */ /* 0x000fe20000000000 */
[----:B------:R-:W-:Y:S01]  /*d050*/  UMOV UR46, 0x1 ;  /* 0x00000001002e7882 */ /* 0x000fe20000000000 */
[----:B------:R-:W-:-:S08]  /*d060*/  UMOV UR45, URZ ;  /* 0x000000ff002d7c82 */ /* 0x000fd00008000000 */
.L_x_284:
[----:B-1----:R-:W1:Y:S01]  /*d070*/  LDCU.64 UR6, c[0x0][0x908] ;  /* 0x00012100ff0677ac */ /* 0x002e620008000a00 */
[----:B--2---:R-:W2:Y:S01]  /*d080*/  LDCU UR8, c[0x0][0x904] ;  /* 0x00012080ff0877ac */ /* 0x004ea20008000800 */
[----:B---3--:R-:W3:Y:S01]  /*d090*/  LDCU.64 UR4, c[0x0][0x380] ;  /* 0x00007000ff0477ac */ /* 0x008ee20008000a00 */
[----:B-1----:R-:W-:Y:S02]  /*d0a0*/  UIMAD.WIDE.U32 UR10, UR36, UR6, URZ ;  /* 0x00000006240a72a5 */ /* 0x002fe4000f8e00ff */
[----:B--2---:R-:W-:Y:S02]  /*d0b0*/  UISETP.NE.AND UP0, UPT, UR8, 0x1, UPT ;  /* 0x000000010800788c */ /* 0x004fe4000bf05270 */
[----:B------:R-:W-:-:S04]  /*d0c0*/  USHF.R.U32.HI UR6, URZ, UR7, UR11 ;  /* 0x00000007ff067299 */ /* 0x000fc8000801160b */
[----:B------:R-:W-:Y:S02]  /*d0d0*/  USEL UR6, UR36, UR6, !UP0 ;  /* 0x0000000624067287 */ /* 0x000fe4000c000000 */
[----:B---3--:R-:W-:Y:S02]  /*d0e0*/  UISETP.NE.AND UP0, UPT, UR5, URZ, UPT ;  /* 0x000000ff0500728c */ /* 0x008fe4000bf05270 */
[----:B------:R-:W-:-:S04]  /*d0f0*/  UIADD3 UR6, UPT, UPT, -UR6, URZ, URZ ;  /* 0x000000ff06067290 */ /* 0x000fc8000fffe1ff */
[----:B------:R-:W-:-:S04]  /*d100*/  UIMAD UR6, UR8, UR6, UR36 ;  /* 0x00000006080672a4 */ /* 0x000fc8000f8e0224 */
[----:B------:R-:W-:-:S04]  /*d110*/  USHF.L.U32 UR6, UR6, 0x8, URZ ;  /* 0x0000000806067899 */ /* 0x000fc800080006ff */
[----:B------:R-:W-:-:S09]  /*d120*/  UISETP.GE.OR UP0, UPT, UR6, UR4, !UP0 ;  /* 0x000000040600728c */ /* 0x000fd2000c706670 */
[----:B------:R-:W-:Y:S05]  /*d130*/  BRA.U UP0, `(.L_x_235) ;  /* 0x000000a500ac7547 */ /* 0x000fea000b800000 */
[----:B------:R-:W-:Y:S02]  /*d140*/  UIADD3 UR4, UPT, UPT, UR5, 0x7f, URZ ;  /* 0x0000007f05047890 */ /* 0x000fe4000fffe0ff */
[----:B------:R-:W-:Y:S02]  /*d150*/  ULOP3.LUT UP0, URZ, UR5, 0x7f, URZ, 0xc0, !UPT ;  /* 0x0000007f05ff7892 */ /* 0x000fe4000f80c0ff */
[----:B------:R-:W-:-:S04]  /*d160*/  USHF.R.S32.HI UR5, URZ, 0x1f, UR4 ;  /* 0x0000001fff057899 */ /* 0x000fc80008011404 */
[----:B------:R-:W-:-:S05]  /*d170*/  ULEA.HI UR4, UR5, UR4, URZ, 0x7 ;  /* 0x0000000405047291 */ /* 0x000fca000f8f38ff */
[----:B------:R-:W-:Y:S02]  /*d180*/  @UP0 ULEA.HI.SX32 UR53, UR4, 0xffffffff, 0x19 ;  /* 0xffffffff04350891 */ /* 0x000fe4000f8fcaff */
[----:B------:R-:W-:Y:S02]  /*d190*/  @!UP0 USHF.R.S32.HI UR53, URZ, 0x7, UR4 ;  /* 0x00000007ff358899 */ /* 0x000fe40008011404 */
[----:B------:R-:W-:-:S09]  /*d1a0*/  UISETP.NE.AND UP0, UPT, UR43, URZ, UPT ;  /* 0x000000ff2b00728c */ /* 0x000fd2000bf05270 */
[----:B------:R-:W-:Y:S05]  /*d1b0*/  BRA.U UP0, `(.L_x_236) ;  /* 0x0000000100047547 */ /* 0x000fea000b800000 */
[----:B------:R-:W-:Y:S05]  /*d1c0*/  BPT.TRAP 0x1 ;  /* 0x000000040000795c */ /* 0x000fea0000300000 */
.L_x_236:
[----:B------:R-:W1:Y:S01]  /*d1d0*/  S2UR UR4, SR_CgaCtaId ;  /* 0x00000000000479c3 */ /* 0x000e620000008800 */
[----:B------:R-:W-:Y:S01]  /*d1e0*/  UISETP.NE.AND UP0, UPT, UR50, URZ, UPT ;  /* 0x000000ff3200728c */ /* 0x000fe2000bf05270 */
[----:B------:R-:W-:Y:S02]  /*d1f0*/  UMOV UR5, 0x400 ;  /* 0x0000040000057882 */ /* 0x000fe40000000000 */
[----:B-1----:R-:W-:Y:S02]  /*d200*/  ULEA UR4, UR4, UR5, 0x18 ;  /* 0x0000000504047291 */ /* 0x002fe4000f8ec0ff */
[----:B------:R-:W-:Y:S02]  /*d210*/  USEL UR5, UR46, UR47, UP0 ;  /* 0x0000002f2e057287 */ /* 0x000fe40008000000 */
[----:B------:R-:W-:-:S04]  /*d220*/  UIADD3 UR6, UPT, UPT, UR4, 0x1c088, URZ ;  /* 0x0001c08804067890 */ /* 0x000fc8000fffe0ff */
[----:B------:R-:W-:Y:S01]  /*d230*/  @UP0 UIADD3 UR6, UPT, UPT, UR4, 0x1c078, URZ ;  /* 0x0001c07804060890 */ /* 0x000fe2000fffe0ff */
[----:B------:R-:W-:-:S04]  /*d240*/  MOV R3, UR5 ;  /* 0x0000000500037c02 */ /* 0x000fc80008000f00 */
[----:B------:R-:W-:-:S04]  /*d250*/  SHF.L.U32 R3, R3, 0x1f, RZ ;  /* 0x0000001f03037819 */ /* 0x000fc800000006ff */
[----:B------:R-:W1:Y:S02]  /*d260*/  SYNCS.PHASECHK.TRANS64.TRYWAIT P0, [UR6], R3 ;  /* 0x00000003ff0075a7 */ /* 0x000e640008001106 */
[----:B-1----:R-:W-:Y:S05]  /*d270*/  @!P0 BRA `(.L_x_237) ;  /* 0x000000e400588947 */ /* 0x002fea0003800000 */
.L_x_441:
[----:B------:R-:W-:Y:S01]  /*d280*/  UISETP.GE.AND UP0, UPT, UR53, 0x1, UPT ;  /* 0x000000013500788c */ /* 0x000fe2000bf06270 */
[----:B------:R-:W-:Y:S01]  /*d290*/  HFMA2 R16, -RZ, RZ, 0, 0 ;  /* 0x00000000ff107431 */ /* 0x000fe200000001ff */
[----:B------:R-:W-:Y:S01]  /*d2a0*/  MOV R17, 0xff800000 ;  /* 0xff80000000117802 */ /* 0x000fe20000000f00 */
[----:B------:R-:W-:-:S06]  /*d2b0*/  UMOV UR44, URZ ;  /* 0x000000ff002c7c82 */ /* 0x000fcc0008000000 */
[----:B------:R-:W-:Y:S05]  /*d2c0*/  BRA.U !UP0, `(.L_x_238) ;  /* 0x0000004508687547 */ /* 0x000fea000b800000 */
[----:B------:R-:W-:Y:S01]  /*d2d0*/  MOV R16, RZ ;  /* 0x000000ff00107202 */ /* 0x000fe20000000f00 */
[----:B------:R-:W-:Y:S01]  /*d2e0*/  USHF.L.U32 UR44, UR53, 0x7, URZ ;  /* 0x00000007352c7899 */ /* 0x000fe200080006ff */
[----:B------:R-:W-:Y:S01]  /*d2f0*/  MOV R156, 0xff800000 ;  /* 0xff800000009c7802 */ /* 0x000fe20000000f00 */
[----:B------:R-:W2:Y:S01]  /*d300*/  LDCU UR39, c[0x0][0x704] ;  /* 0x0000e080ff2777ac */ /* 0x000ea20008000800 */
[----:B------:R-:W3:Y:S01]  /*d310*/  LDCU UR37, c[0x0][0x384] ;  /* 0x00007080ff2577ac */ /* 0x000ee20008000800 */
[----:B------:R-:W-:-:S08]  /*d320*/  UIADD3 UR53, UPT, UPT, UR53, -0x1, URZ ;  /* 0xffffffff35357890 */ /* 0x000fd0000fffe0ff */
.L_x_259:
[----:B------:R-:W4:Y:S01]  /*d330*/  S2R R2, SR_TID.X ;  /* 0x0000000000027919 */ /* 0x000f220000002100 */
[----:B------:R-:W-:Y:S01]  /*d340*/  UISETP.NE.AND UP0, UPT, UR50, URZ, UPT ;  /* 0x000000ff3200728c */ /* 0x000fe2000bf05270 */
[----:B------:R-:W-:-:S03]  /*d350*/  UMOV UR4, 0x20 ;  /* 0x0000002000047882 */ /* 0x000fc60000000000 */
[----:B------:R-:W-:Y:S01]  /*d360*/  USEL UR4, UR4, 0xa0, UP0 ;  /* 0x000000a004047887 */ /* 0x000fe20008000000 */
[----:B----4-:R-:W-:-:S05]  /*d370*/  IMAD.U32 R18, R2, 0x10000, RZ ;  /* 0x0001000002127824 */ /* 0x010fca00078e00ff */
[----:B------:R-:W-:-:S05]  /*d380*/  LOP3.LUT R18, R18, 0x600000, RZ, 0xc0, !PT ;  /* 0x0060000012127812 */ /* 0x000fca00078ec0ff */
[----:B-1----:R-:W-:Y:S01]  /*d390*/  VIADD R0, R18, UR4 ;  /* 0x0000000412007c36 */ /* 0x002fe20008000000 */
[----:B------:R-:W-:Y:S02]  /*d3a0*/  USEL UR4, UR45, UR48, UP0 ;  /* 0x000000302d047287 */ /* 0x000fe40008000000 */
[----:B------:R-:W-:-:S03]  /*d3b0*/  UISETP.GT.U32.AND UP0, UPT, UR42, 0x1, UPT ;  /* 0x000000012a00788c */ /* 0x000fc6000bf04070 */
[----:B------:R-:W1:Y:S02]  /*d3c0*/  SHFL.IDX PT, R0, R0, RZ, 0x1f ;  /* 0x00001fff00007589 */ /* 0x000e6400000e0000 */
[----:B-1----:R-:W-:-:S04]  /*d3d0*/  R2UR UR52, R0 ;  /* 0x00000000003472ca */ /* 0x002fc800000e0000 */
[----:B--2---:R-:W-:Y:S11]  /*d3e0*/  BRA.U UP0, `(.L_x_239) ;  /* 0x0000000100047547 */ /* 0x004ff6000b800000 */
[----:B--23--:R-:W-:Y:S05]  /*d3f0*/  BPT.TRAP 0x1 ;  /* 0x000000040000795c */ /* 0x00cfea0000300000 */
.L_x_239:
[----:B------:R-:W1:Y:S01]  /*d400*/  S2UR UR51, SR_CgaCtaId ;  /* 0x00000000003379c3 */ /* 0x000e620000008800 */
[----:B------:R-:W-:Y:S01]  /*d410*/  UISETP.NE.AND UP0, UPT, UR50, URZ, UPT ;  /* 0x000000ff3200728c */ /* 0x000fe2000bf05270 */
[----:B------:R-:W-:Y:S01]  /*d420*/  IMAD.U32 R3, RZ, RZ, UR4 ;  /* 0x00000004ff037e24 */ /* 0x000fe2000f8e00ff */
[----:B------:R-:W-:Y:S01]  /*d430*/  UMOV UR5, 0x400 ;  /* 0x0000040000057882 */ /* 0x000fe20000000000 */
[----:B------:R-:W-:Y:S01]  /*d440*/  SHF.R.U32.HI R2, RZ, 0x5, R2 ;  /* 0x00000005ff027819 */ /* 0x000fe20000011602 */
[----:B------:R-:W-:Y:S01]  /*d450*/  USEL UR4, URZ, 0x80, UP0 ;  /* 0x00000080ff047887 */ /* 0x000fe20008000000 */
[----:B------:R-:W-:Y:S02]  /*d460*/  SHF.R.U32.HI R22, RZ, 0x15, R18 ;  /* 0x00000015ff167819 */ /* 0x000fe40000011612 */
[----:B------:R-:W-:Y:S02]  /*d470*/  SHF.L.U32 R3, R3, 0x1f, RZ ;  /* 0x0000001f03037819 */ /* 0x000fe400000006ff */
[----:B------:R-:W-:-:S02]  /*d480*/  LOP3.LUT R19, R2, 0x3, RZ, 0xc0, !PT ;  /* 0x0000000302137812 */ /* 0x000fc400078ec0ff */
[----:B------:R-:W-:Y:S02]  /*d490*/  LOP3.LUT R18, R18, UR4, RZ, 0xfc, !PT ;  /* 0x0000000412127c12 */ /* 0x000fe4000f8efcff */
[----:B------:R-:W-:Y:S01]  /*d4a0*/  ISETP.NE.AND P0, PT, R19, R22, PT ;  /* 0x000000161300720c */ /* 0x000fe20003f05270 */
[----:B-1----:R-:W-:-:S04]  /*d4b0*/  ULEA UR51, UR51, UR5, 0x18 ;  /* 0x0000000533337291 */ /* 0x002fc8000f8ec0ff */
[----:B------:R-:W-:Y:S02]  /*d4c0*/  UIADD3 UR5, UPT, UPT, UR51, 0x1c060, URZ ;  /* 0x0001c06033057890 */ /* 0x000fe4000fffe0ff */
[----:B------:R-:W-:-:S09]  /*d4d0*/  @UP0 UIADD3 UR5, UPT, UPT, UR51, 0x1c050, URZ ;  /* 0x0001c05033050890 */ /* 0x000fd2000fffe0ff */
[----:B------:R-:W1:Y:S02]  /*d4e0*/  SYNCS.PHASECHK.TRANS64.TRYWAIT P1, [UR5], R3 ;  /* 0x00000003ff0075a7 */ /* 0x000e640008021105 */
[----:B-1----:R-:W-:Y:S05]  /*d4f0*/  @!P1 BRA `(.L_x_240) ;  /* 0x000000e000d09947 */ /* 0x002fea0003800000 */
.L_x_443:
[----:B------:R-:W-:Y:S05]  /*d500*/  @!P0 BRA `(.L_x_241) ;  /* 0x0000000000408947 */ /* 0x000fea0003800000 */
[----:B------:R-:W-:Y:S01]  /*d510*/  MOV R14, 0x8 ;  /* 0x00000008000e7802 */ /* 0x000fe20000000f00 */
[----:B------:R-:W4:Y:S01]  /*d520*/  LDCU.64 UR6, c[0x4][0xb0] ;  /* 0x01001600ff0677ac */ /* 0x000f220008000a00 */
[----:B------:R-:W-:Y:S02]  /*d530*/  HFMA2 R12, -RZ, RZ, 0, 5.9604644775390625e-08 ;  /* 0x00000001ff0c7431 */ /* 0x000fe400000001ff */
[----:B------:R-:W-:Y:S01]  /*d540*/  IMAD.MOV.U32 R8, RZ, RZ, 0x192 ;  /* 0x00000192ff087424 */ /* 0x000fe200078e00ff */
[----:B------:R-:W5:Y:S01]  /*d550*/  LDCU.64 UR4, c[0x4][0xb8] ;  /* 0x01001700ff0477ac */ /* 0x000f620008000a00 */
[----:B------:R-:W1:Y:S01]  /*d560*/  LDC.64 R14, c[0x4][R14] ;  /* 0x010000000e0e7b82 */ /* 0x000e620000000a00 */
[----:B------:R-:W-:Y:S01]  /*d570*/  IMAD.MOV.U32 R13, RZ, RZ, RZ ;  /* 0x000000ffff0d7224 */ /* 0x000fe200078e00ff */
[----:B------:R-:W2:Y:S01]  /*d580*/  LDCU.64 UR8, c[0x4][0x10] ;  /* 0x01000200ff0877ac */ /* 0x000ea20008000a00 */
[----:B----4-:R-:W-:Y:S01]  /*d590*/  IMAD.U32 R4, RZ, RZ, UR6 ;  /* 0x00000006ff047e24 */ /* 0x010fe2000f8e00ff */
[----:B------:R-:W-:Y:S01]  /*d5a0*/  MOV R5, UR7 ;  /* 0x0000000700057c02 */ /* 0x000fe20008000f00 */
[----:B-----5:R-:W-:Y:S01]  /*d5b0*/  IMAD.U32 R6, RZ, RZ, UR4 ;  /* 0x00000004ff067e24 */ /* 0x020fe2000f8e00ff */
[----:B------:R-:W-:Y:S01]  /*d5c0*/  MOV R7, UR5 ;  /* 0x0000000500077c02 */ /* 0x000fe20008000f00 */
[----:B--2---:R-:W-:Y:S01]  /*d5d0*/  IMAD.U32 R10, RZ, RZ, UR8 ;  /* 0x00000008ff0a7e24 */ /* 0x004fe2000f8e00ff */
[----:B------:R-:W-:-:S02]  /*d5e0*/  MOV R11, UR9 ;  /* 0x00000009000b7c02 */ /* 0x000fc40008000f00 */
[----:B------:R-:W-:-:S07]  /*d5f0*/  LEPC R20, `(.L_x_241) ;  /* 0x000000001014794e */ /* 0x000fce0000000000 */
[----:B-1-3--:R-:W-:Y:S05]  /*d600*/  CALL.ABS.NOINC R14 ;  /* 0x000000000e007343 */ /* 0x00afea0003c00000 */
.L_x_241:
[C---:B-1----:R-:W-:Y:S01]  /*d610*/  VIADD R0, R18.reuse, 0x20 ;  /* 0x0000002012007836 */ /* 0x042fe20000000000 */
[----:B------:R-:W-:Y:S05]  /*d620*/  WARPSYNC.ALL ;  /* 0x0000000000007948 */ /* 0x000fea0003800000 */
[----:B------:R-:W-:Y:S02]  /*d630*/  SHF.R.U32.HI R0, RZ, 0x15, R0 ;  /* 0x00000015ff007819 */ /* 0x000fe40000011600 */
[----:B------:R-:W-:Y:S02]  /*d640*/  R2UR UR4, R18 ;  /* 0x00000000120472ca */ /* 0x000fe400000e0000 */
[----:B------:R-:W-:-:S11]  /*d650*/  ISETP.NE.AND P0, PT, R19, R0, PT ;  /* 0x000000001300720c */ /* 0x000fd60003f05270 */
[----:B------:R-:W1:Y:S02]  /*d660*/  LDTM.x32 R124, tmem[UR4] ;  /* 0x00000004007c79ee */ /* 0x000e6400082c0000 */
[----:B-1----:R-:W-:Y:S05]  /*d670*/  @!P0 BRA `(.L_x_242) ;  /* 0x0000000000408947 */ /* 0x002fea0003800000 */
[----:B------:R-:W-:Y:S01]  /*d680*/  MOV R14, 0x8 ;  /* 0x00000008000e7802 */ /* 0x000fe20000000f00 */
[----:B------:R-:W1:Y:S01]  /*d690*/  LDCU.64 UR8, c[0x4][0xb0] ;  /* 0x01001600ff0877ac */ /* 0x000e620008000a00 */
[----:B------:R-:W-:Y:S02]  /*d6a0*/  HFMA2 R12, -RZ, RZ, 0, 5.9604644775390625e-08 ;  /* 0x00000001ff0c7431 */ /* 0x000fe400000001ff */
[----:B------:R-:W-:Y:S01]  /*d6b0*/  IMAD.MOV.U32 R8, RZ, RZ, 0x192 ;  /* 0x00000192ff087424 */ /* 0x000fe200078e00ff */
[----:B------:R-:W4:Y:S01]  /*d6c0*/  LDCU.64 UR6, c[0x4][0xb8] ;  /* 0x01001700ff0677ac */ /* 0x000f220008000a00 */
[----:B------:R-:W2:Y:S01]  /*d6d0*/  LDC.64 R14, c[0x4][R14] ;  /* 0x010000000e0e7b82 */ /* 0x000ea20000000a00 */
[----:B------:R-:W-:Y:S01]  /*d6e0*/  IMAD.MOV.U32 R13, RZ, RZ, RZ ;  /* 0x000000ffff0d7224 */ /* 0x000fe200078e00ff */
[----:B------:R-:W5:Y:S01]  /*d6f0*/  LDCU.64 UR4, c[0x4][0x10] ;  /* 0x01000200ff0477ac */ /* 0x000f620008000a00 */
[----:B-1----:R-:W-:Y:S01]  /*d700*/  IMAD.U32 R4, RZ, RZ, UR8 ;  /* 0x00000008ff047e24 */ /* 0x002fe2000f8e00ff */
[----:B------:R-:W-:Y:S01]  /*d710*/  MOV R5, UR9 ;  /* 0x0000000900057c02 */ /* 0x000fe20008000f00 */
[----:B----4-:R-:W-:Y:S01]  /*d720*/  IMAD.U32 R6, RZ, RZ, UR6 ;  /* 0x00000006ff067e24 */ /* 0x010fe2000f8e00ff */
[----:B------:R-:W-:Y:S01]  /*d730*/  MOV R7, UR7 ;  /* 0x0000000700077c02 */ /* 0x000fe20008000f00 */
[----:B-----5:R-:W-:Y:S01]  /*d740*/  IMAD.U32 R10, RZ, RZ, UR4 ;  /* 0x00000004ff0a7e24 */ /* 0x020fe2000f8e00ff */
[----:B------:R-:W-:-:S02]  /*d750*/  MOV R11, UR5 ;  /* 0x00000005000b7c02 */ /* 0x000fc40008000f00 */
[----:B------:R-:W-:-:S07]  /*d760*/  LEPC R20, `(.L_x_242) ;  /* 0x000000001014794e */ /* 0x000fce0000000000 */
[----:B--23--:R-:W-:Y:S05]  /*d770*/  CALL.ABS.NOINC R14 ;  /* 0x000000000e007343 */ /* 0x00cfea0003c00000 */
.L_x_242:
[C---:B------:R-:W-:Y:S01]  /*d780*/  VIADD R0, R18.reuse, 0x40 ;  /* 0x0000004012007836 */ /* 0x040fe20000000000 */
[----:B------:R-:W-:Y:S05]  /*d790*/  WARPSYNC.ALL ;  /* 0x0000000000007948 */ /* 0x000fea0003800000 */
[----:B------:R-:W-:Y:S02]  /*d7a0*/  SHF.R.U32.HI R0, RZ, 0x15, R0 ;  /* 0x00000015ff007819 */ /* 0x000fe40000011600 */
[----:B------:R-:W-:Y:S02]  /*d7b0*/  R2UR UR4, R18 ;  /* 0x00000000120472ca */ /* 0x000fe400000e0000 */
[----:B------:R-:W-:-:S11]  /*d7c0*/  ISETP.NE.AND P0, PT, R19, R0, PT ;  /* 0x000000001300720c */ /* 0x000fd60003f05270 */
[----:B------:R-:W1:Y:S02]  /*d7d0*/  LDTM.x32 R92, tmem[UR4+0x20] ;  /* 0x00002004005c79ee */ /* 0x000e6400082c0000 */
        /* <DEDUP_REMOVED lines=17> */
.L_x_243:
        /* <DEDUP_REMOVED lines=23> */
.L_x_244:
[C---:B------:R-:W-:Y:S01]  /*da60*/  FMNMX3 R3, R156.reuse, R124, R128, !PT ;  /* 0x0000007c9c037276 */ /* 0x040fe20007800080 */
[----:B------:R-:W-:Y:S05]  /*da70*/  WARPSYNC.ALL ;  /* 0x0000000000007948 */ /* 0x000fea0003800000 */
[C---:B------:R-:W-:Y:S02]  /*da80*/  FMNMX3 R0, R156.reuse, R125, R129, !PT ;  /* 0x0000007d9c007276 */ /* 0x040fe40007800081 */
[----:B------:R-:W-:Y:S02]  /*da90*/  FMNMX3 R5, R156, R126, R130, !PT ;  /* 0x0000007e9c057276 */ /* 0x000fe40007800082 */
[----:B------:R-:W-:-:S02]  /*daa0*/  FMNMX3 R3, R3, R132, R136, !PT ;  /* 0x0000008403037276 */ /* 0x000fc40007800088 */
[----:B------:R-:W-:Y:S02]  /*dab0*/  FMNMX3 R0, R0, R133, R137, !PT ;  /* 0x0000008500007276 */ /* 0x000fe40007800089 */
[----:B------:R-:W-:Y:S02]  /*dac0*/  FMNMX3 R6, R156, R127, R131, !PT ;  /* 0x0000007f9c067276 */ /* 0x000fe40007800083 */
[----:B------:R-:W-:Y:S02]  /*dad0*/  FMNMX3 R5, R5, R134, R138, !PT ;  /* 0x0000008605057276 */ /* 0x000fe4000780008a */
[----:B------:R-:W-:Y:S02]  /*dae0*/  FMNMX3 R3, R3, R140, R144, !PT ;  /* 0x0000008c03037276 */ /* 0x000fe40007800090 */
[----:B------:R-:W-:Y:S02]  /*daf0*/  FMNMX3 R0, R0, R141, R145, !PT ;  /* 0x0000008d00007276 */ /* 0x000fe40007800091 */
[----:B------:R-:W-:-:S02]  /*db00*/  FMNMX3 R6, R6, R135, R139, !PT ;  /* 0x0000008706067276 */ /* 0x000fc4000780008b */
[----:B------:R-:W-:Y:S02]  /*db10*/  FMNMX3 R5, R5, R142, R146, !PT ;  /* 0x0000008e05057276 */ /* 0x000fe40007800092 */
[----:B------:R-:W-:Y:S02]  /*db20*/  R2UR UR4, R18 ;  /* 0x00000000120472ca */ /* 0x000fe400000e0000 */
[----:B------:R-:W-:Y:S02]  /*db30*/  FMNMX3 R3, R3, R148, R152, !PT ;  /* 0x0000009403037276 */ /* 0x000fe40007800098 */
[----:B------:R-:W-:Y:S02]  /*db40*/  FMNMX3 R0, R0, R149, R153, !PT ;  /* 0x0000009500007276 */ /* 0x000fe40007800099 */
[----:B------:R-:W-:Y:S02]  /*db50*/  FMNMX3 R6, R6, R143, R147, !PT ;  /* 0x0000008f06067276 */ /* 0x000fe40007800093 */
[----:B------:R-:W-:-:S02]  /*db60*/  FMNMX3 R5, R5, R150, R154, !PT ;  /* 0x0000009605057276 */ /* 0x000fc4000780009a */
[----:B------:R-:W-:Y:S02]  /*db70*/  FMNMX3 R3, R3, R92, R96, !PT ;  /* 0x0000005c03037276 */ /* 0x000fe40007800060 */
[----:B------:R-:W-:Y:S01]  /*db80*/  FMNMX3 R0, R0, R93, R97, !PT ;  /* 0x0000005d00007276 */ /* 0x000fe20007800061 */
[----:B------:R-:W1:Y:S01]  /*db90*/  LDTM.x32 R60, tmem[UR4+0x60] ;  /* 0x00006004003c79ee */ /* 0x000e6200082c0000 */
[----:B------:R-:W-:Y:S02]  /*dba0*/  FMNMX3 R6, R6, R151, R155, !PT ;  /* 0x0000009706067276 */ /* 0x000fe4000780009b */
[----:B------:R-:W-:Y:S02]  /*dbb0*/  FMNMX3 R5, R5, R94, R98, !PT ;  /* 0x0000005e05057276 */ /* 0x000fe40007800062 */
        /* <DEDUP_REMOVED lines=28> */
[----:B-1----:R-:W-:Y:S02]  /*dd80*/  FMNMX3 R3, R3, R60, R64, !PT ;  /* 0x0000003c03037276 */ /* 0x002fe40007800040 */
        /* <DEDUP_REMOVED lines=15> */
[----:B------:R-:W-:Y:S02]  /*de80*/  ISETP.NE.AND P0, PT, R19, R22, PT ;  /* 0x000000161300720c */ /* 0x000fe40003f05270 */
[----:B------:R-:W-:Y:S02]  /*de90*/  FMNMX3 R17, R6, R87, R91, !PT ;  /* 0x0000005706117276 */ /* 0x000fe4000780005b */
[----:B------:R-:W-:-:S04]  /*dea0*/  FMNMX3 R0, R4, R3, R0, !PT ;  /* 0x0000000304007276 */ /* 0x000fc80007800000 */
[----:B------:R-:W-:-:S04]  /*deb0*/  FMNMX R17, R17, R0, !PT ;  /* 0x0000000011117209 */ /* 0x000fc80007800000 */
[----:B------:R-:W-:-:S04]  /*dec0*/  FSETP.NEU.AND P1, PT, R17, -INF , PT ;  /* 0xff8000001100780b */ /* 0x000fc80003f2d000 */
[----:B------:R-:W-:Y:S01]  /*ded0*/  FSEL R157, R17, RZ, P1 ;  /* 0x000000ff119d7208 */ /* 0x000fe20000800000 */
[----:B------:R-:W-:Y:S08]  /*dee0*/  @!P0 BRA `(.L_x_245) ;  /* 0x0000000000408947 */ /* 0x000ff00003800000 */
        /* <DEDUP_REMOVED lines=16> */
.L_x_245:
[----:B------:R-:W-:Y:S05]  /*dff0*/  WARPSYNC.ALL ;  /* 0x0000000000007948 */ /* 0x000fea0003800000 */
[----:B------:R-:W-:Y:S02]  /*e000*/  R2UR UR4, R18 ;  /* 0x00000000120472ca */ /* 0x000fe400000e0000 */
[----:B------:R-:W-:-:S11]  /*e010*/  ISETP.NE.AND P0, PT, RZ, UR43, PT ;  /* 0x0000002bff007c0c */ /* 0x000fd6000bf05270 */
[----:B------:R1:W-:Y:S02]  /*e020*/  STTM.x2 tmem[UR4], R156 ;  /* 0x0000009c000079ed */ /* 0x0003e400080c0004 */
[----:B------:R-:W-:Y:S05]  /*e030*/  @P0 BRA `(.L_x_246) ;  /* 0x0000000000040947 */ /* 0x000fea0003800000 */
[----:B--23--:R-:W-:Y:S05]  /*e040*/  BPT.TRAP 0x1 ;  /* 0x000000040000795c */ /* 0x00cfea0000300000 */
.L_x_246:
[----:B------:R-:W-:Y:S01]  /*e050*/  UISETP.NE.AND UP0, UPT, UR50, URZ, UPT ;  /* 0x000000ff3200728c */ /* 0x000fe2000bf05270 */
[----:B------:R-:W-:Y:S01]  /*e060*/  MOV R3, UR49 ;  /* 0x0000003100037c02 */ /* 0x000fe20008000f00 */
[----:B------:R-:W-:Y:S01]  /*e070*/  UIADD3 UR4, UPT, UPT, UR51, 0x1c080, URZ ;  /* 0x0001c08033047890 */ /* 0x000fe2000fffe0ff */
[----:B------:R-:W-:Y:S02]  /*e080*/  FSETP.NEU.AND P0, PT, R17, -INF , PT ;  /* 0xff8000001100780b */ /* 0x000fe40003f0d000 */
[----:B------:R-:W-:Y:S02]  /*e090*/  SHF.L.U32 R3, R3, 0x1f, RZ ;  /* 0x0000001f03037819 */ /* 0x000fe400000006ff */
[----:B------:R-:W-:-:S04]  /*e0a0*/  FSEL R0, R17, RZ, P0 ;  /* 0x000000ff11007208 */ /* 0x000fc80000000000 */
[----:B------:R-:W-:Y:S01]  /*e0b0*/  @UP0 UIADD3 UR4, UPT, UPT, UR51, 0x1c070, URZ ;  /* 0x0001c07033040890 */ /* 0x000fe2000fffe0ff */
[----:B--2---:R-:W-:Y:S01]  /*e0c0*/  FMUL R0, R0, -UR39 ;  /* 0x8000002700007c20 */ /* 0x004fe20008400000 */
[----:B------:R-:W-:-:S03]  /*e0d0*/  USEL UR51, UR46, UR47, UP0 ;  /* 0x0000002f2e337287 */ /* 0x000fc60008000000 */
[--C-:B------:R-:W-:Y:S01]  /*e0e0*/  FFMA2 R18, R124.F32x2.HI_LO, UR39.F32, R0.reuse.F32 ;  /* 0x000000277c127c49 */ /* 0x100fe20009200000 */
[----:B------:R-:W-:Y:S01]  /*e0f0*/  ULOP3.LUT UR51, UR51, 0x1, URZ, 0x3c, !UPT ;  /* 0x0000000133337892 */ /* 0x000fe2000f8e3cff */
[--C-:B------:R-:W-:Y:S02]  /*e100*/  FFMA2 R22, R126.F32x2.HI_LO, UR39.F32, R0.reuse.F32 ;  /* 0x000000277e167c49 */ /* 0x100fe40009200000 */
[----:B------:R-:W-:Y:S01]  /*e110*/  SYNCS.ARRIVE.TRANS64.A1T0 RZ, [UR4], RZ ;  /* 0x000000ffffff79a7 */ /* 0x000fe20008100004 */
[----:B------:R-:W-:Y:S01]  /*e120*/  FSETP.GEU.AND P4, PT, R18, -126, PT ;  /* 0xc2fc00001200780b */ /* 0x000fe20003f8e000 */
[--C-:B------:R-:W-:Y:S01]  /*e130*/  FFMA2 R124, R128.F32x2.HI_LO, UR39.F32, R0.reuse.F32 ;  /* 0x00000027807c7c49 */ /* 0x100fe20009200000 */
[----:B------:R-:W-:Y:S01]  /*e140*/  FSETP.GEU.AND P3, PT, R19, -126, PT ;  /* 0xc2fc00001300780b */ /* 0x000fe20003f6e000 */
[----:B------:R-:W-:Y:S01]  /*e150*/  FFMA2 R126, R130.F32x2.HI_LO, UR39.F32, R0.F32 ;  /* 0x00000027827e7c49 */ /* 0x000fe20009200000 */
[----:B------:R-:W-:Y:S02]  /*e160*/  FSETP.GEU.AND P2, PT, R22, -126, PT ;  /* 0xc2fc00001600780b */ /* 0x000fe40003f4e000 */
[----:B------:R-:W-:Y:S01]  /*e170*/  FSETP.GEU.AND P1, PT, R23, -126, PT ;  /* 0xc2fc00001700780b */ /* 0x000fe20003f2e000 */
[----:B------:R-:W2:Y:S01]  /*e180*/  SYNCS.PHASECHK.TRANS64.TRYWAIT P5, [UR41], R3 ;  /* 0x00000003ff0075a7 */ /* 0x000ea200080a1129 */
[----:B------:R-:W-:-:S02]  /*e190*/  FSETP.GEU.AND P0, PT, R124, -126, PT ;  /* 0xc2fc00007c00780b */ /* 0x000fc40003f0e000 */
[----:B------:R-:W-:-:S03]  /*e1a0*/  FSETP.GEU.AND P6, PT, R125, -126, PT ;  /* 0xc2fc00007d00780b */ /* 0x000fc60003fce000 */
[----:B------:R-:W-:Y:S02]  /*e1b0*/  @!P4 FMUL R18, R18, 0.5 ;  /* 0x3f0000001212c820 */ /* 0x000fe40000400000 */
[----:B------:R-:W-:Y:S02]  /*e1c0*/  @!P3 FMUL R19, R19, 0.5 ;  /* 0x3f0000001313b820 */ /* 0x000fe40000400000 */
[----:B------:R-:W-:Y:S02]  /*e1d0*/  @!P2 FMUL R22, R22, 0.5 ;  /* 0x3f0000001616a820 */ /* 0x000fe40000400000 */
[----:B------:R-:W-:Y:S01]  /*e1e0*/  @!P1 FMUL R23, R23, 0.5 ;  /* 0x3f00000017179820 */ /* 0x000fe20000400000 */
[----:B------:R-:W4:Y:S08]  /*e1f0*/  MUFU.EX2 R18, R18 ;  /* 0x0000001200127308 */ /* 0x000f300000000800 */
[----:B------:R-:W1:Y:S08]  /*e200*/  MUFU.EX2 R19, R19 ;  /* 0x0000001300137308 */ /* 0x000e700000000800 */
[----:B------:R-:W1:Y:S08]  /*e210*/  MUFU.EX2 R22, R22 ;  /* 0x0000001600167308 */ /* 0x000e700000000800 */
[----:B------:R-:W1:Y:S02]  /*e220*/  MUFU.EX2 R23, R23 ;  /* 0x0000001700177308 */ /* 0x000e640000000800 */
[----:B-12-4-:R-:W-:Y:S05]  /*e230*/  @!P5 BRA `(.L_x_247) ;  /* 0x000000d40098d947 */ /* 0x016fea0003800000 */
.L_x_444:
[----:B------:R-:W-:Y:S01]  /*e240*/  @!P0 FMUL R124, R124, 0.5 ;  /* 0x3f0000007c7c8820 */ /* 0x000fe20000400000 */
[--C-:B------:R-:W-:Y:S01]  /*e250*/  FFMA2 R128, R132.F32x2.HI_LO, UR39.F32, R0.reuse.F32 ;  /* 0x0000002784807c49 */ /* 0x100fe20009200000 */
[----:B------:R-:W-:Y:S01]  /*e260*/  FSETP.GEU.AND P5, PT, R126, -126, PT ;  /* 0xc2fc00007e00780b */ /* 0x000fe20003fae000 */
[----:B------:R-:W-:Y:S01]  /*e270*/  @!P4 FMUL R18, R18, R18 ;  /* 0x000000121212c220 */ /* 0x000fe20000400000 */
[--C-:B------:R-:W-:Y:S01]  /*e280*/  FFMA2 R130, R134.F32x2.HI_LO, UR39.F32, R0.reuse.F32 ;  /* 0x0000002786827c49 */ /* 0x100fe20009200000 */
[----:B------:R-:W-:Y:S01]  /*e290*/  FSETP.GEU.AND P4, PT, R127, -126, PT ;  /* 0xc2fc00007f00780b */ /* 0x000fe20003f8e000 */
[----:B------:R-:W2:Y:S01]  /*e2a0*/  MUFU.EX2 R124, R124 ;  /* 0x0000007c007c7308 */ /* 0x000ea20000000800 */
[----:B------:R-:W-:Y:S01]  /*e2b0*/  @!P3 FMUL R19, R19, R19 ;  /* 0x000000131313b220 */ /* 0x000fe20000400000 */
[----:B------:R-:W-:Y:S01]  /*e2c0*/  FSETP.GEU.AND P3, PT, R128, -126, PT ;  /* 0xc2fc00008000780b */ /* 0x000fe20003f6e000 */
[----:B------:R-:W-:Y:S01]  /*e2d0*/  @!P2 FMUL R22, R22, R22 ;  /* 0x000000161616a220 */ /* 0x000fe20000400000 */
[----:B------:R-:W-:Y:S01]  /*e2e0*/  @!P1 FMUL R23, R23, R23 ;  /* 0x0000001717179220 */ /* 0x000fe20000400000 */
[----:B------:R-:W-:Y:S01]  /*e2f0*/  FSETP.GEU.AND P2, PT, R129, -126, PT ;  /* 0xc2fc00008100780b */ /* 0x000fe20003f4e000 */
[----:B------:R-:W-:Y:S01]  /*e300*/  @!P6 FMUL R125, R125, 0.5 ;  /* 0x3f0000007d7de820 */ /* 0x000fe20000400000 */
[----:B------:R-:W-:Y:S01]  /*e310*/  FSETP.GEU.AND P1, PT, R130, -126, PT ;  /* 0xc2fc00008200780b */ /* 0x000fe20003f2e000 */
[--C-:B------:R-:W-:Y:S01]  /*e320*/  FFMA2 R132, R136.F32x2.HI_LO, UR39.F32, R0.reuse.F32 ;  /* 0x0000002788847c49 */ /* 0x100fe20009200000 */
[----:B------:R-:W-:Y:S01]  /*e330*/  USHF.R.U32.HI UR4, URZ, 0x15, UR52 ;  /* 0x00000015ff047899 */ /* 0x000fe20008011634 */
[----:B------:R-:W-:Y:S01]  /*e340*/  @!P5 FMUL R126, R126, 0.5 ;  /* 0x3f0000007e7ed820 */ /* 0x000fe20000400000 */
[--C-:B------:R-:W-:Y:S01]  /*e350*/  FFMA2 R134, R138.F32x2.HI_LO, UR39.F32, R0.reuse.F32 ;  /* 0x000000278a867c49 */ /* 0x100fe20009200000 */
[----:B------:R-:W4:Y:S01]  /*e360*/  MUFU.EX2 R125, R125 ;  /* 0x0000007d007d7308 */ /* 0x000f220000000800 */
[----:B------:R-:W-:Y:S01]  /*e370*/  @!P4 FMUL R127, R127, 0.5 ;  /* 0x3f0000007f7fc820 */ /* 0x000fe20000400000 */
[--C-:B------:R-:W-:Y:S01]  /*e380*/  FFMA2 R136, R140.F32x2.HI_LO, UR39.F32, R0.reuse.F32 ;  /* 0x000000278c887c49 */ /* 0x100fe20009200000 */
[----:B-1----:R-:W-:Y:S01]  /*e390*/  MOV R3, UR4 ;  /* 0x0000000400037c02 */ /* 0x002fe20008000f00 */
[----:B------:R-:W-:Y:S01]  /*e3a0*/  @!P3 FMUL R128, R128, 0.5 ;  /* 0x3f0000008080b820 */ /* 0x000fe20000400000 */
[----:B--2---:R-:W-:Y:S01]  /*e3b0*/  @!P0 FMUL R124, R124, R124 ;  /* 0x0000007c7c7c8220 */ /* 0x004fe20000400000 */
[----:B------:R-:W-:Y:S01]  /*e3c0*/  FSETP.GEU.AND P0, PT, R131, -126, PT ;  /* 0xc2fc00008300780b */ /* 0x000fe20003f0e000 */
[----:B------:R-:W-:Y:S01]  /*e3d0*/  @!P2 FMUL R129, R129, 0.5 ;  /* 0x3f0000008181a820 */ /* 0x000fe20000400000 */
[----:B------:R-:W-:Y:S01]  /*e3e0*/  @!P1 FMUL R130, R130, 0.5 ;  /* 0x3f00000082829820 */ /* 0x000fe20000400000 */
[----:B------:R-:W1:Y:S01]  /*e3f0*/  MUFU.EX2 R126, R126 ;  /* 0x0000007e007e7308 */ /* 0x000e620000000800 */
[--C-:B------:R-:W-:Y:S01]  /*e400*/  FFMA2 R138, R142.F32x2.HI_LO, UR39.F32, R0.reuse.F32 ;  /* 0x000000278e8a7c49 */ /* 0x100fe20009200000 */
[----:B------:R-:W-:Y:S01]  /*e410*/  UISETP.NE.AND UP0, UPT, UR50, URZ, UPT ;  /* 0x000000ff3200728c */ /* 0x000fe2000bf05270 */
[--C-:B------:R-:W-:Y:S01]  /*e420*/  FFMA2 R140, R144.F32x2.HI_LO, UR39.F32, R0.reuse.F32 ;  /* 0x00000027908c7c49 */ /* 0x100fe20009200000 */
[----:B------:R-:W-:Y:S01]  /*e430*/  ULOP3.LUT UR49, UR49, 0x1, URZ, 0x3c, !UPT ;  /* 0x0000000131317892 */ /* 0x000fe2000f8e3cff */
[--C-:B------:R-:W-:Y:S01]  /*e440*/  FFMA2 R142, R146.F32x2.HI_LO, UR39.F32, R0.reuse.F32 ;  /* 0x00000027928e7c49 */ /* 0x100fe20009200000 */
[----:B------:R-:W-:Y:S01]  /*e450*/  USEL UR46, UR51, UR46, UP0 ;  /* 0x0000002e332e7287 */ /* 0x000fe20008000000 */
[--C-:B------:R-:W-:Y:S01]  /*e460*/  FFMA2 R144, R148.F32x2.HI_LO, UR39.F32, R0.reuse.F32 ;  /* 0x0000002794907c49 */ /* 0x100fe20009200000 */
[----:B------:R-:W2:Y:S01]  /*e470*/  MUFU.EX2 R127, R127 ;  /* 0x0000007f007f7308 */ /* 0x000ea20000000800 */
[----:B----4-:R-:W-:Y:S01]  /*e480*/  @!P6 FMUL R125, R125, R125 ;  /* 0x0000007d7d7de220 */ /* 0x010fe20000400000 */
[----:B------:R-:W-:Y:S01]  /*e490*/  @!P0 FMUL R131, R131, 0.5 ;  /* 0x3f00000083838820 */ /* 0x000fe20000400000 */
[----:B------:R-:W-:Y:S01]  /*e4a0*/  FSETP.GEU.AND P6, PT, R132, -126, PT ;  /* 0xc2fc00008400780b */ /* 0x000fe20003fce000 */
[--C-:B------:R-:W-:Y:S01]  /*e4b0*/  FFMA2 R146, R150.F32x2.HI_LO, UR39.F32, R0.reuse.F32 ;  /* 0x0000002796927c49 */ /* 0x100fe20009200000 */
[----:B------:R-:W-:Y:S01]  /*e4c0*/  USEL UR47, UR47, UR51, UP0 ;  /* 0x000000332f2f7287 */ /* 0x000fe20008000000 */
[--C-:B------:R-:W-:Y:S01]  /*e4d0*/  FFMA2 R148, R152.F32x2.HI_LO, UR39.F32, R0.reuse.F32 ;  /* 0x0000002798947c49 */ /* 0x100fe20009200000 */
[----:B------:R-:W-:Y:S01]  /*e4e0*/  SYNCS.ARRIVE.TRANS64.A1T0 RZ, [UR40], RZ ;  /* 0x000000ffffff79a7 */ /* 0x000fe20008100028 */
[----:B------:R-:W4:Y:S01]  /*e4f0*/  MUFU.EX2 R128, R128 ;  /* 0x0000008000807308 */ /* 0x000f220000000800 */
[----:B-1----:R-:W-:Y:S01]  /*e500*/  @!P5 FMUL R126, R126, R126 ;  /* 0x0000007e7e7ed220 */ /* 0x002fe20000400000 */
[----:B------:R-:W-:Y:S01]  /*e510*/  FSETP.GEU.AND P5, PT, R133, -126, PT ;  /* 0xc2fc00008500780b */ /* 0x000fe20003fae000 */
[--C-:B------:R-:W-:Y:S01]  /*e520*/  FFMA2 R154, R154.F32x2.HI_LO, UR39.F32, R0.reuse.F32 ;  /* 0x000000279a9a7c49 */ /* 0x100fe20009200000 */
[----:B------:R-:W-:Y:S01]  /*e530*/  F2FP.BF16.F32.PACK_AB R56, R19, R18 ;  /* 0x000000121338723e */ /* 0x000fe200000010ff */
[--C-:B------:R-:W-:Y:S01]  /*e540*/  FFMA2 R8, R92.F32x2.HI_LO, UR39.F32, R0.reuse.F32 ;  /* 0x000000275c087c49 */ /* 0x100fe20009200000 */
[----:B------:R-:W-:Y:S01]  /*e550*/  F2FP.BF16.F32.PACK_AB R57, R23, R22 ;  /* 0x000000161739723e */ /* 0x000fe200000010ff */
[--C-:B------:R-:W-:Y:S01]  /*e560*/  FFMA2 R6, R94.F32x2.HI_LO, UR39.F32, R0.reuse.F32 ;  /* 0x000000275e067c49 */ /* 0x100fe20009200000 */
[----:B------:R-:W1:Y:S01]  /*e570*/  MUFU.EX2 R129, R129 ;  /* 0x0000008100817308 */ /* 0x000e620000000800 */
[----:B--2---:R-:W-:Y:S01]  /*e580*/  @!P4 FMUL R127, R127, R127 ;  /* 0x0000007f7f7fc220 */ /* 0x004fe20000400000 */
[----:B------:R-:W-:Y:S01]  /*e590*/  FSETP.GEU.AND P4, PT, R134, -126, PT ;  /* 0xc2fc00008600780b */ /* 0x000fe20003f8e000 */
[----:B------:R-:W-:Y:S01]  /*e5a0*/  @!P6 FMUL R132, R132, 0.5 ;  /* 0x3f0000008484e820 */ /* 0x000fe20000400000 */
[--C-:B------:R-:W-:Y:S01]  /*e5b0*/  FFMA2 R4, R96.F32x2.HI_LO, UR39.F32, R0.reuse.F32 ;  /* 0x0000002760047c49 */ /* 0x100fe20009200000 */
[----:B------:R-:W-:Y:S01]  /*e5c0*/  F2FP.BF16.F32.PACK_AB R58, R125, R124 ;  /* 0x0000007c7d3a723e */ /* 0x000fe200000010ff */
[--C-:B------:R-:W-:Y:S01]  /*e5d0*/  FFMA2 R10, R98.F32x2.HI_LO, UR39.F32, R0.reuse.F32 ;  /* 0x00000027620a7c49 */ /* 0x100fe20009200000 */
[----:B------:R-:W-:Y:S01]  /*e5e0*/  F2FP.BF16.F32.PACK_AB R59, R127, R126 ;  /* 0x0000007e7f3b723e */ /* 0x000fe200000010ff */
[----:B------:R-:W2:Y:S01]  /*e5f0*/  MUFU.EX2 R130, R130 ;  /* 0x0000008200827308 */ /* 0x000ea20000000800 */
[----:B----4-:R-:W-:Y:S01]  /*e600*/  @!P3 FMUL R128, R128, R128 ;  /* 0x000000808080b220 */ /* 0x010fe20000400000 */
[----:B------:R-:W-:Y:S01]  /*e610*/  FSETP.GEU.AND P3, PT, R135, -126, PT ;  /* 0xc2fc00008700780b */ /* 0x000fe20003f6e000 */
[----:B------:R-:W-:Y:S01]  /*e620*/  @!P5 FMUL R133, R133, 0.5 ;  /* 0x3f0000008585d820 */ /* 0x000fe20000400000 */
[----:B------:R-:W-:-:S02]  /*e630*/  FFMA2 R150, R122.F32x2.HI_LO, UR39.F32, R0.F32 ;  /* 0x000000277a967c49 */ /* 0x000fc40009200000 */
[--C-:B------:R-:W-:Y:S02]  /*e640*/  FFMA2 R24, R24.F32x2.HI_LO, UR39.F32, R0.reuse.F32 ;  /* 0x0000002718187c49 */ /* 0x100fe40009200000 */
[----:B------:R-:W4:Y:S01]  /*e650*/  MUFU.EX2 R131, R131 ;  /* 0x0000008300837308 */ /* 0x000f220000000800 */
[----:B-1----:R-:W-:Y:S01]  /*e660*/  @!P2 FMUL R129, R129, R129 ;  /* 0x000000818181a220 */ /* 0x002fe20000400000 */
[----:B------:R-:W-:Y:S01]  /*e670*/  FSETP.GEU.AND P2, PT, R136, -126, PT ;  /* 0xc2fc00008800780b */ /* 0x000fe20003f4e000 */
[----:B------:R-:W-:Y:S01]  /*e680*/  @!P4 FMUL R134, R134, 0.5 ;  /* 0x3f0000008686c820 */ /* 0x000fe20000400000 */
[--C-:B------:R-:W-:Y:S02]  /*e690*/  FFMA2 R26, R26.F32x2.HI_LO, UR39.F32, R0.reuse.F32 ;  /* 0x000000271a1a7c49 */ /* 0x100fe40009200000 */
[--C-:B------:R-:W-:Y:S02]  /*e6a0*/  FFMA2 R28, R28.F32x2.HI_LO, UR39.F32, R0.reuse.F32 ;  /* 0x000000271c1c7c49 */ /* 0x100fe40009200000 */
[----:B------:R-:W-:Y:S01]  /*e6b0*/  @!P3 FMUL R135, R135, 0.5 ;  /* 0x3f0000008787b820 */ /* 0x000fe20000400000 */
[----:B--2---:R-:W-:Y:S01]  /*e6c0*/  @!P1 FMUL R130, R130, R130 ;  /* 0x0000008282829220 */ /* 0x004fe20000400000 */
[----:B------:R-:W-:Y:S01]  /*e6d0*/  FSETP.GEU.AND P1, PT, R137, -126, PT ;  /* 0xc2fc00008900780b */ /* 0x000fe20003f2e000 */
[----:B------:R-:W1:Y:S01]  /*e6e0*/  MUFU.EX2 R132, R132 ;  /* 0x0000008400847308 */ /* 0x000e620000000800 */
[----:B------:R-:W-:-:S02]  /*e6f0*/  FFMA2 R30, R30.F32x2.HI_LO, UR39.F32, R0.F32 ;  /* 0x000000271e1e7c49 */ /* 0x000fc40009200000 */
[--C-:B------:R-:W-:Y:S02]  /*e700*/  FFMA2 R32, R32.F32x2.HI_LO, UR39.F32, R0.reuse.F32 ;  /* 0x0000002720207c49 */ /* 0x100fe40009200000 */
[----:B------:R-:W-:Y:S01]  /*e710*/  @!P2 FMUL R136, R136, 0.5 ;  /* 0x3f0000008888a820 */ /* 0x000fe20000400000 */
[----:B----4-:R-:W-:Y:S01]  /*e720*/  @!P0 FMUL R131, R131, R131 ;  /* 0x0000008383838220 */ /* 0x010fe20000400000 */
[----:B------:R-:W-:Y:S01]  /*e730*/  FSETP.GEU.AND P0, PT, R138, -126, PT ;  /* 0xc2fc00008a00780b */ /* 0x000fe20003f0e000 */
[----:B------:R-:W2:Y:S01]  /*e740*/  MUFU.EX2 R133, R133 ;  /* 0x0000008500857308 */ /* 0x000ea20000000800 */
[--C-:B------:R-:W-:Y:S02]  /*e750*/  FFMA2 R34, R34.F32x2.HI_LO, UR39.F32, R0.reuse.F32 ;  /* 0x0000002722227c49 */ /* 0x100fe40009200000 */
[--C-:B------:R-:W-:Y:S02]  /*e760*/  FFMA2 R36, R36.F32x2.HI_LO, UR39.F32, R0.reuse.F32 ;  /* 0x0000002724247c49 */ /* 0x100fe40009200000 */
[----:B------:R-:W-:Y:S01]  /*e770*/  @!P1 FMUL R137, R137, 0.5 ;  /* 0x3f00000089899820 */ /* 0x000fe20000400000 */
[----:B------:R-:W-:-:S02]  /*e780*/  FFMA2 R38, R38.F32x2.HI_LO, UR39.F32, R0.F32 ;  /* 0x0000002726267c49 */ /* 0x000fc40009200000 */
[----:B------:R-:W4:Y:S01]  /*e790*/  MUFU.EX2 R134, R134 ;  /* 0x0000008600867308 */ /* 0x000f220000000800 */
[----:B-1----:R-:W-:Y:S01]  /*e7a0*/  @!P6 FMUL R132, R132, R132 ;  /* 0x000000848484e220 */ /* 0x002fe20000400000 */
[----:B------:R-:W-:Y:S01]  /*e7b0*/  FSETP.GEU.AND P6, PT, R139, -126, PT ;  /* 0xc2fc00008b00780b */ /* 0x000fe20003fce000 */
[--C-:B------:R-:W-:Y:S02]  /*e7c0*/  FFMA2 R40, R40.F32x2.HI_LO, UR39.F32, R0.reuse.F32 ;  /* 0x0000002728287c49 */ /* 0x100fe40009200000 */
[----:B------:R-:W-:Y:S01]  /*e7d0*/  @!P0 FMUL R138, R138, 0.5 ;  /* 0x3f0000008a8a8820 */ /* 0x000fe20000400000 */
[--C-:B------:R-:W-:Y:S02]  /*e7e0*/  FFMA2 R42, R42.F32x2.HI_LO, UR39.F32, R0.reuse.F32 ;  /* 0x000000272a2a7c49 */ /* 0x100fe40009200000 */
[----:B------:R-:W1:Y:S01]  /*e7f0*/  MUFU.EX2 R135, R135 ;  /* 0x0000008700877308 */ /* 0x000e620000000800 */
[----:B--2---:R-:W-:Y:S01]  /*e800*/  @!P5 FMUL R133, R133, R133 ;  /* 0x000000858585d220 */ /* 0x004fe20000400000 */
[----:B------:R-:W-:Y:S01]  /*e810*/  FSETP.GEU.AND P5, PT, R140, -126, PT ;  /* 0xc2fc00008c00780b */ /* 0x000fe20003fae000 */
[----:B------:R-:W-:-:S02]  /*e820*/  FFMA2 R44, R44.F32x2.HI_LO, UR39.F32, R0.F32 ;  /* 0x000000272c2c7c49 */ /* 0x000fc40009200000 */
[--C-:B------:R-:W-:Y:S02]  /*e830*/  FFMA2 R46, R46.F32x2.HI_LO, UR39.F32, R0.reuse.F32 ;  /* 0x000000272e2e7c49 */ /* 0x100fe40009200000 */
[----:B------:R-:W-:Y:S01]  /*e840*/  @!P6 FMUL R139, R139, 0.5 ;  /* 0x3f0000008b8be820 */ /* 0x000fe20000400000 */
[----:B------:R-:W2:Y:S01]  /*e850*/  MUFU.EX2 R136, R136 ;  /* 0x0000008800887308 */ /* 0x000ea20000000800 */
[----:B----4-:R-:W-:Y:S01]  /*e860*/  @!P4 FMUL R134, R134, R134 ;  /* 0x000000868686c220 */ /* 0x010fe20000400000 */
[----:B------:R-:W-:Y:S01]  /*e870*/  FSETP.GEU.AND P4, PT, R141, -126, PT ;  /* 0xc2fc00008d00780b */ /* 0x000fe20003f8e000 */
[--C-:B------:R-:W-:Y:S02]  /*e880*/  FFMA2 R48, R48.F32x2.HI_LO, UR39.F32, R0.reuse.F32 ;  /* 0x0000002730307c49 */ /* 0x100fe40009200000 */
[--C-:B------:R-:W-:Y:S02]  /*e890*/  FFMA2 R50, R50.F32x2.HI_LO, UR39.F32, R0.reuse.F32 ;  /* 0x0000002732327c49 */ /* 0x100fe40009200000 */
[----:B------:R-:W-:Y:S01]  /*e8a0*/  @!P5 FMUL R140, R140, 0.5 ;  /* 0x3f0000008c8cd820 */ /* 0x000fe20000400000 */
[----:B------:R-:W4:Y:S01]  /*e8b0*/  MUFU.EX2 R137, R137 ;  /* 0x0000008900897308 */ /* 0x000f220000000800 */
[----:B-1----:R-:W-:Y:S01]  /*e8c0*/  @!P3 FMUL R135, R135, R135 ;  /* 0x000000878787b220 */ /* 0x002fe20000400000 */
[----:B------:R-:W-:Y:S01]  /*e8d0*/  FSETP.GEU.AND P3, PT, R142, -126, PT ;  /* 0xc2fc00008e00780b */ /* 0x000fe20003f6e000 */
[----:B------:R-:W-:-:S02]  /*e8e0*/  FFMA2 R52, R52.F32x2.HI_LO, UR39.F32, R0.F32 ;  /* 0x0000002734347c49 */ /* 0x000fc40009200000 */
[--C-:B------:R-:W-:Y:S02]  /*e8f0*/  FFMA2 R54, R54.F32x2.HI_LO, UR39.F32, R0.reuse.F32 ;  /* 0x0000002736367c49 */ /* 0x100fe40009200000 */
[----:B------:R-:W-:Y:S01]  /*e900*/  @!P4 FMUL R141, R141, 0.5 ;  /* 0x3f0000008d8dc820 */ /* 0x000fe20000400000 */
[----:B------:R-:W1:Y:S01]  /*e910*/  MUFU.EX2 R138, R138 ;  /* 0x0000008a008a7308 */ /* 0x000e620000000800 */
[----:B--2---:R-:W-:Y:S01]  /*e920*/  @!P2 FMUL R136, R136, R136 ;  /* 0x000000888888a220 */ /* 0x004fe20000400000 */
[----:B------:R-:W-:Y:S01]  /*e930*/  FSETP.GEU.AND P2, PT, R143, -126, PT ;  /* 0xc2fc00008f00780b */ /* 0x000fe20003f4e000 */
[--C-:B------:R-:W-:Y:S02]  /*e940*/  FFMA2 R60, R60.F32x2.HI_LO, UR39.F32, R0.reuse.F32 ;  /* 0x000000273c3c7c49 */ /* 0x100fe40009200000 */
[--C-:B------:R-:W-:Y:S02]  /*e950*/  FFMA2 R62, R62.F32x2.HI_LO, UR39.F32, R0.reuse.F32 ;  /* 0x000000273e3e7c49 */ /* 0x100fe40009200000 */
[----:B------:R-:W-:Y:S01]  /*e960*/  @!P3 FMUL R142, R142, 0.5 ;  /* 0x3f0000008e8eb820 */ /* 0x000fe20000400000 */
[----:B------:R-:W2:Y:S01]  /*e970*/  MUFU.EX2 R139, R139 ;  /* 0x0000008b008b7308 */ /* 0x000ea20000000800 */
[----:B----4-:R-:W-:Y:S01]  /*e980*/  @!P1 FMUL R137, R137, R137 ;  /* 0x0000008989899220 */ /* 0x010fe20000400000 */
[----:B------:R-:W-:Y:S01]  /*e990*/  FSETP.GEU.AND P1, PT, R144, -126, PT ;  /* 0xc2fc00009000780b */ /* 0x000fe20003f2e000 */
[----:B------:R-:W-:-:S02]  /*e9a0*/  FFMA2 R64, R64.F32x2.HI_LO, UR39.F32, R0.F32 ;  /* 0x0000002740407c49 */ /* 0x000fc40009200000 */
[--C-:B------:R-:W-:Y:S02]  /*e9b0*/  FFMA2 R66, R66.F32x2.HI_LO, UR39.F32, R0.reuse.F32 ;  /* 0x0000002742427c49 */ /* 0x100fe40009200000 */
[----:B------:R-:W-:Y:S01]  /*e9c0*/  @!P2 FMUL R143, R143, 0.5 ;  /* 0x3f0000008f8fa820 */ /* 0x000fe20000400000 */
[----:B------:R-:W4:Y:S01]  /*e9d0*/  MUFU.EX2 R140, R140 ;  /* 0x0000008c008c7308 */ /* 0x000f220000000800 */
[----:B-1----:R-:W-:Y:S01]  /*e9e0*/  @!P0 FMUL R138, R138, R138 ;  /* 0x0000008a8a8a8220 */ /* 0x002fe20000400000 */
[----:B------:R-:W-:Y:S01]  /*e9f0*/  FSETP.GEU.AND P0, PT, R145, -126, PT ;  /* 0xc2fc00009100780b */ /* 0x000fe20003f0e000 */
[--C-:B------:R-:W-:Y:S02]  /*ea00*/  FFMA2 R68, R68.F32x2.HI_LO, UR39.F32, R0.reuse.F32 ;  /* 0x0000002744447c49 */ /* 0x100fe40009200000 */
[--C-:B------:R-:W-:Y:S02]  /*ea10*/  FFMA2 R70, R70.F32x2.HI_LO, UR39.F32, R0.reuse.F32 ;  /* 0x0000002746467c49 */ /* 0x100fe40009200000 */
[----:B------:R-:W-:Y:S01]  /*ea20*/  @!P1 FMUL R144, R144, 0.5 ;  /* 0x3f00000090909820 */ /* 0x000fe20000400000 */
        /* <DEDUP_REMOVED lines=22> */
[----:B------:R-:W-:Y:S02]  /*eb90*/  FFMA2 R86, R86.F32x2.HI_LO, UR39.F32, R0.F32 ;  /* 0x0000002756567c49 */ /* 0x000fe40009200000 */
[----:B------:R-:W-:Y:S01]  /*eba0*/  @!P4 FMUL R148, R148, 0.5 ;  /* 0x3f0000009494c820 */ /* 0x000fe20000400000 */
[----:B------:R-:W2:Y:S01]  /*ebb0*/  MUFU.EX2 R145, R145 ;  /* 0x0000009100917308 */ /* 0x000ea20000000800 */
[----:B----4-:R-:W-:Y:S01]  /*ebc0*/  @!P2 FMUL R143, R143, R143 ;  /* 0x0000008f8f8fa220 */ /* 0x010fe20000400000 */
[----:B------:R-:W-:-:S05]  /*ebd0*/  FSETP.GEU.AND P2, PT, R154, -126, PT ;  /* 0xc2fc00009a00780b */ /* 0x000fca0003f4e000 */
[----:B------:R-:W-:Y:S01]  /*ebe0*/  @!P3 FMUL R149, R149, 0.5 ;  /* 0x3f0000009595b820 */ /* 0x000fe20000400000 */
[----:B------:R-:W4:Y:S01]  /*ebf0*/  MUFU.EX2 R146, R146 ;  /* 0x0000009200927308 */ /* 0x000f220000000800 */
[----:B-1----:R-:W-:Y:S01]  /*ec00*/  @!P1 FMUL R144, R144, R144 ;  /* 0x0000009090909220 */ /* 0x002fe20000400000 */
[----:B------:R-:W-:-:S05]  /*ec10*/  FSETP.GEU.AND P1, PT, R155, -126, PT ;  /* 0xc2fc00009b00780b */ /* 0x000fca0003f2e000 */
[----:B------:R-:W-:Y:S01]  /*ec20*/  @!P2 FMUL R154, R154, 0.5 ;  /* 0x3f0000009a9aa820 */ /* 0x000fe20000400000 */
[----:B------:R-:W1:Y:S01]  /*ec30*/  MUFU.EX2 R147, R147 ;  /* 0x0000009300937308 */ /* 0x000e620000000800 */
[----:B--2---:R-:W-:Y:S01]  /*ec40*/  @!P0 FMUL R145, R145, R145 ;  /* 0x0000009191918220 */ /* 0x004fe20000400000 */
[----:B------:R-:W-:-:S05]  /*ec50*/  FSETP.GEU.AND P0, PT, R8, -126, PT ;  /* 0xc2fc00000800780b */ /* 0x000fca0003f0e000 */
        /* <DEDUP_REMOVED lines=21> */
[----:B------:R1:W5:Y:S01]  /*edb0*/  MUFU.EX2 R95, R9 ;  /* 0x00000009005f7308 */ /* 0x0003620000000800 */
[----:B--2---:R-:W-:Y:S01]  /*edc0*/  @!P1 FMUL R93, R93, R93 ;  /* 0x0000005d5d5d9220 */ /* 0x004fe20000400000 */
[----:B------:R-:W-:-:S05]  /*edd0*/  FSETP.GEU.AND P1, PT, R10, -126, PT ;  /* 0xc2fc00000a00780b */ /* 0x000fca0003f2e000 */
[----:B------:R-:W-:Y:S01]  /*ede0*/  @!P2 FMUL R5, R5, 0.5 ;  /* 0x3f0000000505a820 */ /* 0x000fe20000400000 */
[----:B------:R-:W2:Y:S01]  /*edf0*/  MUFU.EX2 R96, R6 ;  /* 0x0000000600607308 */ /* 0x000ea20000000800 */
[----:B----4-:R-:W-:Y:S01]  /*ee00*/  @!P0 FMUL R94, R94, R94 ;  /* 0x0000005e5e5e8220 */ /* 0x010fe20000400000 */
[----:B------:R-:W-:-:S05]  /*ee10*/  FSETP.GEU.AND P0, PT, R11, -126, PT ;  /* 0xc2fc00000b00780b */ /* 0x000fca0003f0e000 */
[----:B------:R-:W-:Y:S01]  /*ee20*/  @!P1 FMUL R10, R10, 0.5 ;  /* 0x3f0000000a0a9820 */ /* 0x000fe20000400000 */
[----:B------:R4:W3:Y:S01]  /*ee30*/  MUFU.EX2 R97, R7 ;  /* 0x0000000700617308 */ /* 0x0008e20000000800 */
[----:B-1----:R-:W-:Y:S02]  /*ee40*/  FFMA2 R8, R100.F32x2.HI_LO, UR39.F32, R0.F32 ;  /* 0x0000002764087c49 */ /* 0x002fe40009200000 */
[----:B-----5:R-:W-:-:S03]  /*ee50*/  @!P6 FMUL R95, R95, R95 ;  /* 0x0000005f5f5fe220 */ /* 0x020fc60000400000 */
[----:B------:R-:W-:Y:S01]  /*ee60*/  FSETP.GEU.AND P6, PT, R8, -126, PT ;  /* 0xc2fc00000800780b */ /* 0x000fe20003fce000 */
[----:B------:R-:W-:Y:S01]  /*ee70*/  @!P0 FMUL R11, R11, 0.5 ;  /* 0x3f0000000b0b8820 */ /* 0x000fe20000400000 */
[----:B------:R-:W1:Y:S01]  /*ee80*/  MUFU.EX2 R98, R4 ;  /* 0x0000000400627308 */ /* 0x000e620000000800 */
[----:B--2---:R-:W-:Y:S01]  /*ee90*/  @!P5 FMUL R96, R96, R96 ;  /* 0x000000606060d220 */ /* 0x004fe20000400000 */
[----:B------:R-:W-:-:S06]  /*eea0*/  FSETP.GEU.AND P5, PT, R9, -126, PT ;  /* 0xc2fc00000900780b */ /* 0x000fcc0003fae000 */
[----:B------:R2:W5:Y:S01]  /*eeb0*/  MUFU.EX2 R99, R5 ;  /* 0x0000000500637308 */ /* 0x0005620000000800 */
[----:B----4-:R-:W-:Y:S02]  /*eec0*/  FFMA2 R6, R102.F32x2.HI_LO, UR39.F32, R0.F32 ;  /* 0x0000002766067c49 */ /* 0x010fe40009200000 */
[----:B---3--:R-:W-:Y:S01]  /*eed0*/  @!P4 FMUL R97, R97, R97 ;  /* 0x000000616161c220 */ /* 0x008fe20000400000 */
[----:B------:R-:W-:Y:S02]  /*eee0*/  @!P6 FMUL R8, R8, 0.5 ;  /* 0x3f0000000808e820 */ /* 0x000fe40000400000 */
[----:B------:R-:W-:Y:S01]  /*eef0*/  FSETP.GEU.AND P4, PT, R6, -126, PT ;  /* 0xc2fc00000600780b */ /* 0x000fe20003f8e000 */
[----:B------:R-:W-:Y:S01]  /*ef00*/  @!P5 FMUL R9, R9, 0.5 ;  /* 0x3f0000000909d820 */ /* 0x000fe20000400000 */
[----:B------:R-:W3:Y:S01]  /*ef10*/  MUFU.EX2 R100, R10 ;  /* 0x0000000a00647308 */ /* 0x000ee20000000800 */
[----:B-1----:R-:W-:Y:S01]  /*ef20*/  @!P3 FMUL R98, R98, R98 ;  /* 0x000000626262b220 */ /* 0x002fe20000400000 */
[----:B------:R-:W-:-:S06]  /*ef30*/  FSETP.GEU.AND P3, PT, R7, -126, PT ;  /* 0xc2fc00000700780b */ /* 0x000fcc0003f6e000 */
[----:B------:R1:W4:Y:S01]  /*ef40*/  MUFU.EX2 R101, R11 ;  /* 0x0000000b00657308 */ /* 0x0003220000000800 */
[----:B--2---:R-:W-:Y:S02]  /*ef50*/  FFMA2 R4, R104.F32x2.HI_LO, UR39.F32, R0.F32 ;  /* 0x0000002768047c49 */ /* 0x004fe40009200000 */
[----:B-----5:R-:W-:Y:S01]  /*ef60*/  @!P2 FMUL R99, R99, R99 ;  /* 0x000000636363a220 */ /* 0x020fe20000400000 */
[----:B------:R-:W-:Y:S02]  /*ef70*/  @!P4 FMUL R6, R6, 0.5 ;  /* 0x3f0000000606c820 */ /* 0x000fe40000400000 */
[----:B------:R-:W-:Y:S01]  /*ef80*/  FSETP.GEU.AND P2, PT, R4, -126, PT ;  /* 0xc2fc00000400780b */ /* 0x000fe20003f4e000 */
[----:B------:R-:W-:Y:S01]  /*ef90*/  @!P3 FMUL R7, R7, 0.5 ;  /* 0x3f0000000707b820 */ /* 0x000fe20000400000 */
[----:B------:R-:W2:Y:S01]  /*efa0*/  MUFU.EX2 R102, R8 ;  /* 0x0000000800667308 */ /* 0x000ea20000000800 */
[----:B---3--:R-:W-:Y:S01]  /*efb0*/  @!P1 FMUL R100, R100, R100 ;  /* 0x0000006464649220 */ /* 0x008fe20000400000 */
[----:B------:R-:W-:-:S06]  /*efc0*/  FSETP.GEU.AND P1, PT, R5, -126, PT ;  /* 0xc2fc00000500780b */ /* 0x000fcc0003f2e000 */
[----:B------:R3:W5:Y:S01]  /*efd0*/  MUFU.EX2 R103, R9 ;  /* 0x0000000900677308 */ /* 0x0007620000000800 */
[----:B-1----:R-:W-:Y:S02]  /*efe0*/  FFMA2 R10, R106.F32x2.HI_LO, UR39.F32, R0.F32 ;  /* 0x000000276a0a7c49 */ /* 0x002fe40009200000 */
[----:B----4-:R-:W-:Y:S01]  /*eff0*/  @!P0 FMUL R101, R101, R101 ;  /* 0x0000006565658220 */ /* 0x010fe20000400000 */
[----:B------:R-:W-:Y:S02]  /*f000*/  @!P2 FMUL R4, R4, 0.5 ;  /* 0x3f0000000404a820 */ /* 0x000fe40000400000 */
[----:B------:R-:W-:Y:S01]  /*f010*/  FSETP.GEU.AND P0, PT, R10, -126, PT ;  /* 0xc2fc00000a00780b */ /* 0x000fe20003f0e000 */
[----:B------:R-:W-:Y:S01]  /*f020*/  @!P1 FMUL R5, R5, 0.5 ;  /* 0x3f00000005059820 */ /* 0x000fe20000400000 */
[----:B------:R-:W1:Y:S01]  /*f030*/  MUFU.EX2 R104, R6 ;  /* 0x0000000600687308 */ /* 0x000e620000000800 */
[----:B--2---:R-:W-:Y:S01]  /*f040*/  @!P6 FMUL R102, R102, R102 ;  /* 0x000000666666e220 */ /* 0x004fe20000400000 */
[----:B------:R-:W-:-:S06]  /*f050*/  FSETP.GEU.AND P6, PT, R11, -126, PT ;  /* 0xc2fc00000b00780b */ /* 0x000fcc0003fce000 */
[----:B------:R2:W4:Y:S01]  /*f060*/  MUFU.EX2 R105, R7 ;  /* 0x0000000700697308 */ /* 0x0005220000000800 */
[----:B---3--:R-:W-:Y:S02]  /*f070*/  FFMA2 R8, R108.F32x2.HI_LO, UR39.F32, R0.F32 ;  /* 0x000000276c087c49 */ /* 0x008fe40009200000 */
[----:B------:R-:W-:Y:S01]  /*f080*/  @!P0 FMUL R10, R10, 0.5 ;  /* 0x3f0000000a0a8820 */ /* 0x000fe20000400000 */
[----:B-----5:R-:W-:Y:S02]  /*f090*/  @!P5 FMUL R103, R103, R103 ;  /* 0x000000676767d220 */ /* 0x020fe40000400000 */
[----:B------:R-:W-:Y:S01]  /*f0a0*/  FSETP.GEU.AND P5, PT, R8, -126, PT ;  /* 0xc2fc00000800780b */ /* 0x000fe20003fae000 */
[----:B------:R-:W-:Y:S01]  /*f0b0*/  @!P6 FMUL R11, R11, 0.5 ;  /* 0x3f0000000b0be820 */ /* 0x000fe20000400000 */
[----:B------:R-:W3:Y:S01]  /*f0c0*/  MUFU.EX2 R106, R4 ;  /* 0x00000004006a7308 */ /* 0x000ee20000000800 */
[----:B-1----:R-:W-:Y:S01]  /*f0d0*/  @!P4 FMUL R104, R104, R104 ;  /* 0x000000686868c220 */ /* 0x002fe20000400000 */
[----:B------:R-:W-:-:S06]  /*f0e0*/  FSETP.GEU.AND P4, PT, R9, -126, PT ;  /* 0xc2fc00000900780b */ /* 0x000fcc0003f8e000 */
[----:B------:R1:W5:Y:S01]  /*f0f0*/  MUFU.EX2 R107, R5 ;  /* 0x00000005006b7308 */ /* 0x0003620000000800 */
[----:B--2---:R-:W-:Y:S02]  /*f100*/  FFMA2 R6, R110.F32x2.HI_LO, UR39.F32, R0.F32 ;  /* 0x000000276e067c49 */ /* 0x004fe40009200000 */
[----:B----4-:R-:W-:Y:S01]  /*f110*/  @!P3 FMUL R105, R105, R105 ;  /* 0x000000696969b220 */ /* 0x010fe20000400000 */
[----:B------:R-:W-:Y:S02]  /*f120*/  @!P5 FMUL R8, R8, 0.5 ;  /* 0x3f0000000808d820 */ /* 0x000fe40000400000 */
[----:B------:R-:W-:Y:S01]  /*f130*/  FSETP.GEU.AND P3, PT, R6, -126, PT ;  /* 0xc2fc00000600780b */ /* 0x000fe20003f6e000 */
[----:B------:R-:W-:Y:S01]  /*f140*/  @!P4 FMUL R9, R9, 0.5 ;  /* 0x3f0000000909c820 */ /* 0x000fe20000400000 */
[----:B------:R-:W2:Y:S01]  /*f150*/  MUFU.EX2 R108, R10 ;  /* 0x0000000a006c7308 */ /* 0x000ea20000000800 */
[----:B---3--:R-:W-:Y:S01]  /*f160*/  @!P2 FMUL R106, R106, R106 ;  /* 0x0000006a6a6aa220 */ /* 0x008fe20000400000 */
[----:B------:R-:W-:-:S06]  /*f170*/  FSETP.GEU.AND P2, PT, R7, -126, PT ;  /* 0xc2fc00000700780b */ /* 0x000fcc0003f4e000 */
[----:B------:R3:W4:Y:S01]  /*f180*/  MUFU.EX2 R109, R11 ;  /* 0x0000000b006d7308 */ /* 0x0007220000000800 */
[----:B-1----:R-:W-:Y:S02]  /*f190*/  FFMA2 R4, R112.F32x2.HI_LO, UR39.F32, R0.F32 ;  /* 0x0000002770047c49 */ /* 0x002fe40009200000 */
[----:B-----5:R-:W-:Y:S01]  /*f1a0*/  @!P1 FMUL R107, R107, R107 ;  /* 0x0000006b6b6b9220 */ /* 0x020fe20000400000 */
[----:B------:R-:W-:Y:S02]  /*f1b0*/  @!P3 FMUL R6, R6, 0.5 ;  /* 0x3f0000000606b820 */ /* 0x000fe40000400000 */
[----:B------:R-:W-:Y:S01]  /*f1c0*/  FSETP.GEU.AND P1, PT, R4, -126, PT ;  /* 0xc2fc00000400780b */ /* 0x000fe20003f2e000 */
[----:B------:R-:W-:Y:S01]  /*f1d0*/  @!P2 FMUL R7, R7, 0.5 ;  /* 0x3f0000000707a820 */ /* 0x000fe20000400000 */
[----:B------:R-:W1:Y:S01]  /*f1e0*/  MUFU.EX2 R110, R8 ;  /* 0x00000008006e7308 */ /* 0x000e620000000800 */
[----:B--2---:R-:W-:Y:S01]  /*f1f0*/  @!P0 FMUL R108, R108, R108 ;  /* 0x0000006c6c6c8220 */ /* 0x004fe20000400000 */
[----:B------:R-:W-:-:S06]  /*f200*/  FSETP.GEU.AND P0, PT, R5, -126, PT ;  /* 0xc2fc00000500780b */ /* 0x000fcc0003f0e000 */
[----:B------:R2:W5:Y:S01]  /*f210*/  MUFU.EX2 R111, R9 ;  /* 0x00000009006f7308 */ /* 0x0005620000000800 */
[----:B---3--:R-:W-:Y:S02]  /*f220*/  FFMA2 R10, R114.F32x2.HI_LO, UR39.F32, R0.F32 ;  /* 0x00000027720a7c49 */ /* 0x008fe40009200000 */
[----:B------:R-:W-:Y:S01]  /*f230*/  @!P1 FMUL R4, R4, 0.5 ;  /* 0x3f00000004049820 */ /* 0x000fe20000400000 */
[----:B----4-:R-:W-:Y:S02]  /*f240*/  @!P6 FMUL R109, R109, R109 ;  /* 0x0000006d6d6de220 */ /* 0x010fe40000400000 */
        /* <DEDUP_REMOVED lines=23> */
[----:B------:R-:W2:Y:S01]  /*f3c0*/  MUFU.EX2 R118, R8 ;  /* 0x0000000800767308 */ /* 0x000ea20000000800 */
[----:B---3--:R-:W-:Y:S02]  /*f3d0*/  FFMA2 R4, R120.F32x2.HI_LO, UR39.F32, R0.F32 ;  /* 0x0000002778047c49 */ /* 0x008fe40009200000 */
[----:B-----5:R-:W-:Y:S01]  /*f3e0*/  @!P0 FMUL R115, R115, R115 ;  /* 0x0000007373738220 */ /* 0x020fe20000400000 */
[----:B------:R-:W-:Y:S02]  /*f3f0*/  @!P2 FMUL R6, R6, 0.5 ;  /* 0x3f0000000606a820 */ /* 0x000fe40000400000 */
[----:B------:R-:W-:Y:S01]  /*f400*/  FSETP.GEU.AND P0, PT, R4, -126, PT ;  /* 0xc2fc00000400780b */ /* 0x000fe20003f0e000 */
[----:B------:R-:W-:Y:S01]  /*f410*/  @!P1 FMUL R7, R7, 0.5 ;  /* 0x3f00000007079820 */ /* 0x000fe20000400000 */
[----:B------:R-:W3:Y:S01]  /*f420*/  MUFU.EX2 R116, R10 ;  /* 0x0000000a00747308 */ /* 0x000ee20000000800 */
[----:B-1----:R-:W-:Y:S01]  /*f430*/  @!P5 FMUL R117, R117, R117 ;  /* 0x000000757575d220 */ /* 0x002fe20000400000 */
[----:B------:R-:W-:-:S06]  /*f440*/  FSETP.GEU.AND P5, PT, R150, -126, PT ;  /* 0xc2fc00009600780b */ /* 0x000fcc0003fae000 */
[----:B------:R-:W1:Y:S01]  /*f450*/  MUFU.EX2 R119, R9 ;  /* 0x0000000900777308 */ /* 0x000e620000000800 */
[----:B--2---:R-:W-:Y:S01]  /*f460*/  @!P4 FMUL R118, R118, R118 ;  /* 0x000000767676c220 */ /* 0x004fe20000400000 */
[----:B------:R-:W-:Y:S01]  /*f470*/  FSETP.GEU.AND P4, PT, R151, -126, PT ;  /* 0xc2fc00009700780b */ /* 0x000fe20003f8e000 */
[----:B------:R-:W-:-:S04]  /*f480*/  @!P0 FMUL R4, R4, 0.5 ;  /* 0x3f00000004048820 */ /* 0x000fc80000400000 */
[----:B------:R-:W-:Y:S01]  /*f490*/  @!P5 FMUL R150, R150, 0.5 ;  /* 0x3f0000009696d820 */ /* 0x000fe20000400000 */
[----:B------:R-:W2:Y:S01]  /*f4a0*/  MUFU.EX2 R120, R6 ;  /* 0x0000000600787308 */ /* 0x000ea20000000800 */
[----:B---3--:R-:W-:Y:S01]  /*f4b0*/  @!P6 FMUL R116, R116, R116 ;  /* 0x000000747474e220 */ /* 0x008fe20000400000 */
[----:B------:R-:W-:-:S05]  /*f4c0*/  FSETP.GEU.AND P6, PT, R5, -126, PT ;  /* 0xc2fc00000500780b */ /* 0x000fca0003fce000 */
[----:B------:R-:W-:Y:S01]  /*f4d0*/  @!P4 FMUL R151, R151, 0.5 ;  /* 0x3f0000009797c820 */ /* 0x000fe20000400000 */
[----:B------:R-:W3:Y:S01]  /*f4e0*/  MUFU.EX2 R121, R7 ;  /* 0x0000000700797308 */ /* 0x000ee20000000800 */
        /* <DEDUP_REMOVED lines=33> */
[----:B------:R-:W-:-:S04]  /*f700*/  FSETP.GEU.AND P2, PT, R32, -126, PT ;  /* 0xc2fc00002000780b */ /* 0x000fc80003f4e000 */
[----:B------:R-:W-:Y:S01]  /*f710*/  F2FP.BF16.F32.PACK_AB R24, R153, R152 ;  /* 0x000000989918723e */ /* 0x000fe200000010ff */
[----:B------:R-:W-:Y:S01]  /*f720*/  @!P3 FMUL R31, R31, 0.5 ;  /* 0x3f0000001f1fb820 */ /* 0x000fe20000400000 */
[----:B------:R-:W3:Y:S01]  /*f730*/  MUFU.EX2 R158, R28 ;  /* 0x0000001c009e7308 */ /* 0x000ee20000000800 */
[----:B-1----:R-:W-:Y:S01]  /*f740*/  @!P1 FMUL R154, R154, R154 ;  /* 0x0000009a9a9a9220 */ /* 0x002fe20000400000 */
[----:B------:R-:W-:-:S05]  /*f750*/  FSETP.GEU.AND P1, PT, R33, -126, PT ;  /* 0xc2fc00002100780b */ /* 0x000fca0003f2e000 */
[----:B------:R-:W-:Y:S01]  /*f760*/  @!P2 FMUL R32, R32, 0.5 ;  /* 0x3f0000002020a820 */ /* 0x000fe20000400000 */
[----:B------:R-:W1:Y:S01]  /*f770*/  MUFU.EX2 R159, R29 ;  /* 0x0000001d009f7308 */ /* 0x000e620000000800 */
[----:B--2---:R-:W-:Y:S01]  /*f780*/  @!P0 FMUL R155, R155, R155 ;  /* 0x0000009b9b9b8220 */ /* 0x004fe20000400000 */
[----:B------:R-:W-:-:S04]  /*f790*/  FSETP.GEU.AND P0, PT, R34, -126, PT ;  /* 0xc2fc00002200780b */ /* 0x000fc80003f0e000 */
[----:B------:R-:W-:Y:S01]  /*f7a0*/  F2FP.BF16.F32.PACK_AB R25, R155, R154 ;  /* 0x0000009a9b19723e */ /* 0x000fe200000010ff */
[----:B------:R-:W-:Y:S01]  /*f7b0*/  @!P1 FMUL R33, R33, 0.5 ;  /* 0x3f00000021219820 */ /* 0x000fe20000400000 */
[----:B------:R-:W2:Y:S01]  /*f7c0*/  MUFU.EX2 R160, R30 ;  /* 0x0000001e00a07308 */ /* 0x000ea20000000800 */
[----:B---3--:R-:W-:Y:S01]  /*f7d0*/  @!P6 FMUL R158, R158, R158 ;  /* 0x0000009e9e9ee220 */ /* 0x008fe20000400000 */
[----:B------:R-:W-:-:S05]  /*f7e0*/  FSETP.GEU.AND P6, PT, R35, -126, PT ;  /* 0xc2fc00002300780b */ /* 0x000fca0003fce000 */
[----:B------:R-:W-:Y:S01]  /*f7f0*/  @!P0 FMUL R34, R34, 0.5 ;  /* 0x3f00000022228820 */ /* 0x000fe20000400000 */
[----:B------:R-:W3:Y:S01]  /*f800*/  MUFU.EX2 R161, R31 ;  /* 0x0000001f00a17308 */ /* 0x000ee20000000800 */
[----:B-1----:R-:W-:Y:S01]  /*f810*/  @!P5 FMUL R159, R159, R159 ;  /* 0x0000009f9f9fd220 */ /* 0x002fe20000400000 */
[----:B------:R-:W-:-:S04]  /*f820*/  FSETP.GEU.AND P5, PT, R36, -126, PT ;  /* 0xc2fc00002400780b */ /* 0x000fc80003fae000 */
[----:B------:R-:W-:Y:S01]  /*f830*/  F2FP.BF16.F32.PACK_AB R26, R159, R158 ;  /* 0x0000009e9f1a723e */ /* 0x000fe200000010ff */
        /* <DEDUP_REMOVED lines=120> */
[----:B------:R-:W-:Y:S02]  /*ffc0*/  FSETP.GEU.AND P6, PT, R67, -126, PT ;  /* 0xc2fc00004300780b */ /* 0x000fe40003fce000 */
[----:B------:R-:W-:-:S03]  /*ffd0*/  F2FP.BF16.F32.PACK_AB R60, R129, R128 ;  /* 0x00000080813c723e */ /* 0x000fc600000010ff */
[----:B------:R-:W-:Y:S01]  /*ffe0*/  @!P0 FMUL R66, R66, 0.5 ;  /* 0x3f00000042428820 */ /* 0x000fe20000400000 */
[----:B------:R-:W1:Y:S01]  /*fff0*/  MUFU.EX2 R189, R63 ;  /* 0x0000003f00bd7308 */ /* 0x000e620000000800 */
[----:B--2---:R-:W-:Y:S01]  /*10000*/  @!P5 FMUL R187, R187, R187 ;  /* 0x000000bbbbbbd220 */ /* 0x004fe20000400000 */
[----:B------:R-:W-:Y:S02]  /*10010*/  FSETP.GEU.AND P5, PT, R68, -126, PT ;  /* 0xc2fc00004400780b */ /* 0x000fe40003fae000 */
[----:B------:R-:W-:Y:S02]  /*10020*/  F2FP.BF16.F32.PACK_AB R61, R131, R130 ;  /* 0x00000082833d723e */ /* 0x000fe400000010ff */
[----:B------:R-:W-:Y:S01]  /*10030*/  F2FP.BF16.F32.PACK_AB R40, R187, R186 ;  /* 0x000000babb28723e */ /* 0x000fe200000010ff */
[----:B------:R-:W-:Y:S01]  /*10040*/  @!P6 FMUL R67, R67, 0.5 ;  /* 0x3f0000004343e820 */ /* 0x000fe20000400000 */
[----:B------:R-:W2:Y:S01]  /*10050*/  MUFU.EX2 R42, R64 ;  /* 0x00000040002a7308 */ /* 0x000ea20000000800 */
[----:B---3--:R-:W-:Y:S01]  /*10060*/  @!P4 FMUL R188, R188, R188 ;  /* 0x000000bcbcbcc220 */ /* 0x008fe20000400000 */
[----:B------:R-:W-:-:S02]  /*10070*/  FSETP.GEU.AND P4, PT, R69, -126, PT ;  /* 0xc2fc00004500780b */ /* 0x000fc40003f8e000 */
[----:B------:R-:W-:-:S03]  /*10080*/  F2FP.BF16.F32.PACK_AB R62, R133, R132 ;  /* 0x00000084853e723e */ /* 0x000fc600000010ff */
[----:B------:R-:W-:Y:S01]  /*10090*/  @!P5 FMUL R68, R68, 0.5 ;  /* 0x3f0000004444d820 */ /* 0x000fe20000400000 */
[----:B------:R-:W3:Y:S01]  /*100a0*/  MUFU.EX2 R50, R65 ;  /* 0x0000004100327308 */ /* 0x000ee20000000800 */
[----:B-1----:R-:W-:Y:S01]  /*100b0*/  @!P3 FMUL R189, R189, R189 ;  /* 0x000000bdbdbdb220 */ /* 0x002fe20000400000 */
[----:B------:R-:W-:Y:S02]  /*100c0*/  FSETP.GEU.AND P3, PT, R70, -126, PT ;  /* 0xc2fc00004600780b */ /* 0x000fe40003f6e000 */
[----:B------:R-:W-:Y:S02]  /*100d0*/  F2FP.BF16.F32.PACK_AB R63, R135, R134 ;  /* 0x00000086873f723e */ /* 0x000fe400000010ff */
[----:B------:R-:W-:Y:S01]  /*100e0*/  F2FP.BF16.F32.PACK_AB R41, R189, R188 ;  /* 0x000000bcbd29723e */ /* 0x000fe200000010ff */
[----:B------:R-:W-:Y:S01]  /*100f0*/  @!P4 FMUL R69, R69, 0.5 ;  /* 0x3f0000004545c820 */ /* 0x000fe20000400000 */
[----:B------:R-:W1:Y:S01]  /*10100*/  MUFU.EX2 R43, R66 ;  /* 0x00000042002b7308 */ /* 0x000e620000000800 */
[----:B--2---:R-:W-:Y:S01]  /*10110*/  @!P2 FMUL R42, R42, R42 ;  /* 0x0000002a2a2aa220 */ /* 0x004fe20000400000 */
[----:B------:R-:W-:-:S02]  /*10120*/  FSETP.GEU.AND P2, PT, R71, -126, PT ;  /* 0xc2fc00004700780b */ /* 0x000fc40003f4e000 */
[----:B------:R-:W-:Y:S02]  /*10130*/  F2FP.BF16.F32.PACK_AB R64, R137, R136 ;  /* 0x000000888940723e */ /* 0x000fe400000010ff */
[----:B------:R2:W-:Y:S01]  /*10140*/  STL [R1+0x10], R42 ;  /* 0x0000102a01007387 */ /* 0x0005e20000100800 */
[----:B------:R-:W-:Y:S01]  /*10150*/  @!P3 FMUL R70, R70, 0.5 ;  /* 0x3f0000004646b820 */ /* 0x000fe20000400000 */
[----:B------:R-:W4:Y:S01]  /*10160*/  MUFU.EX2 R49, R67 ;  /* 0x0000004300317308 */ /* 0x000f220000000800 */
[----:B---3--:R-:W-:Y:S01]  /*10170*/  @!P1 FMUL R50, R50, R50 ;  /* 0x0000003232329220 */ /* 0x008fe20000400000 */
[----:B------:R-:W-:Y:S02]  /*10180*/  FSETP.GEU.AND P1, PT, R72, -126, PT ;  /* 0xc2fc00004800780b */ /* 0x000fe40003f2e000 */
[----:B------:R-:W-:Y:S02]  /*10190*/  F2FP.BF16.F32.PACK_AB R65, R139, R138 ;  /* 0x0000008a8b41723e */ /* 0x000fe400000010ff */
[----:B------:R-:W-:Y:S01]  /*101a0*/  STL [R1+0x14], R50 ;  /* 0x0000143201007387 */ /* 0x000fe20000100800 */
[----:B------:R-:W-:Y:S01]  /*101b0*/  @!P2 FMUL R71, R71, 0.5 ;  /* 0x3f0000004747a820 */ /* 0x000fe20000400000 */
[----:B------:R-:W3:Y:S01]  /*101c0*/  MUFU.EX2 R44, R68 ;  /* 0x00000044002c7308 */ /* 0x000ee20000000800 */
[----:B-1----:R-:W-:Y:S01]  /*101d0*/  @!P0 FMUL R43, R43, R43 ;  /* 0x0000002b2b2b8220 */ /* 0x002fe20000400000 */
[----:B------:R-:W-:-:S02]  /*101e0*/  FSETP.GEU.AND P0, PT, R73, -126, PT ;  /* 0xc2fc00004900780b */ /* 0x000fc40003f0e000 */
[----:B------:R-:W-:Y:S02]  /*101f0*/  F2FP.BF16.F32.PACK_AB R66, R141, R140 ;  /* 0x0000008c8d42723e */ /* 0x000fe400000010ff */
[----:B------:R1:W-:Y:S01]  /*10200*/  STL [R1+0x18], R43 ;  /* 0x0000182b01007387 */ /* 0x0003e20000100800 */
[----:B------:R-:W-:Y:S01]  /*10210*/  @!P1 FMUL R72, R72, 0.5 ;  /* 0x3f00000048489820 */ /* 0x000fe20000400000 */
[----:B------:R-:W5:Y:S01]  /*10220*/  MUFU.EX2 R48, R69 ;  /* 0x0000004500307308 */ /* 0x000f620000000800 */
[----:B----4-:R-:W-:Y:S01]  /*10230*/  @!P6 FMUL R49, R49, R49 ;  /* 0x000000313131e220 */ /* 0x010fe20000400000 */
[----:B------:R-:W-:Y:S02]  /*10240*/  FSETP.GEU.AND P6, PT, R74, -126, PT ;  /* 0xc2fc00004a00780b */ /* 0x000fe40003fce000 */
[----:B------:R-:W-:Y:S02]  /*10250*/  F2FP.BF16.F32.PACK_AB R67, R143, R142 ;  /* 0x0000008e8f43723e */ /* 0x000fe400000010ff */
[----:B------:R-:W-:Y:S01]  /*10260*/  STL [R1+0x1c], R49 ;  /* 0x00001c3101007387 */ /* 0x000fe20000100800 */
[----:B------:R-:W-:Y:S01]  /*10270*/  @!P0 FMUL R73, R73, 0.5 ;  /* 0x3f00000049498820 */ /* 0x000fe20000400000 */
[----:B------:R-:W4:Y:S01]  /*10280*/  MUFU.EX2 R45, R70 ;  /* 0x00000046002d7308 */ /* 0x000f220000000800 */
[----:B---3--:R-:W-:Y:S01]  /*10290*/  @!P5 FMUL R44, R44, R44 ;  /* 0x0000002c2c2cd220 */ /* 0x008fe20000400000 */
[----:B------:R-:W-:-:S02]  /*102a0*/  FSETP.GEU.AND P5, PT, R75, -126, PT ;  /* 0xc2fc00004b00780b */ /* 0x000fc40003fae000 */
[----:B--2---:R-:W-:Y:S02]  /*102b0*/  F2FP.BF16.F32.PACK_AB R42, R50, R42 ;  /* 0x0000002a322a723e */ /* 0x004fe400000010ff */
[----:B------:R2:W-:Y:S01]  /*102c0*/  STL [R1+0x20], R44 ;  /* 0x0000202c01007387 */ /* 0x0005e20000100800 */
[----:B------:R-:W-:Y:S01]  /*102d0*/  @!P6 FMUL R74, R74, 0.5 ;  /* 0x3f0000004a4ae820 */ /* 0x000fe20000400000 */
[----:B------:R-:W3:Y:S01]  /*102e0*/  MUFU.EX2 R47, R71 ;  /* 0x00000047002f7308 */ /* 0x000ee20000000800 */
[----:B-----5:R-:W-:Y:S01]  /*102f0*/  @!P4 FMUL R48, R48, R48 ;  /* 0x000000303030c220 */ /* 0x020fe20000400000 */
[----:B------:R-:W-:Y:S02]  /*10300*/  FSETP.GEU.AND P4, PT, R76, -126, PT ;  /* 0xc2fc00004c00780b */ /* 0x000fe40003f8e000 */
[----:B------:R-:W-:Y:S02]  /*10310*/  F2FP.BF16.F32.PACK_AB R68, R145, R144 ;  /* 0x000000909144723e */ /* 0x000fe400000010ff */
[----:B------:R-:W-:Y:S01]  /*10320*/  STL [R1+0x24], R48 ;  /* 0x0000243001007387 */ /* 0x000fe20000100800 */
[----:B------:R-:W-:Y:S01]  /*10330*/  @!P5 FMUL R75, R75, 0.5 ;  /* 0x3f0000004b4bd820 */ /* 0x000fe20000400000 */
[----:B------:R-:W5:Y:S01]  /*10340*/  MUFU.EX2 R5, R72 ;  /* 0x0000004800057308 */ /* 0x000f620000000800 */
[----:B----4-:R-:W-:Y:S01]  /*10350*/  @!P3 FMUL R45, R45, R45 ;  /* 0x0000002d2d2db220 */ /* 0x010fe20000400000 */
[----:B------:R-:W-:-:S02]  /*10360*/  FSETP.GEU.AND P3, PT, R77, -126, PT ;  /* 0xc2fc00004d00780b */ /* 0x000fc40003f6e000 */
[----:B-1----:R-:W-:Y:S02]  /*10370*/  F2FP.BF16.F32.PACK_AB R43, R49, R43 ;  /* 0x0000002b312b723e */ /* 0x002fe400000010ff */
        /* <DEDUP_REMOVED lines=9> */
[----:B-----5:R-:W-:Y:S01]  /*10410*/  @!P1 FMUL R5, R5, R5 ;  /* 0x0000000505059220 */ /* 0x020fe20000400000 */
[----:B------:R-:W-:-:S02]  /*10420*/  FSETP.GEU.AND P1, PT, R79, -126, PT ;  /* 0xc2fc00004f00780b */ /* 0x000fc40003f2e000 */
[----:B--2---:R-:W-:Y:S02]  /*10430*/  F2FP.BF16.F32.PACK_AB R44, R48, R44 ;  /* 0x0000002c302c723e */ /* 0x004fe400000010ff */
[----:B------:R-:W-:Y:S01]  /*10440*/  STL [R1+0x30], R5 ;  /* 0x0000300501007387 */ /* 0x000fe20000100800 */
[----:B------:R-:W-:Y:S01]  /*10450*/  @!P2 FMUL R78, R78, 0.5 ;  /* 0x3f0000004e4ea820 */ /* 0x000fe20000400000 */
[----:B------:R-:W2:Y:S01]  /*10460*/  MUFU.EX2 R4, R75 ;  /* 0x0000004b00047308 */ /* 0x000ea20000000800 */
[----:B----4-:R-:W-:Y:S01]  /*10470*/  @!P0 FMUL R46, R46, R46 ;  /* 0x0000002e2e2e8220 */ /* 0x010fe20000400000 */
[----:B------:R-:W-:Y:S02]  /*10480*/  FSETP.GEU.AND P0, PT, R80, -126, PT ;  /* 0xc2fc00005000780b */ /* 0x000fe40003f0e000 */
[----:B------:R-:W-:Y:S02]  /*10490*/  F2FP.BF16.F32.PACK_AB R70, R149, R148 ;  /* 0x000000949546723e */ /* 0x000fe400000010ff */
[----:B------:R4:W-:Y:S01]  /*104a0*/  STL [R1+0x34], R46 ;  /* 0x0000342e01007387 */ /* 0x0009e20000100800 */
[----:B------:R-:W-:Y:S01]  /*104b0*/  @!P1 FMUL R79, R79, 0.5 ;  /* 0x3f0000004f4f9820 */ /* 0x000fe20000400000 */
[----:B------:R-:W5:Y:S01]  /*104c0*/  MUFU.EX2 R9, R76 ;  /* 0x0000004c00097308 */ /* 0x000f620000000800 */
[----:B---3--:R-:W-:Y:S01]  /*104d0*/  @!P6 FMUL R7, R7, R7 ;  /* 0x000000070707e220 */ /* 0x008fe20000400000 */
[----:B------:R-:W-:-:S02]  /*104e0*/  FSETP.GEU.AND P6, PT, R81, -126, PT ;  /* 0xc2fc00005100780b */ /* 0x000fc40003fce000 */
[----:B-1----:R-:W-:Y:S02]  /*104f0*/  F2FP.BF16.F32.PACK_AB R45, R47, R45 ;  /* 0x0000002d2f2d723e */ /* 0x002fe400000010ff */
[----:B------:R1:W-:Y:S01]  /*10500*/  STL [R1+0x38], R7 ;  /* 0x0000380701007387 */ /* 0x0003e20000100800 */
[----:B------:R-:W-:Y:S01]  /*10510*/  @!P0 FMUL R80, R80, 0.5 ;  /* 0x3f00000050508820 */ /* 0x000fe20000400000 */
[----:B------:R-:W3:Y:S01]  /*10520*/  MUFU.EX2 R6, R77 ;  /* 0x0000004d00067308 */ /* 0x000ee20000000800 */
[----:B--2---:R-:W-:Y:S01]  /*10530*/  @!P5 FMUL R4, R4, R4 ;  /* 0x000000040404d220 */ /* 0x004fe20000400000 */
[----:B------:R-:W-:Y:S02]  /*10540*/  FSETP.GEU.AND P5, PT, R82, -126, PT ;  /* 0xc2fc00005200780b */ /* 0x000fe40003fae000 */
[----:B------:R-:W-:Y:S02]  /*10550*/  F2FP.BF16.F32.PACK_AB R71, R93, R92 ;  /* 0x0000005c5d47723e */ /* 0x000fe400000010ff */
[----:B------:R1:W-:Y:S01]  /*10560*/  STL [R1+0x3c], R4 ;  /* 0x00003c0401007387 */ /* 0x0003e20000100800 */
[----:B------:R-:W-:Y:S01]  /*10570*/  @!P6 FMUL R81, R81, 0.5 ;  /* 0x3f0000005151e820 */ /* 0x000fe20000400000 */
[----:B------:R-:W2:Y:S01]  /*10580*/  MUFU.EX2 R11, R78 ;  /* 0x0000004e000b7308 */ /* 0x000ea20000000800 */
[----:B-----5:R-:W-:Y:S01]  /*10590*/  @!P4 FMUL R9, R9, R9 ;  /* 0x000000090909c220 */ /* 0x020fe20000400000 */
[----:B------:R-:W-:-:S02]  /*105a0*/  FSETP.GEU.AND P4, PT, R83, -126, PT ;  /* 0xc2fc00005300780b */ /* 0x000fc40003f8e000 */
[----:B------:R-:W-:Y:S02]  /*105b0*/  F2FP.BF16.F32.PACK_AB R72, R95, R94 ;  /* 0x0000005e5f48723e */ /* 0x000fe400000010ff */
[----:B------:R1:W-:Y:S01]  /*105c0*/  STL [R1+0x40], R9 ;  /* 0x0000400901007387 */ /* 0x0003e20000100800 */
[----:B------:R-:W-:Y:S01]  /*105d0*/  @!P5 FMUL R82, R82, 0.5 ;  /* 0x3f0000005252d820 */ /* 0x000fe20000400000 */
[----:B------:R-:W5:Y:S01]  /*105e0*/  MUFU.EX2 R8, R79 ;  /* 0x0000004f00087308 */ /* 0x000f620000000800 */
[----:B---3--:R-:W-:Y:S01]  /*105f0*/  @!P3 FMUL R6, R6, R6 ;  /* 0x000000060606b220 */ /* 0x008fe20000400000 */
[----:B------:R-:W-:Y:S02]  /*10600*/  FSETP.GEU.AND P3, PT, R84, -126, PT ;  /* 0xc2fc00005400780b */ /* 0x000fe40003f6e000 */
[----:B------:R-:W-:Y:S02]  /*10610*/  F2FP.BF16.F32.PACK_AB R73, R97, R96 ;  /* 0x000000606149723e */ /* 0x000fe400000010ff */
[----:B------:R1:W-:Y:S01]  /*10620*/  STL [R1+0x44], R6 ;  /* 0x0000440601007387 */ /* 0x0003e20000100800 */
[----:B------:R-:W-:Y:S01]  /*10630*/  @!P4 FMUL R83, R83, 0.5 ;  /* 0x3f0000005353c820 */ /* 0x000fe20000400000 */
[----:B------:R-:W3:Y:S01]  /*10640*/  MUFU.EX2 R157, R80 ;  /* 0x00000050009d7308 */ /* 0x000ee20000000800 */
[----:B--2---:R-:W-:Y:S01]  /*10650*/  @!P2 FMUL R11, R11, R11 ;  /* 0x0000000b0b0ba220 */ /* 0x004fe20000400000 */
[----:B------:R-:W-:-:S02]  /*10660*/  FSETP.GEU.AND P2, PT, R85, -126, PT ;  /* 0xc2fc00005500780b */ /* 0x000fc40003f4e000 */
[----:B------:R-:W-:Y:S02]  /*10670*/  F2FP.BF16.F32.PACK_AB R74, R99, R98 ;  /* 0x00000062634a723e */ /* 0x000fe400000010ff */
[----:B------:R1:W-:Y:S01]  /*10680*/  STL [R1+0x48], R11 ;  /* 0x0000480b01007387 */ /* 0x0003e20000100800 */
[----:B------:R-:W-:Y:S01]  /*10690*/  @!P3 FMUL R84, R84, 0.5 ;  /* 0x3f0000005454b820 */ /* 0x000fe20000400000 */
[----:B------:R-:W2:Y:S01]  /*106a0*/  MUFU.EX2 R10, R81 ;  /* 0x00000051000a7308 */ /* 0x000ea20000000800 */
[----:B-----5:R-:W-:Y:S01]  /*106b0*/  @!P1 FMUL R8, R8, R8 ;  /* 0x0000000808089220 */ /* 0x020fe20000400000 */
[----:B------:R-:W-:Y:S02]  /*106c0*/  FSETP.GEU.AND P1, PT, R86, -126, PT ;  /* 0xc2fc00005600780b */ /* 0x000fe40003f2e000 */
[----:B------:R-:W-:Y:S02]  /*106d0*/  F2FP.BF16.F32.PACK_AB R75, R101, R100 ;  /* 0x00000064654b723e */ /* 0x000fe400000010ff */
[----:B------:R1:W-:Y:S01]  /*106e0*/  STL [R1+0x4c], R8 ;  /* 0x00004c0801007387 */ /* 0x0003e20000100800 */
[----:B------:R-:W-:Y:S01]  /*106f0*/  @!P2 FMUL R85, R85, 0.5 ;  /* 0x3f0000005555a820 */ /* 0x000fe20000400000 */
[----:B------:R-:W5:Y:S01]  /*10700*/  MUFU.EX2 R20, R82 ;  /* 0x0000005200147308 */ /* 0x000f620000000800 */
[----:B---3--:R-:W-:Y:S01]  /*10710*/  @!P0 FMUL R157, R157, R157 ;  /* 0x0000009d9d9d8220 */ /* 0x008fe20000400000 */
[----:B------:R-:W-:-:S02]  /*10720*/  FSETP.GEU.AND P0, PT, R87, -126, PT ;  /* 0xc2fc00005700780b */ /* 0x000fc40003f0e000 */
[----:B------:R-:W-:Y:S02]  /*10730*/  F2FP.BF16.F32.PACK_AB R76, R103, R102 ;  /* 0x00000066674c723e */ /* 0x000fe400000010ff */
[----:B------:R1:W-:Y:S01]  /*10740*/  STL [R1+0x50], R157 ;  /* 0x0000509d01007387 */ /* 0x0003e20000100800 */
[----:B------:R-:W-:Y:S01]  /*10750*/  @!P1 FMUL R86, R86, 0.5 ;  /* 0x3f00000056569820 */ /* 0x000fe20000400000 */
[----:B------:R-:W3:Y:S01]  /*10760*/  MUFU.EX2 R21, R83 ;  /* 0x0000005300157308 */ /* 0x000ee20000000800 */
[----:B--2---:R-:W-:Y:S01]  /*10770*/  @!P6 FMUL R10, R10, R10 ;  /* 0x0000000a0a0ae220 */ /* 0x004fe20000400000 */
[----:B------:R-:W-:Y:S02]  /*10780*/  LOP3.LUT P6, RZ, R3, 0x3, R2, 0x48, !PT ;  /* 0x0000000303ff7812 */ /* 0x000fe400078c4802 */
[----:B------:R-:W-:Y:S02]  /*10790*/  F2FP.BF16.F32.PACK_AB R77, R105, R104 ;  /* 0x00000068694d723e */ /* 0x000fe400000010ff */
[----:B------:R1:W-:Y:S01]  /*107a0*/  STL [R1+0x54], R10 ;  /* 0x0000540a01007387 */ /* 0x0003e20000100800 */
[----:B------:R-:W-:Y:S01]  /*107b0*/  @!P0 FMUL R87, R87, 0.5 ;  /* 0x3f00000057578820 */ /* 0x000fe20000400000 */
[----:B------:R-:W2:Y:S01]  /*107c0*/  MUFU.EX2 R14, R84 ;  /* 0x00000054000e7308 */ /* 0x000ea20000000800 */
[----:B-----5:R-:W-:Y:S01]  /*107d0*/  @!P5 FMUL R20, R20, R20 ;  /* 0x000000141414d220 */ /* 0x020fe20000400000 */
[----:B------:R-:W-:-:S02]  /*107e0*/  F2FP.BF16.F32.PACK_AB R78, R107, R106 ;  /* 0x0000006a6b4e723e */ /* 0x000fc400000010ff */
[----:B------:R-:W-:Y:S02]  /*107f0*/  F2FP.BF16.F32.PACK_AB R79, R109, R108 ;  /* 0x0000006c6d4f723e */ /* 0x000fe400000010ff */
[----:B------:R1:W-:Y:S01]  /*10800*/  STL [R1+0x58], R20 ;  /* 0x0000581401007387 */ /* 0x0003e20000100800 */
[----:B------:R-:W-:Y:S01]  /*10810*/  F2FP.BF16.F32.PACK_AB R80, R111, R110 ;  /* 0x0000006e6f50723e */ /* 0x000fe200000010ff */
[----:B------:R-:W5:Y:S01]  /*10820*/  MUFU.EX2 R15, R85 ;  /* 0x00000055000f7308 */ /* 0x000f620000000800 */
[----:B---3--:R-:W-:Y:S01]  /*10830*/  @!P4 FMUL R21, R21, R21 ;  /* 0x000000151515c220 */ /* 0x008fe20000400000 */
[----:B------:R-:W-:Y:S02]  /*10840*/  F2FP.BF16.F32.PACK_AB R81, R113, R112 ;  /* 0x000000707151723e */ /* 0x000fe400000010ff */
[----:B------:R-:W-:Y:S02]  /*10850*/  F2FP.BF16.F32.PACK_AB R82, R115, R114 ;  /* 0x000000727352723e */ /* 0x000fe400000010ff */
[----:B------:R1:W-:Y:S01]  /*10860*/  STL [R1+0x5c], R21 ;  /* 0x00005c1501007387 */ /* 0x0003e20000100800 */
[----:B------:R-:W-:Y:S01]  /*10870*/  F2FP.BF16.F32.PACK_AB R83, R117, R116 ;  /* 0x000000747553723e */ /* 0x000fe200000010ff */
[----:B------:R-:W3:Y:S01]  /*10880*/  MUFU.EX2 R12, R86 ;  /* 0x00000056000c7308 */ /* 0x000ee20000000800 */
[----:B--2---:R-:W-:Y:S01]  /*10890*/  @!P3 FMUL R14, R14, R14 ;  /* 0x0000000e0e0eb220 */ /* 0x004fe20000400000 */
[----:B------:R-:W-:-:S02]  /*108a0*/  F2FP.BF16.F32.PACK_AB R84, R119, R118 ;  /* 0x000000767754723e */ /* 0x000fc400000010ff */
[----:B----4-:R-:W-:Y:S02]  /*108b0*/  F2FP.BF16.F32.PACK_AB R46, R46, R5 ;  /* 0x000000052e2e723e */ /* 0x010fe400000010ff */
[----:B------:R1:W-:Y:S01]  /*108c0*/  STL [R1+0x68], R14 ;  /* 0x0000680e01007387 */ /* 0x0003e20000100800 */
[----:B------:R-:W-:Y:S01]  /*108d0*/  F2FP.BF16.F32.PACK_AB R47, R4, R7 ;  /* 0x00000007042f723e */ /* 0x000fe200000010ff */
[----:B------:R-:W2:Y:S01]  /*108e0*/  MUFU.EX2 R13, R87 ;  /* 0x00000057000d7308 */ /* 0x000ea20000000800 */
[----:B-----5:R-:W-:Y:S01]  /*108f0*/  @!P2 FMUL R15, R15, R15 ;  /* 0x0000000f0f0fa220 */ /* 0x020fe20000400000 */
[----:B------:R-:W-:Y:S02]  /*10900*/  F2FP.BF16.F32.PACK_AB R85, R121, R120 ;  /* 0x000000787955723e */ /* 0x000fe400000010ff */
[----:B------:R-:W-:Y:S02]  /*10910*/  F2FP.BF16.F32.PACK_AB R48, R6, R9 ;  /* 0x000000090630723e */ /* 0x000fe400000010ff */
[----:B------:R1:W-:Y:S01]  /*10920*/  STL [R1+0x6c], R15 ;  /* 0x00006c0f01007387 */ /* 0x0003e20000100800 */
[----:B------:R-:W-:Y:S01]  /*10930*/  F2FP.BF16.F32.PACK_AB R49, R8, R11 ;  /* 0x0000000b0831723e */ /* 0x000fe200000010ff */
[----:B---3--:R-:W-:Y:S01]  /*10940*/  @!P1 FMUL R12, R12, R12 ;  /* 0x0000000c0c0c9220 */ /* 0x008fe20000400000 */
[----:B------:R-:W-:-:S02]  /*10950*/  F2FP.BF16.F32.PACK_AB R86, R123, R122 ;  /* 0x0000007a7b56723e */ /* 0x000fc400000010ff */
[----:B------:R-:W-:Y:S02]  /*10960*/  F2FP.BF16.F32.PACK_AB R50, R10, R157 ;  /* 0x0000009d0a32723e */ /* 0x000fe400000010ff */
[----:B------:R1:W-:Y:S01]  /*10970*/  STL [R1+0x60], R12 ;  /* 0x0000600c01007387 */ /* 0x0003e20000100800 */
[----:B------:R-:W-:Y:S01]  /*10980*/  F2FP.BF16.F32.PACK_AB R51, R21, R20 ;  /* 0x000000141533723e */ /* 0x000fe200000010ff */
[----:B--2---:R-:W-:Y:S01]  /*10990*/  @!P0 FMUL R13, R13, R13 ;  /* 0x0000000d0d0d8220 */ /* 0x004fe20000400000 */
[----:B------:R-:W-:Y:S02]  /*109a0*/  F2FP.BF16.F32.PACK_AB R87, R151, R150 ;  /* 0x000000969757723e */ /* 0x000fe400000010ff */
[----:B------:R-:W-:Y:S02]  /*109b0*/  F2FP.BF16.F32.PACK_AB R52, R15, R14 ;  /* 0x0000000e0f34723e */ /* 0x000fe400000010ff */
[----:B------:R1:W-:Y:S01]  /*109c0*/  STL [R1+0x64], R13 ;  /* 0x0000640d01007387 */ /* 0x0003e20000100800 */
[----:B------:R-:W-:Y:S01]  /*109d0*/  F2FP.BF16.F32.PACK_AB R53, R13, R12 ;  /* 0x0000000c0d35723e */ /* 0x000fe200000010ff */
[----:B------:R-:W-:Y:S06]  /*109e0*/  @!P6 BRA `(.L_x_248) ;  /* 0x000000000040e947 */ /* 0x000fec0003800000 */
[----:B------:R-:W-:Y:S01]  /*109f0*/  MOV R2, 0x8 ;  /* 0x0000000800027802 */ /* 0x000fe20000000f00 */
[----:B------:R-:W2:Y:S01]  /*10a00*/  LDCU.64 UR6, c[0x4][0xb0] ;  /* 0x01001600ff0677ac */ /* 0x000ea20008000a00 */
[----:B-1----:R-:W-:Y:S02]  /*10a10*/  HFMA2 R12, -RZ, RZ, 0, 5.9604644775390625e-08 ;  /* 0x00000001ff0c7431 */ /* 0x002fe400000001ff */
[----:B------:R-:W-:Y:S01]  /*10a20*/  IMAD.MOV.U32 R8, RZ, RZ, 0x1be ;  /* 0x000001beff087424 */ /* 0x000fe200078e00ff */
[----:B------:R-:W1:Y:S01]  /*10a30*/  LDCU.64 UR4, c[0x4][0xb8] ;  /* 0x01001700ff0477ac */ /* 0x000e620008000a00 */
[----:B------:R-:W3:Y:S01]  /*10a40*/  LDC.64 R2, c[0x4][R2] ;  /* 0x0100000002027b82 */ /* 0x000ee20000000a00 */
[----:B------:R-:W-:Y:S01]  /*10a50*/  IMAD.MOV.U32 R13, RZ, RZ, RZ ;  /* 0x000000ffff0d7224 */ /* 0x000fe200078e00ff */
[----:B------:R-:W4:Y:S01]  /*10a60*/  LDCU.64 UR8, c[0x4][0x20] ;  /* 0x01000400ff0877ac */ /* 0x000f220008000a00 */
[----:B--2---:R-:W-:Y:S01]  /*10a70*/  IMAD.U32 R4, RZ, RZ, UR6 ;  /* 0x00000006ff047e24 */ /* 0x004fe2000f8e00ff */
[----:B------:R-:W-:Y:S01]  /*10a80*/  MOV R5, UR7 ;  /* 0x0000000700057c02 */ /* 0x000fe20008000f00 */
[----:B-1----:R-:W-:Y:S01]  /*10a90*/  IMAD.U32 R6, RZ, RZ, UR4 ;  /* 0x00000004ff067e24 */ /* 0x002fe2000f8e00ff */
[----:B------:R-:W-:Y:S01]  /*10aa0*/  MOV R7, UR5 ;  /* 0x0000000500077c02 */ /* 0x000fe20008000f00 */
[----:B----4-:R-:W-:Y:S01]  /*10ab0*/  IMAD.U32 R10, RZ, RZ, UR8 ;  /* 0x00000008ff0a7e24 */ /* 0x010fe2000f8e00ff */
[----:B------:R-:W-:-:S02]  /*10ac0*/  MOV R11, UR9 ;  /* 0x00000009000b7c02 */ /* 0x000fc40008000f00 */
[----:B------:R-:W-:-:S07]  /*10ad0*/  LEPC R20, `(.L_x_248) ;  /* 0x000000001014794e */ /* 0x000fce0000000000 */
[----:B---3--:R-:W-:Y:S05]  /*10ae0*/  CALL.ABS.NOINC R2 ;  /* 0x0000000002007343 */ /* 0x008fea0003c00000 */
.L_x_248:
[C---:B------:R-:W-:Y:S01]  /*10af0*/  FSETP.NEU.AND P0, PT, R17.reuse, -INF , PT ;  /* 0xff8000001100780b */ /* 0x040fe20003f0d000 */
[----:B------:R-:W2:Y:S01]  /*10b00*/  S2R R2, SR_TID.X ;  /* 0x0000000000027919 */ /* 0x000ea20000002100 */
[----:B------:R-:W-:Y:S05]  /*10b10*/  WARPSYNC.ALL ;  /* 0x0000000000007948 */ /* 0x000fea0003800000 */
[----:B------:R-:W-:Y:S01]  /*10b20*/  FSEL R0, R17, RZ, P0 ;  /* 0x000000ff11007208 */ /* 0x000fe20000000000 */
[----:B------:R-:W-:Y:S01]  /*10b30*/  UIADD3 UR4, UPT, UPT, UR52, 0x20, URZ ;  /* 0x0000002034047890 */ /* 0x000fe2000fffe0ff */
[----:B------:R3:W-:Y:S03]  /*10b40*/  STTM.x32 tmem[UR52], R56 ;  /* 0x00000038000079ed */ /* 0x0007e600082c0034 */
[----:B------:R-:W-:Y:S01]  /*10b50*/  FMUL R0, R0, -UR39 ;  /* 0x8000002700007c20 */ /* 0x000fe20008400000 */
[----:B------:R-:W-:-:S03]  /*10b60*/  USHF.R.U32.HI UR4, URZ, 0x15, UR4 ;  /* 0x00000015ff047899 */ /* 0x000fc60008011604 */
[--C-:B------:R-:W-:Y:S02]  /*10b70*/  FFMA2 R88, R88.F32x2.HI_LO, UR39.F32, R0.reuse.F32 ;  /* 0x0000002758587c49 */ /* 0x100fe40009200000 */
[----:B------:R-:W-:Y:S01]  /*10b80*/  FFMA2 R90, R90.F32x2.HI_LO, UR39.F32, R0.F32 ;  /* 0x000000275a5a7c49 */ /* 0x000fe20009200000 */
[----:B------:R-:W-:Y:S02]  /*10b90*/  MOV R3, UR4 ;  /* 0x0000000400037c02 */ /* 0x000fe40008000f00 */
[----:B------:R-:W-:Y:S02]  /*10ba0*/  FSETP.GEU.AND P4, PT, R88, -126, PT ;  /* 0xc2fc00005800780b */ /* 0x000fe40003f8e000 */
[----:B------:R-:W-:Y:S02]  /*10bb0*/  FSETP.GEU.AND P3, PT, R89, -126, PT ;  /* 0xc2fc00005900780b */ /* 0x000fe40003f6e000 */
[----:B------:R-:W-:Y:S02]  /*10bc0*/  FSETP.GEU.AND P2, PT, R90, -126, PT ;  /* 0xc2fc00005a00780b */ /* 0x000fe40003f4e000 */
[----:B------:R-:W-:-:S07]  /*10bd0*/  FSETP.GEU.AND P1, PT, R91, -126, PT ;  /* 0xc2fc00005b00780b */ /* 0x000fce0003f2e000 */
[----:B------:R-:W-:Y:S02]  /*10be0*/  @!P4 FMUL R88, R88, 0.5 ;  /* 0x3f0000005858c820 */ /* 0x000fe40000400000 */
[----:B------:R-:W-:Y:S02]  /*10bf0*/  @!P3 FMUL R89, R89, 0.5 ;  /* 0x3f0000005959b820 */ /* 0x000fe40000400000 */
[----:B------:R-:W-:Y:S02]  /*10c00*/  @!P2 FMUL R90, R90, 0.5 ;  /* 0x3f0000005a5aa820 */ /* 0x000fe40000400000 */
[----:B------:R-:W-:Y:S01]  /*10c10*/  @!P1 FMUL R91, R91, 0.5 ;  /* 0x3f0000005b5b9820 */ /* 0x000fe20000400000 */
[----:B---3--:R-:W3:Y:S01]  /*10c20*/  MUFU.EX2 R58, R88 ;  /* 0x00000058003a7308 */ /* 0x008ee20000000800 */
[----:B--2---:R-:W-:-:S04]  /*10c30*/  SHF.R.U32.HI R60, RZ, 0x5, R2 ;  /* 0x00000005ff3c7819 */ /* 0x004fc80000011602 */
[----:B------:R-:W-:-:S03]  /*10c40*/  LOP3.LUT P0, RZ, R3, 0x3, R60, 0x48, !PT ;  /* 0x0000000303ff7812 */ /* 0x000fc6000780483c */
[----:B------:R-:W2:Y:S08]  /*10c50*/  MUFU.EX2 R59, R89 ;  /* 0x00000059003b7308 */ /* 0x000eb00000000800 */
[----:B------:R-:W4:Y:S01]  /*10c60*/  MUFU.EX2 R56, R90 ;  /* 0x0000005a00387308 */ /* 0x000f220000000800 */
[----:B---3--:R-:W-:-:S07]  /*10c70*/  @!P4 FMUL R58, R58, R58 ;  /* 0x0000003a3a3ac220 */ /* 0x008fce0000400000 */
[----:B------:R-:W3:Y:S01]  /*10c80*/  MUFU.EX2 R57, R91 ;  /* 0x0000005b00397308 */ /* 0x000ee20000000800 */
[----:B--2---:R-:W-:-:S05]  /*10c90*/  @!P3 FMUL R59, R59, R59 ;  /* 0x0000003b3b3bb220 */ /* 0x004fca0000400000 */
[----:B------:R-:W-:Y:S01]  /*10ca0*/  F2FP.BF16.F32.PACK_AB R54, R59, R58 ;  /* 0x0000003a3b36723e */ /* 0x000fe200000010ff */
[----:B----4-:R-:W-:Y:S01]  /*10cb0*/  @!P2 FMUL R56, R56, R56 ;  /* 0x000000383838a220 */ /* 0x010fe20000400000 */
[----:B---3--:R-:W-:-:S05]  /*10cc0*/  @!P1 FMUL R57, R57, R57 ;  /* 0x0000003939399220 */ /* 0x008fca0000400000 */
[----:B------:R-:W-:Y:S01]  /*10cd0*/  F2FP.BF16.F32.PACK_AB R55, R57, R56 ;  /* 0x000000383937723e */ /* 0x000fe200000010ff */
[----:B------:R-:W-:Y:S06]  /*10ce0*/  @!P0 BRA `(.L_x_249) ;  /* 0x0000000000408947 */ /* 0x000fec0003800000 */
[----:B-1----:R-:W-:Y:S01]  /*10cf0*/  MOV R14, 0x8 ;  /* 0x00000008000e7802 */ /* 0x002fe20000000f00 */
[----:B------:R-:W1:Y:S01]  /*10d00*/  LDCU.64 UR8, c[0x4][0xb0] ;  /* 0x01001600ff0877ac */ /* 0x000e620008000a00 */
[----:B------:R-:W-:Y:S02]  /*10d10*/  HFMA2 R12, -RZ, RZ, 0, 5.9604644775390625e-08 ;  /* 0x00000001ff0c7431 */ /* 0x000fe400000001ff */
[----:B------:R-:W-:Y:S01]  /*10d20*/  IMAD.MOV.U32 R8, RZ, RZ, 0x1be ;  /* 0x000001beff087424 */ /* 0x000fe200078e00ff */
[----:B------:R-:W2:Y:S01]  /*10d30*/  LDCU.64 UR6, c[0x4][0xb8] ;  /* 0x01001700ff0677ac */ /* 0x000ea20008000a00 */
[----:B------:R-:W3:Y:S01]  /*10d40*/  LDC.64 R14, c[0x4][R14] ;  /* 0x010000000e0e7b82 */ /* 0x000ee20000000a00 */
[----:B------:R-:W-:Y:S01]  /*10d50*/  IMAD.MOV.U32 R13, RZ, RZ, RZ ;  /* 0x000000ffff0d7224 */ /* 0x000fe200078e00ff */
[----:B------:R-:W4:Y:S01]  /*10d60*/  LDCU.64 UR4, c[0x4][0x20] ;  /* 0x01000400ff0477ac */ /* 0x000f220008000a00 */
[----:B-1----:R-:W-:Y:S01]  /*10d70*/  IMAD.U32 R4, RZ, RZ, UR8 ;  /* 0x00000008ff047e24 */ /* 0x002fe2000f8e00ff */
[----:B------:R-:W-:Y:S01]  /*10d80*/  MOV R5, UR9 ;  /* 0x0000000900057c02 */ /* 0x000fe20008000f00 */
[----:B--2---:R-:W-:Y:S01]  /*10d90*/  IMAD.U32 R6, RZ, RZ, UR6 ;  /* 0x00000006ff067e24 */ /* 0x004fe2000f8e00ff */
[----:B------:R-:W-:Y:S01]  /*10da0*/  MOV R7, UR7 ;  /* 0x0000000700077c02 */ /* 0x000fe20008000f00 */
[----:B----4-:R-:W-:Y:S01]  /*10db0*/  IMAD.U32 R10, RZ, RZ, UR4 ;  /* 0x00000004ff0a7e24 */ /* 0x010fe2000f8e00ff */
[----:B------:R-:W-:-:S02]  /*10dc0*/  MOV R11, UR5 ;  /* 0x00000005000b7c02 */ /* 0x000fc40008000f00 */
[----:B------:R-:W-:-:S07]  /*10dd0*/  LEPC R20, `(.L_x_249) ;  /* 0x000000001014794e */ /* 0x000fce0000000000 */
[----:B---3--:R-:W-:Y:S05]  /*10de0*/  CALL.ABS.NOINC R14 ;  /* 0x000000000e007343 */ /* 0x008fea0003c00000 */
.L_x_249:
[----:B------:R-:W-:Y:S01]  /*10df0*/  MOV R0, UR42 ;  /* 0x0000002a00007c02 */ /* 0x000fe20008000f00 */
[----:B------:R-:W-:Y:S05]  /*10e00*/  WARPSYNC.ALL ;  /* 0x0000000000007948 */ /* 0x000fea0003800000 */
[----:B------:R-:W-:Y:S01]  /*10e10*/  ISETP.GT.U32.AND P1, PT, R0, 0x1, PT ;  /* 0x000000010000780c */ /* 0x000fe20003f24070 */
[----:B------:R2:W-:Y:S01]  /*10e20*/  STTM.x32 tmem[UR52+0x20], R24 ;  /* 0x00002018000079ed */ /* 0x0005e200082c0034 */
[----:B------:R-:W3:Y:S11]  /*10e30*/  FENCE.VIEW.ASYNC.T ;  /* 0x00000000000073c6 */ /* 0x000ef60000000200 */
[----:B------:R-:W-:Y:S05]  /*10e40*/  @P1 BRA `(.L_x_250) ;  /* 0x0000000000081947 */ /* 0x000fea0003800000 */
[----:B------:R-:W-:Y:S05]  /*10e50*/  BPT.TRAP 0x1 ;  /* 0x000000040000795c */ /* 0x000fea0000300000 */
[----:B------:R-:W-:Y:S05]  /*10e60*/  BPT.TRAP 0x1 ;  /* 0x000000040000795c */ /* 0x000fea0000300000 */
.L_x_250:
[----:B------:R-:W4:Y:S01]  /*10e70*/  S2UR UR4, SR_CgaCtaId ;  /* 0x00000000000479c3 */ /* 0x000f220000008800 */
[----:B------:R-:W-:Y:S01]  /*10e80*/  UISETP.NE.AND UP0, UPT, UR50, URZ, UPT ;  /* 0x000000ff3200728c */ /* 0x000fe2000bf05270 */
[----:B------:R-:W-:Y:S02]  /*10e90*/  UMOV UR5, 0x400 ;  /* 0x0000040000057882 */ /* 0x000fe40000000000 */
[----:B----4-:R-:W-:-:S04]  /*10ea0*/  ULEA UR4, UR4, UR5, 0x18 ;  /* 0x0000000504047291 */ /* 0x010fc8000f8ec0ff */
[----:B------:R-:W-:-:S04]  /*10eb0*/  UIADD3 UR5, UPT, UPT, UR4, 0x1c068, URZ ;  /* 0x0001c06804057890 */ /* 0x000fc8000fffe0ff */
[----:B------:R-:W-:-:S04]  /*10ec0*/  @UP0 UIADD3 UR5, UPT, UPT, UR4, 0x1c058, URZ ;  /* 0x0001c05804050890 */ /* 0x000fc8000fffe0ff */
[----:B------:R-:W-:-:S09]  /*10ed0*/  UPRMT UR5, UR38, 0x654, UR5 ;  /* 0x0000065426057896 */ /* 0x000fd20008000005 */
[----:B---3--:R-:W-:Y:S01]  /*10ee0*/  SYNCS.ARRIVE.TRANS64.RED.A1T0 RZ, [UR5], RZ ;  /* 0x000000ffffff79a7 */ /* 0x008fe20008100405 */
[----:B------:R-:W-:-:S04]  /*10ef0*/  USEL UR5, UR45, UR48, UP0 ;  /* 0x000000302d057287 */ /* 0x000fc80008000000 */
[----:B------:R-:W-:-:S04]  /*10f00*/  ULOP3.LUT UR5, UR5, 0x1, URZ, 0x3c, !UPT ;  /* 0x0000000105057892 */ /* 0x000fc8000f8e3cff */
[----:B------:R-:W-:Y:S02]  /*10f10*/  USEL UR45, UR5, UR45, UP0 ;  /* 0x0000002d052d7287 */ /* 0x000fe40008000000 */
[----:B------:R-:W-:Y:S02]  /*10f20*/  USEL UR48, UR48, UR5, UP0 ;  /* 0x0000000530307287 */ /* 0x000fe40008000000 */
[----:B------:R-:W-:-:S09]  /*10f30*/  UISETP.NE.AND UP0, UPT, UR43, URZ, UPT ;  /* 0x000000ff2b00728c */ /* 0x000fd2000bf05270 */
[----:B------:R-:W-:Y:S05]  /*10f40*/  BRA.U UP0, `(.L_x_251) ;  /* 0x0000000100047547 */ /* 0x000fea000b800000 */
[----:B------:R-:W-:Y:S05]  /*10f50*/  BPT.TRAP 0x1 ;  /* 0x000000040000795c */ /* 0x000fea0000300000 */
.L_x_251:
[----:B------:R-:W-:Y:S01]  /*10f60*/  UISETP.NE.AND UP0, UPT, UR50, URZ, UPT ;  /* 0x000000ff3200728c */ /* 0x000fe2000bf05270 */
[----:B------:R-:W-:Y:S01]  /*10f70*/  MOV R0, UR51 ;  /* 0x0000003300007c02 */ /* 0x000fe20008000f00 */
[----:B------:R-:W-:Y:S01]  /*10f80*/  UIADD3 UR6, UPT, UPT, UR4, 0x1c078, URZ ;  /* 0x0001c07804067890 */ /* 0x000fe2000fffe0ff */
[----:B------:R-:W-:Y:S01]  /*10f90*/  FADD2 R22, R22.F32x2.HI_LO, RZ.F32 ;  /* 0x000000ff1616724b */ /* 0x000fe20000200000 */
[----:B------:R-:W-:Y:S01]  /*10fa0*/  FSETP.NEU.AND P0, PT, R17, -INF , PT ;  /* 0xff8000001100780b */ /* 0x000fe20003f0d000 */
[----:B------:R-:W-:Y:S01]  /*10fb0*/  FADD2 R124, R124.F32x2.HI_LO, RZ.F32 ;  /* 0x000000ff7c7c724b */ /* 0x000fe20000200000 */
[----:B------:R-:W-:Y:S01]  /*10fc0*/  SHF.L.U32 R0, R0, 0x1f, RZ ;  /* 0x0000001f00007819 */ /* 0x000fe200000006ff */
[----:B------:R-:W-:Y:S01]  /*10fd0*/  FADD2 R22, R22.F32x2.HI_LO, R130.F32x2.HI_LO ;  /* 0x000000821616724b */ /* 0x000fe20000000000 */
[----:B------:R-:W-:Y:S01]  /*10fe0*/  FSEL R3, R17, RZ, P0 ;  /* 0x000000ff11037208 */ /* 0x000fe20000000000 */
[----:B------:R-:W-:Y:S02]  /*10ff0*/  FADD2 R126, R126.F32x2.HI_LO, RZ.F32 ;  /* 0x000000ff7e7e724b */ /* 0x000fe40000200000 */
[----:B------:R-:W-:Y:S01]  /*11000*/  @!UP0 UIADD3 UR6, UPT, UPT, UR4, 0x1c088, URZ ;  /* 0x0001c08804068890 */ /* 0x000fe2000fffe0ff */
[----:B------:R-:W-:Y:S01]  /*11010*/  FADD2 R124, R124.F32x2.HI_LO, R132.F32x2.HI_LO ;  /* 0x000000847c7c724b */ /* 0x000fe20000000000 */
[----:B------:R-:W-:Y:S01]  /*11020*/  FSETP.NEU.AND P0, PT, R156, R3, PT ;  /* 0x000000039c00720b */ /* 0x000fe20003f0d000 */
[----:B------:R-:W-:-:S02]  /*11030*/  FADD2 R126, R126.F32x2.HI_LO, R134.F32x2.HI_LO ;  /* 0x000000867e7e724b */ /* 0x000fc40000000000 */
[----:B------:R-:W-:Y:S02]  /*11040*/  FADD2 R22, R22.F32x2.HI_LO, R138.F32x2.HI_LO ;  /* 0x0000008a1616724b */ /* 0x000fe40000000000 */
[----:B------:R-:W-:Y:S02]  /*11050*/  FADD2 R124, R124.F32x2.HI_LO, R140.F32x2.HI_LO ;  /* 0x0000008c7c7c724b */ /* 0x000fe40000000000 */
[----:B------:R-:W3:Y:S01]  /*11060*/  SYNCS.PHASECHK.TRANS64.TRYWAIT P2, [UR6], R0 ;  /* 0x00000000ff0075a7 */ /* 0x000ee20008041106 */
[----:B------:R-:W-:Y:S02]  /*11070*/  FADD2 R126, R126.F32x2.HI_LO, R142.F32x2.HI_LO ;  /* 0x0000008e7e7e724b */ /* 0x000fe40000000000 */
[----:B------:R-:W-:Y:S02]  /*11080*/  FADD2 R22, R22.F32x2.HI_LO, R146.F32x2.HI_LO ;  /* 0x000000921616724b */ /* 0x000fe40000000000 */
[----:B------:R-:W-:Y:S02]  /*11090*/  FADD2 R124, R124.F32x2.HI_LO, R148.F32x2.HI_LO ;  /* 0x000000947c7c724b */ /* 0x000fe40000000000 */
[----:B------:R-:W-:-:S02]  /*110a0*/  FADD2 R126, R126.F32x2.HI_LO, R92.F32x2.HI_LO ;  /* 0x0000005c7e7e724b */ /* 0x000fc40000000000 */
[----:B------:R-:W-:Y:S02]  /*110b0*/  FADD2 R22, R22.F32x2.HI_LO, R96.F32x2.HI_LO ;  /* 0x000000601616724b */ /* 0x000fe40000000000 */
[----:B------:R-:W-:Y:S02]  /*110c0*/  FADD2 R124, R124.F32x2.HI_LO, R98.F32x2.HI_LO ;  /* 0x000000627c7c724b */ /* 0x000fe40000000000 */
[----:B------:R-:W-:Y:S02]  /*110d0*/  FADD2 R126, R126.F32x2.HI_LO, R100.F32x2.HI_LO ;  /* 0x000000647e7e724b */ /* 0x000fe40000000000 */
[----:B------:R-:W-:Y:S01]  /*110e0*/  FADD2 R22, R22.F32x2.HI_LO, R104.F32x2.HI_LO ;  /* 0x000000681616724b */ /* 0x000fe20000000000 */
[----:B---3--:R-:W-:Y:S06]  /*110f0*/  @!P2 BRA `(.L_x_252) ;  /* 0x000000a80000a947 */ /* 0x008fec0003800000 */
.L_x_446:
[----:B------:R-:W-:Y:S01]  /*11100*/  BSSY.RECONVERGENT B0, `(.L_x_253) ;  /* 0x000000a000007945 */ /* 0x000fe20003800200 */
[----:B---3--:R-:W-:-:S03]  /*11110*/  MOV R5, 0x3f000000 ;  /* 0x3f00000000057802 */ /* 0x008fc60000000f00 */
[----:B------:R-:W-:Y:S05]  /*11120*/  @!P0 BRA `(.L_x_254) ;  /* 0x00000000001c8947 */ /* 0x000fea0003800000 */
[----:B------:R-:W-:-:S04]  /*11130*/  FADD R0, -R3, R156 ;  /* 0x0000009c03007221 */ /* 0x000fc80000000100 */
[----:B------:R-:W-:-:S05]  /*11140*/  FMUL R0, R0, UR39 ;  /* 0x0000002700007c20 */ /* 0x000fca0008400000 */
[----:B------:R-:W-:-:S13]  /*11150*/  FSETP.GEU.AND P0, PT, R0, -126, PT ;  /* 0xc2fc00000000780b */ /* 0x000fda0003f0e000 */
[----:B------:R-:W-:-:S04]  /*11160*/  @!P0 FMUL R0, R0, 0.5 ;  /* 0x3f00000000008820 */ /* 0x000fc80000400000 */
[----:B------:R-:W3:Y:S02]  /*11170*/  MUFU.EX2 R5, R0 ;  /* 0x0000000000057308 */ /* 0x000ee40000000800 */
[----:B---3--:R-:W-:-:S04]  /*11180*/  @!P0 FMUL R5, R5, R5 ;  /* 0x0000000505058220 */ /* 0x008fc80000400000 */
[----:B------:R-:W-:Y:S02]  /*11190*/  FMUL R5, R5, 0.5 ;  /* 0x3f00000005057820 */ /* 0x000fe40000400000 */
.L_x_254:
[----:B------:R-:W-:Y:S05]  /*111a0*/  BSYNC.RECONVERGENT B0 ;  /* 0x0000000000007941 */ /* 0x000fea0003800200 */
.L_x_253:
[----:B--2---:R-:W2:Y:S04]  /*111b0*/  LDL.LU.64 R34, [R1+0x10] ;  /* 0x0000100001227983 */ /* 0x004ea80000300a00 */
[----:B------:R-:W3:Y:S04]  /*111c0*/  LDL.LU.64 R32, [R1+0x18] ;  /* 0x0000180001207983 */ /* 0x000ee80000300a00 */
[----:B------:R-:W4:Y:S04]  /*111d0*/  LDL.LU.64 R30, [R1+0x28] ;  /* 0x00002800011e7983 */ /* 0x000f280000300a00 */
[----:B------:R-:W5:Y:S04]  /*111e0*/  LDL.LU.64 R28, [R1+0x30] ;  /* 0x00003000011c7983 */ /* 0x000f680000300a00 */
[----:B------:R-:W5:Y:S04]  /*111f0*/  LDL.LU.64 R26, [R1+0x38] ;  /* 0x00003800011a7983 */ /* 0x000f680000300a00 */
[----:B-1----:R-:W5:Y:S04]  /*11200*/  LDL.LU.64 R14, [R1+0x20] ;  /* 0x00002000010e7983 */ /* 0x002f680000300a00 */
[----:B------:R-:W5:Y:S04]  /*11210*/  LDL.LU.64 R24, [R1+0x48] ;  /* 0x0000480001187983 */ /* 0x000f680000300a00 */
[----:B------:R-:W5:Y:S04]  /*11220*/  LDL.LU.64 R20, [R1+0x50] ;  /* 0x0000500001147983 */ /* 0x000f680000300a00 */
[----:B------:R-:W5:Y:S04]  /*11230*/  LDL.LU.64 R12, [R1+0x58] ;  /* 0x00005800010c7983 */ /* 0x000f680000300a00 */
[----:B------:R-:W5:Y:S04]  /*11240*/  LDL.LU.64 R8, [R1+0x40] ;  /* 0x0000400001087983 */ /* 0x000f680000300a00 */
[----:B------:R-:W5:Y:S04]  /*11250*/  LDL.LU.64 R10, [R1+0x60] ;  /* 0x00006000010a7983 */ /* 0x000f680000300a00 */
[----:B------:R-:W5:Y:S01]  /*11260*/  LDL.LU.64 R6, [R1+0x68] ;  /* 0x0000680001067983 */ /* 0x000f620000300a00 */
[----:B------:R-:W-:-:S04]  /*11270*/  FMUL R16, R5, R16 ;  /* 0x0000001005107220 */ /* 0x000fc80000400000 */
[----:B------:R-:W-:-:S04]  /*11280*/  FADD2 R18, R16.F32, R18.F32x2.HI_LO ;  /* 0x000000121012724b */ /* 0x000fc80000040000 */
[----:B------:R-:W-:-:S04]  /*11290*/  FADD2 R18, R18.F32x2.HI_LO, R128.F32x2.HI_LO ;  /* 0x000000801212724b */ /* 0x000fc80000000000 */
[----:B------:R-:W-:-:S04]  /*112a0*/  FADD2 R18, R18.F32x2.HI_LO, R136.F32x2.HI_LO ;  /* 0x000000881212724b */ /* 0x000fc80000000000 */
[----:B------:R-:W-:-:S04]  /*112b0*/  FADD2 R18, R18.F32x2.HI_LO, R144.F32x2.HI_LO ;  /* 0x000000901212724b */ /* 0x000fc80000000000 */
[----:B------:R-:W-:Y:S02]  /*112c0*/  FADD2 R18, R18.F32x2.HI_LO, R94.F32x2.HI_LO ;  /* 0x0000005e1212724b */ /* 0x000fe40000000000 */
[----:B------:R-:W-:Y:S02]  /*112d0*/  FADD2 R124, R124.F32x2.HI_LO, R106.F32x2.HI_LO ;  /* 0x0000006a7c7c724b */ /* 0x000fe40000000000 */
[----:B------:R-:W-:Y:S02]  /*112e0*/  FADD2 R126, R126.F32x2.HI_LO, R108.F32x2.HI_LO ;  /* 0x0000006c7e7e724b */ /* 0x000fe40000000000 */
[----:B------:R-:W-:Y:S02]  /*112f0*/  FADD2 R18, R18.F32x2.HI_LO, R102.F32x2.HI_LO ;  /* 0x000000661212724b */ /* 0x000fe40000000000 */
[----:B------:R-:W-:Y:S02]  /*11300*/  FADD2 R22, R22.F32x2.HI_LO, R112.F32x2.HI_LO ;  /* 0x000000701616724b */ /* 0x000fe40000000000 */
[----:B------:R-:W-:-:S02]  /*11310*/  FADD2 R124, R124.F32x2.HI_LO, R114.F32x2.HI_LO ;  /* 0x000000727c7c724b */ /* 0x000fc40000000000 */
        /* <DEDUP_REMOVED lines=23> */
[----:B------:R-:W-:Y:S01]  /*11490*/  FADD2 R18, R18.F32x2.HI_LO, R186.F32x2.HI_LO ;  /* 0x000000ba1212724b */ /* 0x000fe20000000000 */
[----:B------:R-:W-:Y:S01]  /*114a0*/  ULOP3.LUT UP0, URZ, UR53, 0x7f, UR37, 0xf8, !UPT ;  /* 0x0000007f35ff7892 */ /* 0x000fe2000f80f825 */
[----:B--2---:R-:W-:-:S02]  /*114b0*/  FADD2 R124, R124.F32x2.HI_LO, R34.F32x2.HI_LO ;  /* 0x000000227c7c724b */ /* 0x004fc40000000000 */
[----:B---3--:R-:W-:Y:S02]  /*114c0*/  FADD2 R126, R126.F32x2.HI_LO, R32.F32x2.HI_LO ;  /* 0x000000207e7e724b */ /* 0x008fe40000000000 */
[----:B----4-:R-:W-:Y:S02]  /*114d0*/  FADD2 R22, R22.F32x2.HI_LO, R30.F32x2.HI_LO ;  /* 0x0000001e1616724b */ /* 0x010fe40000000000 */
[----:B-----5:R-:W-:Y:S02]  /*114e0*/  FADD2 R124, R124.F32x2.HI_LO, R28.F32x2.HI_LO ;  /* 0x0000001c7c7c724b */ /* 0x020fe40000000000 */
        /* <DEDUP_REMOVED lines=11> */
[----:B------:R-:W-:-:S04]  /*115a0*/  FADD2 R18, R18.F32x2.HI_LO, R22.F32x2.HI_LO ;  /* 0x000000161212724b */ /* 0x000fc80000000000 */
[----:B------:R-:W-:-:S04]  /*115b0*/  FADD2 R18, R18.F32x2.HI_LO, R124.F32x2.HI_LO ;  /* 0x0000007c1212724b */ /* 0x000fc80000000000 */
[----:B------:R-:W-:Y:S01]  /*115c0*/  FADD R16, R18, R19 ;  /* 0x0000001312107221 */ /* 0x000fe20000000000 */
[----:B------:R-:W-:Y:S06]  /*115d0*/  BRA.U UP0, `(.L_x_255) ;  /* 0x0000000100907547 */ /* 0x000fec000b800000 */
[----:B------:R-:W-:Y:S05]  /*115e0*/  @P1 BRA `(.L_x_256) ;  /* 0x0000000000041947 */ /* 0x000fea0003800000 */
[----:B------:R-:W-:Y:S05]  /*115f0*/  BPT.TRAP 0x1 ;  /* 0x000000040000795c */ /* 0x000fea0000300000 */
.L_x_256:
[----:B------:R-:W-:Y:S01]  /*11600*/  UISETP.NE.AND UP0, UPT, UR50, URZ, UPT ;  /* 0x000000ff3200728c */ /* 0x000fe2000bf05270 */
[----:B------:R-:W-:Y:S01]  /*11610*/  IMAD.U32 R0, RZ, RZ, UR5 ;  /* 0x00000005ff007e24 */ /* 0x000fe2000f8e00ff */
[----:B------:R-:W-:Y:S01]  /*11620*/  UIADD3 UR6, UPT, UPT, UR4, 0x1c060, URZ ;  /* 0x0001c06004067890 */ /* 0x000fe2000fffe0ff */
[----:B------:R-:W-:Y:S01]  /*11630*/  IMAD.U32 R2, R2, 0x10000, RZ ;  /* 0x0001000002027824 */ /* 0x000fe200078e00ff */
[----:B------:R-:W-:Y:S02]  /*11640*/  LOP3.LUT R60, R60, 0x3, RZ, 0xc0, !PT ;  /* 0x000000033c3c7812 */ /* 0x000fe400078ec0ff */
[----:B------:R-:W-:Y:S02]  /*11650*/  SHF.L.U32 R0, R0, 0x1f, RZ ;  /* 0x0000001f00007819 */ /* 0x000fe400000006ff */
[----:B------:R-:W-:-:S03]  /*11660*/  LOP3.LUT R2, R2, 0x600000, RZ, 0xc0, !PT ;  /* 0x0060000002027812 */ /* 0x000fc600078ec0ff */
[----:B------:R-:W-:Y:S01]  /*11670*/  @UP0 UIADD3 UR6, UPT, UPT, UR4, 0x1c050, URZ ;  /* 0x0001c05004060890 */ /* 0x000fe2000fffe0ff */
[----:B------:R-:W-:Y:S01]  /*11680*/  SHF.R.U32.HI R3, RZ, 0x15, R2 ;  /* 0x00000015ff037819 */ /* 0x000fe20000011602 */
[----:B------:R-:W-:-:S03]  /*11690*/  USEL UR4, URZ, 0x80, UP0 ;  /* 0x00000080ff047887 */ /* 0x000fc60008000000 */
[----:B------:R-:W-:-:S03]  /*116a0*/  ISETP.NE.AND P0, PT, R60, R3, PT ;  /* 0x000000033c00720c */ /* 0x000fc60003f05270 */
[----:B------:R-:W-:Y:S01]  /*116b0*/  LOP3.LUT R2, R2, UR4, RZ, 0xfc, !PT ;  /* 0x0000000402027c12 */ /* 0x000fe2000f8efcff */
[----:B------:R-:W1:Y:S02]  /*116c0*/  SYNCS.PHASECHK.TRANS64.TRYWAIT P1, [UR6], R0 ;  /* 0x00000000ff0075a7 */ /* 0x000e640008021106 */
[----:B-1----:R-:W-:Y:S07]  /*116d0*/  @!P1 BRA `(.L_x_257) ;  /* 0x000000a000a09947 */ /* 0x002fee0003800000 */
.L_x_448:
[----:B------:R-:W-:Y:S05]  /*116e0*/  @!P0 BRA `(.L_x_258) ;  /* 0x0000000000408947 */ /* 0x000fea0003800000 */
[----:B------:R-:W-:Y:S01]  /*116f0*/  MOV R14, 0x8 ;  /* 0x00000008000e7802 */ /* 0x000fe20000000f00 */
[----:B------:R-:W2:Y:S01]  /*11700*/  LDCU.64 UR8, c[0x4][0xb0] ;  /* 0x01001600ff0877ac */ /* 0x000ea20008000a00 */
[----:B------:R-:W-:Y:S02]  /*11710*/  HFMA2 R12, -RZ, RZ, 0, 5.9604644775390625e-08 ;  /* 0x00000001ff0c7431 */ /* 0x000fe400000001ff */
[----:B------:R-:W-:Y:S01]  /*11720*/  IMAD.MOV.U32 R8, RZ, RZ, 0x1be ;  /* 0x000001beff087424 */ /* 0x000fe200078e00ff */
[----:B------:R-:W3:Y:S01]  /*11730*/  LDCU.64 UR6, c[0x4][0xb8] ;  /* 0x01001700ff0677ac */ /* 0x000ee20008000a00 */
[----:B------:R-:W4:Y:S01]  /*11740*/  LDC.64 R14, c[0x4][R14] ;  /* 0x010000000e0e7b82 */ /* 0x000f220000000a00 */
[----:B------:R-:W-:Y:S01]  /*11750*/  IMAD.MOV.U32 R13, RZ, RZ, RZ ;  /* 0x000000ffff0d7224 */ /* 0x000fe200078e00ff */
[----:B------:R-:W5:Y:S01]  /*11760*/  LDCU.64 UR4, c[0x4][0x18] ;  /* 0x01000300ff0477ac */ /* 0x000f620008000a00 */
[----:B--2---:R-:W-:Y:S01]  /*11770*/  IMAD.U32 R4, RZ, RZ, UR8 ;  /* 0x00000008ff047e24 */ /* 0x004fe2000f8e00ff */
[----:B------:R-:W-:Y:S01]  /*11780*/  MOV R5, UR9 ;  /* 0x0000000900057c02 */ /* 0x000fe20008000f00 */
[----:B---3--:R-:W-:Y:S01]  /*11790*/  IMAD.U32 R6, RZ, RZ, UR6 ;  /* 0x00000006ff067e24 */ /* 0x008fe2000f8e00ff */
[----:B------:R-:W-:Y:S01]  /*117a0*/  MOV R7, UR7 ;  /* 0x0000000700077c02 */ /* 0x000fe20008000f00 */
[----:B-----5:R-:W-:Y:S01]  /*117b0*/  IMAD.U32 R10, RZ, RZ, UR4 ;  /* 0x00000004ff0a7e24 */ /* 0x020fe2000f8e00ff */
[----:B------:R-:W-:-:S02]  /*117c0*/  MOV R11, UR5 ;  /* 0x00000005000b7c02 */ /* 0x000fc40008000f00 */
[----:B------:R-:W-:-:S07]  /*117d0*/  LEPC R20, `(.L_x_258) ;  /* 0x000000001014794e */ /* 0x000fce0000000000 */
[----:B-1--4-:R-:W-:Y:S05]  /*117e0*/  CALL.ABS.NOINC R14 ;  /* 0x000000000e007343 */ /* 0x012fea0003c00000 */
.L_x_258:
[----:B------:R-:W-:Y:S05]  /*117f0*/  WARPSYNC.ALL ;  /* 0x0000000000007948 */ /* 0x000fea0003800000 */
[----:B------:R-:W-:-:S13]  /*11800*/  R2UR UR4, R2 ;  /* 0x00000000020472ca */ /* 0x000fda00000e0000 */
[----:B------:R2:W-:Y:S02]  /*11810*/  STTM.x2 tmem[UR4], R16 ;  /* 0x00000010000079ed */ /* 0x0005e400080c0004 */
.L_x_255:
[----:B------:R-:W-:Y:S01]  /*11820*/  UIADD3 UR4, UPT, UPT, UR53, 0x1, URZ ;  /* 0x0000000135047890 */ /* 0x000fe2000fffe0ff */
[----:B------:R-:W-:Y:S01]  /*11830*/  MOV R156, R17 ;  /* 0x00000011009c7202 */ /* 0x000fe20000000f00 */
[----:B------:R-:W-:Y:S02]  /*11840*/  UIADD3 UR53, UPT, UPT, UR53, -0x1, URZ ;  /* 0xffffffff35357890 */ /* 0x000fe4000fffe0ff */
[----:B------:R-:W-:-:S09]  /*11850*/  UISETP.GT.U32.AND UP0, UPT, UR4, 0x1, UPT ;  /* 0x000000010400788c */ /* 0x000fd2000bf04070 */
[----:B------:R-:W-:Y:S05]  /*11860*/  BRA.U UP0, `(.L_x_259) ;  /* 0xffffffb900b07547 */ /* 0x000fea000b83ffff */
.L_x_238:
[----:B------:R-:W3:Y:S02]  /*11870*/  LDCU UR4, c[0x0][0x384] ;  /* 0x00007080ff0477ac */ /* 0x000ee40008000800 */
[----:B---3--:R-:W-:-:S09]  /*11880*/  ULOP3.LUT UP0, URZ, UR4, 0x7f, URZ, 0xc0, !UPT ;  /* 0x0000007f04ff7892 */ /* 0x008fd2000f80c0ff */
[----:B------:R-:W-:Y:S05]  /*11890*/  BRA.U !UP0, `(.L_x_260) ;  /* 0x0000005d08447547 */ /* 0x000fea000b800000 */
[----:B------:R-:W3:Y:S01]  /*118a0*/  S2R R2, SR_TID.X ;  /* 0x0000000000027919 */ /* 0x000ee20000002100 */
[----:B------:R-:W-:Y:S01]  /*118b0*/  UISETP.NE.AND UP0, UPT, UR50, URZ, UPT ;  /* 0x000000ff3200728c */ /* 0x000fe2000bf05270 */
[----:B------:R-:W-:-:S03]  /*118c0*/  UMOV UR4, 0x20 ;  /* 0x0000002000047882 */ /* 0x000fc60000000000 */
[----:B------:R-:W-:Y:S02]  /*118d0*/  USEL UR4, UR4, 0xa0, UP0 ;  /* 0x000000a004047887 */ /* 0x000fe40008000000 */
[----:B------:R-:W-:Y:S02]  /*118e0*/  USEL UR5, UR45, UR48, UP0 ;  /* 0x000000302d057287 */ /* 0x000fe40008000000 */
[----:B------:R-:W-:Y:S01]  /*118f0*/  UISETP.GT.U32.AND UP0, UPT, UR42, 0x1, UPT ;  /* 0x000000012a00788c */ /* 0x000fe2000bf04070 */
[----:B---3--:R-:W-:-:S05]  /*11900*/  IMAD.U32 R152, R2, 0x10000, RZ ;  /* 0x0001000002987824 */ /* 0x008fca00078e00ff */
[----:B------:R-:W-:-:S05]  /*11910*/  LOP3.LUT R152, R152, 0x600000, RZ, 0xc0, !PT ;  /* 0x0060000098987812 */ /* 0x000fca00078ec0ff */
[----:B-1----:R-:W-:-:S06]  /*11920*/  VIADD R0, R152, UR4 ;  /* 0x0000000498007c36 */ /* 0x002fcc0008000000 */
[----:B------:R-:W1:Y:S02]  /*11930*/  SHFL.IDX PT, R0, R0, RZ, 0x1f ;  /* 0x00001fff00007589 */ /* 0x000e6400000e0000 */
[----:B-1----:R-:W-:Y:S01]  /*11940*/  R2UR UR39, R0 ;  /* 0x00000000002772ca */ /* 0x002fe200000e0000 */
[----:B------:R-:W-:-:S14]  /*11950*/  BRA.U UP0, `(.L_x_261) ;  /* 0x0000000100047547 */ /* 0x000fdc000b800000 */
[----:B------:R-:W-:Y:S05]  /*11960*/  BPT.TRAP 0x1 ;  /* 0x000000040000795c */ /* 0x000fea0000300000 */
.L_x_261:
        /* <DEDUP_REMOVED lines=16> */
.L_x_450:
[----:B------:R-:W-:Y:S05]  /*11a70*/  @!P0 BRA `(.L_x_263) ;  /* 0x0000000000408947 */ /* 0x000fea0003800000 */
[----:B------:R-:W-:Y:S01]  /*11a80*/  MOV R14, 0x8 ;  /* 0x00000008000e7802 */ /* 0x000fe20000000f00 */
[----:B------:R-:W3:Y:S01]  /*11a90*/  LDCU.64 UR8, c[0x4][0xb0] ;  /* 0x01001600ff0877ac */ /* 0x000ee20008000a00 */
[----:B------:R-:W-:Y:S02]  /*11aa0*/  HFMA2 R12, -RZ, RZ, 0, 5.9604644775390625e-08 ;  /* 0x00000001ff0c7431 */ /* 0x000fe400000001ff */
[----:B------:R-:W-:Y:S01]  /*11ab0*/  IMAD.MOV.U32 R8, RZ, RZ, 0x192 ;  /* 0x00000192ff087424 */ /* 0x000fe200078e00ff */
[----:B------:R-:W4:Y:S01]  /*11ac0*/  LDCU.64 UR6, c[0x4][0xb8] ;  /* 0x01001700ff0677ac */ /* 0x000f220008000a00 */
[----:B------:R-:W1:Y:S01]  /*11ad0*/  LDC.64 R14, c[0x4][R14] ;  /* 0x010000000e0e7b82 */ /* 0x000e620000000a00 */
[----:B------:R-:W-:Y:S01]  /*11ae0*/  IMAD.MOV.U32 R13, RZ, RZ, RZ ;  /* 0x000000ffff0d7224 */ /* 0x000fe200078e00ff */
[----:B------:R-:W5:Y:S01]  /*11af0*/  LDCU.64 UR4, c[0x4][0x10] ;  /* 0x01000200ff0477ac */ /* 0x000f620008000a00 */
[----:B---3--:R-:W-:Y:S01]  /*11b00*/  IMAD.U32 R4, RZ, RZ, UR8 ;  /* 0x00000008ff047e24 */ /* 0x008fe2000f8e00ff */
[----:B------:R-:W-:Y:S01]  /*11b10*/  MOV R5, UR9 ;  /* 0x0000000900057c02 */ /* 0x000fe20008000f00 */
[----:B----4-:R-:W-:Y:S01]  /*11b20*/  IMAD.U32 R6, RZ, RZ, UR6 ;  /* 0x00000006ff067e24 */ /* 0x010fe2000f8e00ff */
[----:B------:R-:W-:Y:S01]  /*11b30*/  MOV R7, UR7 ;  /* 0x0000000700077c02 */ /* 0x000fe20008000f00 */
[----:B-----5:R-:W-:Y:S01]  /*11b40*/  IMAD.U32 R10, RZ, RZ, UR4 ;  /* 0x00000004ff0a7e24 */ /* 0x020fe2000f8e00ff */
[----:B------:R-:W-:-:S02]  /*11b50*/  MOV R11, UR5 ;  /* 0x00000005000b7c02 */ /* 0x000fc40008000f00 */
[----:B------:R-:W-:-:S07]  /*11b60*/  LEPC R20, `(.L_x_263) ;  /* 0x000000001014794e */ /* 0x000fce0000000000 */
[----:B-12---:R-:W-:Y:S05]  /*11b70*/  CALL.ABS.NOINC R14 ;  /* 0x000000000e007343 */ /* 0x006fea0003c00000 */
.L_x_263:
        /* <DEDUP_REMOVED lines=11> */
[----:B------:R-:W3:Y:S01]  /*11c30*/  LDCU.64 UR6, c[0x4][0xb8] ;  /* 0x01001700ff0677ac */ /* 0x000ee20008000a00 */
[----:B------:R-:W4:Y:S01]  /*11c40*/  LDC.64 R14, c[0x4][R14] ;  /* 0x010000000e0e7b82 */ /* 0x000f220000000a00 */
[----:B------:R-:W-:Y:S01]  /*11c50*/  IMAD.MOV.U32 R13, RZ, RZ, RZ ;  /* 0x000000ffff0d7224 */ /* 0x000fe200078e00ff */
[----:B------:R-:W5:Y:S01]  /*11c60*/  LDCU.64 UR4, c[0x4][0x10] ;  /* 0x01000200ff0477ac */ /* 0x000f620008000a00 */
[----:B-1----:R-:W-:Y:S01]  /*11c70*/  IMAD.U32 R4, RZ, RZ, UR8 ;  /* 0x00000008ff047e24 */ /* 0x002fe2000f8e00ff */
[----:B------:R-:W-:Y:S01]  /*11c80*/  MOV R5, UR9 ;  /* 0x0000000900057c02 */ /* 0x000fe20008000f00 */
[----:B---3--:R-:W-:Y:S01]  /*11c90*/  IMAD.U32 R6, RZ, RZ, UR6 ;  /* 0x00000006ff067e24 */ /* 0x008fe2000f8e00ff */
[----:B------:R-:W-:Y:S01]  /*11ca0*/  MOV R7, UR7 ;  /* 0x0000000700077c02 */ /* 0x000fe20008000f00 */
[----:B-----5:R-:W-:Y:S01]  /*11cb0*/  IMAD.U32 R10, RZ, RZ, UR4 ;  /* 0x00000004ff0a7e24 */ /* 0x020fe2000f8e00ff */
[----:B------:R-:W-:-:S02]  /*11cc0*/  MOV R11, UR5 ;  /* 0x00000005000b7c02 */ /* 0x000fc40008000f00 */
[----:B------:R-:W-:-:S07]  /*11cd0*/  LEPC R20, `(.L_x_264) ;  /* 0x000000001014794e */ /* 0x000fce0000000000 */
[----:B--2-4-:R-:W-:Y:S05]  /*11ce0*/  CALL.ABS.NOINC R14 ;  /* 0x000000000e007343 */ /* 0x014fea0003c00000 */
.L_x_264:
        /* <DEDUP_REMOVED lines=23> */
.L_x_265:
        /* <DEDUP_REMOVED lines=23> */
.L_x_266:
[----:B------:R-:W1:Y:S01]  /*11fd0*/  LDC R0, c[0x0][0x384] ;  /* 0x0000e100ff007b82 */ /* 0x000e620000000800 */
[----:B------:R-:W-:Y:S05]  /*11fe0*/  WARPSYNC.ALL ;  /* 0x0000000000007948 */ /* 0x000fea0003800000 */
[----:B------:R-:W-:Y:S01]  /*11ff0*/  UIADD3 UR65, UPT, UPT, UR44, 0x1, URZ ;  /* 0x000000012c417890 */ /* 0x000fe2000fffe0ff */
[----:B------:R-:W-:Y:S01]  /*12000*/  MOV.SPILL R3, UR36 ;  /* 0x0000002400037c02 */ /* 0x000fe20009000f00 */
[----:B------:R-:W-:Y:S02]  /*12010*/  UIADD3 UR56, UPT, UPT, UR44, 0xa, URZ ;  /* 0x0000000a2c387890 */ /* 0x000fe4000fffe0ff */
[----:B------:R-:W-:-:S02]  /*12020*/  UIADD3 UR61, UPT, UPT, UR44, 0x5, URZ ;  /* 0x000000052c3d7890 */ /* 0x000fc4000fffe0ff */
[----:B------:R-:W-:Y:S02]  /*12030*/  UIADD3 UR33, UPT, UPT, UR44, 0x14, URZ ;  /* 0x000000142c217890 */ /* 0x000fe4000fffe0ff */
[----:B------:R-:W-:Y:S02]  /*12040*/  UIADD3 UR52, UPT, UPT, UR44, 0xe, URZ ;  /* 0x0000000e2c347890 */ /* 0x000fe4000fffe0ff */
[----:B------:R-:W-:Y:S02]  /*12050*/  UIADD3 UR57, UPT, UPT, UR44, 0x9, URZ ;  /* 0x000000092c397890 */ /* 0x000fe4000fffe0ff */
[----:B------:R-:W-:Y:S02]  /*12060*/  UIADD3 UR22, UPT, UPT, UR44, 0x1d, URZ ;  /* 0x0000001d2c167890 */ /* 0x000fe4000fffe0ff */
[----:B------:R-:W-:Y:S02]  /*12070*/  UIADD3 UR64, UPT, UPT, UR44, 0x2, URZ ;  /* 0x000000022c407890 */ /* 0x000fe4000fffe0ff */
[----:B------:R-:W-:Y:S01]  /*12080*/  UIADD3 UR62, UPT, UPT, UR44, 0x4, URZ ;  /* 0x000000042c3e7890 */ /* 0x000fe2000fffe0ff */
[C---:B-1----:R-:W-:Y:S01]  /*12090*/  ISETP.LE.AND P2, PT, R0.reuse, UR65, PT ;  /* 0x0000004100007c0c */ /* 0x042fe2000bf43270 */
[----:B------:R-:W-:Y:S01]  /*120a0*/  UIADD3 UR29, UPT, UPT, UR44, 0x18, URZ ;  /* 0x000000182c1d7890 */ /* 0x000fe2000fffe0ff */
[C---:B------:R-:W-:Y:S01]  /*120b0*/  ISETP.LE.AND P6, PT, R0.reuse, UR61, PT ;  /* 0x0000003d00007c0c */ /* 0x040fe2000bfc3270 */
[----:B------:R-:W-:Y:S01]  /*120c0*/  UIADD3 UR34, UPT, UPT, UR44, 0x12, URZ ;  /* 0x000000122c227890 */ /* 0x000fe2000fffe0ff */
[----:B------:R-:W-:Y:S01]  /*120d0*/  FSEL R89, R89, -INF , !P2 ;  /* 0xff80000059597808 */ /* 0x000fe20005000000 */
[----:B------:R-:W-:Y:S01]  /*120e0*/  UIADD3 UR54, UPT, UPT, UR44, 0xc, URZ ;  /* 0x0000000c2c367890 */ /* 0x000fe2000fffe0ff */
[C---:B------:R-:W-:Y:S01]  /*120f0*/  ISETP.LE.AND P2, PT, R0.reuse, UR56, PT ;  /* 0x0000003800007c0c */ /* 0x040fe2000bf43270 */
[----:B------:R-:W-:Y:S01]  /*12100*/  UIADD3 UR53, UPT, UPT, UR44, 0xd, URZ ;  /* 0x0000000d2c357890 */ /* 0x000fe2000fffe0ff */
[----:B------:R-:W-:Y:S01]  /*12110*/  ISETP.LE.AND P3, PT, R0, UR44, PT ;  /* 0x0000002c00007c0c */ /* 0x000fe2000bf63270 */
[----:B------:R-:W-:Y:S01]  /*12120*/  UIADD3 UR60, UPT, UPT, UR44, 0x6, URZ ;  /* 0x000000062c3c7890 */ /* 0x000fe2000fffe0ff */
[----:B------:R-:W-:Y:S01]  /*12130*/  FSEL R98, R98, -INF , !P2 ;  /* 0xff80000062627808 */ /* 0x000fe20005000000 */
[----:B------:R-:W-:Y:S01]  /*12140*/  UIADD3 UR58, UPT, UPT, UR44, 0x8, URZ ;  /* 0x000000082c3a7890 */ /* 0x000fe2000fffe0ff */
[C---:B------:R-:W-:Y:S01]  /*12150*/  ISETP.LE.AND P2, PT, R0.reuse, UR33, PT ;  /* 0x0000002100007c0c */ /* 0x040fe2000bf43270 */
[----:B------:R-:W-:Y:S01]  /*12160*/  UIADD3 UR23, UPT, UPT, UR44, 0x1c, URZ ;  /* 0x0000001c2c177890 */ /* 0x000fe2000fffe0ff */
[----:B------:R-:W-:Y:S01]  /*12170*/  FSEL R93, R93, -INF , !P6 ;  /* 0xff8000005d5d7808 */ /* 0x000fe20007000000 */
[----:B------:R-:W-:Y:S01]  /*12180*/  UIADD3 UR31, UPT, UPT, UR44, 0x15, URZ ;  /* 0x000000152c1f7890 */ /* 0x000fe2000fffe0ff */
[----:B------:R-:W-:Y:S01]  /*12190*/  ISETP.LE.AND P6, PT, R0, UR52, PT ;  /* 0x0000003400007c0c */ /* 0x000fe2000bfc3270 */
[----:B------:R-:W-:Y:S01]  /*121a0*/  UIADD3 UR30, UPT, UPT, UR44, 0x16, URZ ;  /* 0x000000162c1e7890 */ /* 0x000fe2000fffe0ff */
[----:B------:R-:W-:Y:S01]  /*121b0*/  FSEL R88, R88, -INF , !P3 ;  /* 0xff80000058587808 */ /* 0x000fe20005800000 */
[----:B------:R-:W-:Y:S01]  /*121c0*/  UIADD3 UR5, UPT, UPT, UR44, 0x10, URZ ;  /* 0x000000102c057890 */ /* 0x000fe2000fffe0ff */
[----:B------:R-:W-:Y:S01]  /*121d0*/  ISETP.LE.AND P3, PT, R0, UR57, PT ;  /* 0x0000003900007c0c */ /* 0x000fe2000bf63270 */
[----:B------:R-:W-:Y:S01]  /*121e0*/  UIADD3 UR35, UPT, UPT, UR44, 0x11, URZ ;  /* 0x000000112c237890 */ /* 0x000fe2000fffe0ff */
[----:B------:R-:W-:Y:S01]  /*121f0*/  FSEL R108, R108, -INF , !P2 ;  /* 0xff8000006c6c7808 */ /* 0x000fe20005000000 */
[----:B------:R-:W-:Y:S01]  /*12200*/  UIADD3 UR25, UPT, UPT, UR44, 0x1e, URZ ;  /* 0x0000001e2c197890 */ /* 0x000fe2000fffe0ff */
[C---:B------:R-:W-:Y:S01]  /*12210*/  ISETP.LE.AND P2, PT, R0.reuse, UR22, PT ;  /* 0x0000001600007c0c */ /* 0x040fe2000bf43270 */
        /* <DEDUP_REMOVED lines=183> */
[----:B------:R-:W-:-:S02]  /*12d90*/  ISETP.LE.AND P3, PT, R0, UR36, PT ;  /* 0x0000002400007c0c */ /* 0x000fc4000bf63270 */
[C---:B------:R-:W-:Y:S01]  /*12da0*/  ISETP.LE.AND P2, PT, R0.reuse, UR75, PT ;  /* 0x0000004b00007c0c */ /* 0x040fe2000bf43270 */
[----:B------:R-:W-:Y:S01]  /*12db0*/  UIADD3 UR75, UPT, UPT, UR44, 0x47, URZ ;  /* 0x000000472c4b7890 */ /* 0x000fe2000fffe0ff */
[C---:B------:R-:W-:Y:S01]  /*12dc0*/  ISETP.LE.AND P1, PT, R0.reuse, UR71, PT ;  /* 0x0000004700007c0c */ /* 0x040fe2000bf23270 */
[----:B------:R-:W-:Y:S01]  /*12dd0*/  UIADD3 UR71, UPT, UPT, UR44, 0x4b, URZ ;  /* 0x0000004b2c477890 */ /* 0x000fe2000fffe0ff */
[----:B------:R-:W-:Y:S02]  /*12de0*/  FSEL R127, R59, -INF , !P0 ;  /* 0xff8000003b7f7808 */ /* 0x000fe40004000000 */
[----:B------:R-:W-:Y:S02]  /*12df0*/  ISETP.LE.AND P0, PT, R0, UR4, PT ;  /* 0x0000000400007c0c */ /* 0x000fe4000bf03270 */
[----:B------:R-:W-:Y:S02]  /*12e00*/  R2UR UR4, R152 ;  /* 0x00000000980472ca */ /* 0x000fe400000e0000 */
[----:B------:R-:W-:-:S02]  /*12e10*/  FSEL R144, R82, -INF , !P4 ;  /* 0xff80000052907808 */ /* 0x000fc40006000000 */
[----:B------:R-:W-:Y:S02]  /*12e20*/  FSEL R140, R84, -INF , !P3 ;  /* 0xff800000548c7808 */ /* 0x000fe40005800000 */
[----:B------:R-:W-:Y:S02]  /*12e30*/  FSEL R141, R85, -INF , !P2 ;  /* 0xff800000558d7808 */ /* 0x000fe40005000000 */
[----:B------:R-:W-:Y:S02]  /*12e40*/  FSEL R148, R86, -INF , !P1 ;  /* 0xff80000056947808 */ /* 0x000fe40004800000 */
        /* <DEDUP_REMOVED lines=8> */
[----:B------:R-:W-:-:S02]  /*12ed0*/  FSEL R95, R95, -INF , !P6 ;  /* 0xff8000005f5f7808 */ /* 0x000fc40007000000 */
[----:B------:R-:W-:Y:S02]  /*12ee0*/  FSEL R135, R81, -INF , !P5 ;  /* 0xff80000051877808 */ /* 0x000fe40006800000 */
[----:B------:R-:W-:Y:S02]  /*12ef0*/  FSEL R137, R71, -INF , !P4 ;  /* 0xff80000047897808 */ /* 0x000fe40006000000 */
        /* <DEDUP_REMOVED lines=13> */
[----:B------:R-:W-:-:S02]  /*12fd0*/  ISETP.LE.AND P1, PT, R0, UR76, PT ;  /* 0x0000004c00007c0c */ /* 0x000fc4000bf23270 */
[----:B------:R-:W-:Y:S02]  /*12fe0*/  FSEL R129, R63, -INF , !P6 ;  /* 0xff8000003f817808 */ /* 0x000fe40007000000 */
[----:B------:R-:W-:Y:S02]  /*12ff0*/  FSEL R133, R67, -INF , !P5 ;  /* 0xff80000043857808 */ /* 0x000fe40006800000 */
[----:B------:R-:W-:Y:S02]  /*13000*/  FSEL R149, R87, -INF , !P0 ;  /* 0xff80000057957808 */ /* 0x000fe40004000000 */
[----:B------:R-:W-:Y:S01]  /*13010*/  FSEL R26, R26, -INF , !P4 ;  /* 0xff8000001a1a7808 */ /* 0x000fe20006000000 */
[----:B------:R-:W1:Y:S01]  /*13020*/  LDTM.x32 R56, tmem[UR4+0x60] ;  /* 0x00006004003879ee */ /* 0x000e6200082c0000 */
[----:B------:R-:W-:Y:S01]  /*13030*/  FSEL R28, R28, -INF , !P3 ;  /* 0xff8000001c1c7808 */ /* 0x000fe20005800000 */
[----:B------:R-:W-:Y:S01]  /*13040*/  UIADD3 UR4, UPT, UPT, UR44, 0x7b, URZ ;  /* 0x0000007b2c047890 */ /* 0x000fe2000fffe0ff */
[----:B------:R-:W-:-:S02]  /*13050*/  FSEL R29, R29, -INF , !P2 ;  /* 0xff8000001d1d7808 */ /* 0x000fc40005000000 */
[----:B------:R-:W-:Y:S02]  /*13060*/  FSEL R30, R30, -INF , !P1 ;  /* 0xff8000001e1e7808 */ /* 0x000fe40004800000 */
[C---:B------:R-:W-:Y:S01]  /*13070*/  ISETP.LE.AND P5, PT, R0.reuse, UR20, PT ;  /* 0x0000001400007c0c */ /* 0x040fe2000bfa3270 */
[----:B------:R-:W-:Y:S01]  /*13080*/  UIADD3 UR20, UPT, UPT, UR44, 0x6f, URZ ;  /* 0x0000006f2c147890 */ /* 0x000fe2000fffe0ff */
[C---:B------:R-:W-:Y:S02]  /*13090*/  ISETP.LE.AND P4, PT, R0.reuse, UR72, PT ;  /* 0x0000004800007c0c */ /* 0x040fe4000bf83270 */
[C---:B------:R-:W-:Y:S02]  /*130a0*/  ISETP.LE.AND P3, PT, R0.reuse, UR70, PT ;  /* 0x0000004600007c0c */ /* 0x040fe4000bf63270 */
[C---:B------:R-:W-:Y:S02]  /*130b0*/  ISETP.LE.AND P2, PT, R0.reuse, UR69, PT ;  /* 0x0000004500007c0c */ /* 0x040fe4000bf43270 */
[----:B------:R-:W-:-:S02]  /*130c0*/  ISETP.LE.AND P1, PT, R0, UR68, PT ;  /* 0x0000004400007c0c */ /* 0x000fc4000bf23270 */
[----:B------:R-:W-:Y:S02]  /*130d0*/  FSEL R25, R25, -INF , !P5 ;  /* 0xff80000019197808 */ /* 0x000fe40006800000 */
[----:B------:R-:W-:Y:S02]  /*130e0*/  FSEL R34, R34, -INF , !P4 ;  /* 0xff80000022227808 */ /* 0x000fe40006000000 */
[----:B------:R-:W-:Y:S02]  /*130f0*/  FSEL R36, R36, -INF , !P3 ;  /* 0xff80000024247808 */ /* 0x000fe40005800000 */
[----:B------:R-:W-:Y:S02]  /*13100*/  FSEL R37, R37, -INF , !P2 ;  /* 0xff80000025257808 */ /* 0x000fe40005000000 */
[----:B------:R-:W-:Y:S02]  /*13110*/  FSEL R38, R38, -INF , !P1 ;  /* 0xff80000026267808 */ /* 0x000fe40004800000 */
[----:B------:R-:W-:-:S02]  /*13120*/  ISETP.LE.AND P5, PT, R0, UR73, PT ;  /* 0x0000004900007c0c */ /* 0x000fc4000bfa3270 */
[C---:B------:R-:W-:Y:S02]  /*13130*/  ISETP.LE.AND P4, PT, R0.reuse, UR64, PT ;  /* 0x0000004000007c0c */ /* 0x040fe4000bf83270 */
[C---:B------:R-:W-:Y:S02]  /*13140*/  ISETP.LE.AND P3, PT, R0.reuse, UR62, PT ;  /* 0x0000003e00007c0c */ /* 0x040fe4000bf63270 */
[C---:B------:R-:W-:Y:S02]  /*13150*/  ISETP.LE.AND P2, PT, R0.reuse, UR61, PT ;  /* 0x0000003d00007c0c */ /* 0x040fe4000bf43270 */
[----:B------:R-:W-:Y:S02]  /*13160*/  ISETP.LE.AND P1, PT, R0, UR60, PT ;  /* 0x0000003c00007c0c */ /* 0x000fe4000bf23270 */
[----:B------:R-:W-:Y:S02]  /*13170*/  FSEL R33, R33, -INF , !P5 ;  /* 0xff80000021217808 */ /* 0x000fe40006800000 */
[----:B------:R-:W-:-:S02]  /*13180*/  FSEL R42, R42, -INF , !P4 ;  /* 0xff8000002a2a7808 */ /* 0x000fc40006000000 */
[----:B------:R-:W-:Y:S02]  /*13190*/  FSEL R44, R44, -INF , !P3 ;  /* 0xff8000002c2c7808 */ /* 0x000fe40005800000 */
[----:B------:R-:W-:Y:S02]  /*131a0*/  FSEL R45, R45, -INF , !P2 ;  /* 0xff8000002d2d7808 */ /* 0x000fe40005000000 */
[----:B------:R-:W-:Y:S02]  /*131b0*/  FSEL R46, R46, -INF , !P1 ;  /* 0xff8000002e2e7808 */ /* 0x000fe40004800000 */
[C---:B------:R-:W-:Y:S01]  /*131c0*/  ISETP.LE.AND P0, PT, R0.reuse, UR24, PT ;  /* 0x0000001800007c0c */ /* 0x040fe2000bf03270 */
[----:B------:R-:W-:Y:S01]  /*131d0*/  UIADD3 UR24, UPT, UPT, UR44, 0x6b, URZ ;  /* 0x0000006b2c187890 */ /* 0x000fe2000fffe0ff */
[C---:B------:R-:W-:Y:S02]  /*131e0*/  ISETP.LE.AND P5, PT, R0.reuse, UR65, PT ;  /* 0x0000004100007c0c */ /* 0x040fe4000bfa3270 */
[----:B------:R-:W-:-:S02]  /*131f0*/  ISETP.LE.AND P4, PT, R0, UR56, PT ;  /* 0x0000003800007c0c */ /* 0x000fc4000bf83270 */
[C---:B------:R-:W-:Y:S02]  /*13200*/  ISETP.LE.AND P3, PT, R0.reuse, UR54, PT ;  /* 0x0000003600007c0c */ /* 0x040fe4000bf63270 */
[C---:B------:R-:W-:Y:S02]  /*13210*/  ISETP.LE.AND P2, PT, R0.reuse, UR53, PT ;  /* 0x0000003500007c0c */ /* 0x040fe4000bf43270 */
[----:B------:R-:W-:Y:S02]  /*13220*/  ISETP.LE.AND P1, PT, R0, UR52, PT ;  /* 0x0000003400007c0c */ /* 0x000fe4000bf23270 */
[----:B------:R-:W-:Y:S02]  /*13230*/  FSEL R24, R24, -INF , !P0 ;  /* 0xff80000018187808 */ /* 0x000fe40004000000 */
[----:B------:R-:W-:Y:S02]  /*13240*/  FSEL R41, R41, -INF , !P5 ;  /* 0xff80000029297808 */ /* 0x000fe40006800000 */
[----:B------:R-:W-:-:S02]  /*13250*/  FSEL R50, R50, -INF , !P4 ;  /* 0xff80000032327808 */ /* 0x000fc40006000000 */
[----:B------:R-:W-:Y:S02]  /*13260*/  FSEL R52, R52, -INF , !P3 ;  /* 0xff80000034347808 */ /* 0x000fe40005800000 */
[----:B------:R-:W-:Y:S02]  /*13270*/  FSEL R53, R53, -INF , !P2 ;  /* 0xff80000035357808 */ /* 0x000fe40005000000 */
[----:B------:R-:W-:Y:S02]  /*13280*/  FSEL R150, R54, -INF , !P1 ;  /* 0xff80000036967808 */ /* 0x000fe40004800000 */
[C---:B------:R-:W-:Y:S02]  /*13290*/  ISETP.LE.AND P0, PT, R0.reuse, UR74, PT ;  /* 0x0000004a00007c0c */ /* 0x040fe4000bf03270 */
        /* <DEDUP_REMOVED lines=19> */
[----:B-1----:R-:W-:-:S02]  /*133d0*/  FSEL R56, R56, -INF , !P4 ;  /* 0xff80000038387808 */ /* 0x002fc40006000000 */
        /* <DEDUP_REMOVED lines=44> */
[C---:B------:R-:W-:Y:S02]  /*136a0*/  ISETP.LE.AND P2, PT, R0.reuse, UR7, PT ;  /* 0x0000000700007c0c */ /* 0x040fe4000bf43270 */
[----:B------:R-:W-:Y:S02]  /*136b0*/  ISETP.LE.AND P1, PT, R0, UR6, PT ;  /* 0x0000000600007c0c */ /* 0x000fe4000bf23270 */
[----:B------:R-:W-:Y:S02]  /*136c0*/  R2UR.FILL UR36, R3 ;  /* 0x00000000032472ca */ /* 0x000fe400004e0000 */
[----:B------:R-:W-:-:S02]  /*136d0*/  FMNMX3 R5, R17, R88, R92, !PT ;  /* 0x0000005811057276 */ /* 0x000fc4000780005c */
[C---:B------:R-:W-:Y:S02]  /*136e0*/  FMNMX3 R4, R17.reuse, R89, R93, !PT ;  /* 0x0000005911047276 */ /* 0x040fe4000780005d */
[----:B------:R-:W-:Y:S02]  /*136f0*/  FMNMX3 R3, R17, R90, R94, !PT ;  /* 0x0000005a11037276 */ /* 0x000fe4000780005e */
[----:B------:R-:W-:Y:S02]  /*13700*/  FSEL R31, R31, -INF , !P6 ;  /* 0xff8000001f1f7808 */ /* 0x000fe40007000000 */
        /* <DEDUP_REMOVED lines=57> */
[----:B------:R-:W-:Y:S02]  /*13aa0*/  FSEL R59, R59, -INF , !P6 ;  /* 0xff8000003b3b7808 */ /* 0x000fe40007000000 */
[----:B------:R-:W-:Y:S02]  /*13ab0*/  FSEL R63, R63, -INF , !P5 ;  /* 0xff8000003f3f7808 */ /* 0x000fe40006800000 */
        /* <DEDUP_REMOVED lines=17> */
[----:B------:R-:W-:Y:S02]  /*13bd0*/  FMNMX3 R0, R0, R75, R79, !PT ;  /* 0x0000004b00007276 */ /* 0x000fe4000780004f */
[----:B------:R-:W-:Y:S02]  /*13be0*/  FMNMX3 R5, R5, R80, R54, !PT ;  /* 0x0000005005057276 */ /* 0x000fe40007800036 */
[----:B------:R-:W-:Y:S02]  /*13bf0*/  FMNMX3 R4, R4, R81, R55, !PT ;  /* 0x0000005104047276 */ /* 0x000fe40007800037 */
[----:B------:R-:W-:Y:S02]  /*13c00*/  FMNMX3 R3, R3, R82, R146, !PT ;  /* 0x0000005203037276 */ /* 0x000fe40007800092 */
[----:B------:R-:W-:-:S02]  /*13c10*/  FMNMX3 R0, R0, R83, R147, !PT ;  /* 0x0000005300007276 */ /* 0x000fc40007800093 */
[----:B------:R-:W-:Y:S02]  /*13c20*/  FMNMX3 R3, R5, R4, R3, !PT ;  /* 0x0000000405037276 */ /* 0x000fe40007800003 */
[----:B------:R-:W-:Y:S02]  /*13c30*/  ISETP.NE.AND P0, PT, R153, R154, PT ;  /* 0x0000009a9900720c */ /* 0x000fe40003f05270 */
[----:B------:R-:W-:-:S04]  /*13c40*/  FMNMX R155, R0, R3, !PT ;  /* 0x00000003009b7209 */ /* 0x000fc80007800000 */
[C---:B------:R-:W-:Y:S01]  /*13c50*/  FSETP.NEU.AND P1, PT, R155.reuse, -INF , PT ;  /* 0xff8000009b00780b */ /* 0x040fe20003f2d000 */
[----:B------:R1:W-:Y:S03]  /*13c60*/  STL [R1+0x64], R155 ;  /* 0x0000649b01007387 */ /* 0x0003e60000100800 */
[----:B------:R-:W-:-:S03]  /*13c70*/  FSEL R85, R155, RZ, P1 ;  /* 0x000000ff9b557208 */ /* 0x000fc60000800000 */
[----:B------:R-:W-:Y:S06]  /*13c80*/  @!P0 BRA `(.L_x_267) ;  /* 0x0000000000408947 */ /* 0x000fec0003800000 */
        /* <DEDUP_REMOVED lines=16> */
.L_x_267:
[----:B------:R-:W-:Y:S05]  /*13d90*/  WARPSYNC.ALL ;  /* 0x0000000000007948 */ /* 0x000fea0003800000 */
[----:B------:R-:W-:Y:S01]  /*13da0*/  R2UR UR4, R152 ;  /* 0x00000000980472ca */ /* 0x000fe200000e0000 */
[----:B------:R-:W-:Y:S01]  /*13db0*/  IMAD.MOV.U32 R84, RZ, RZ, R17 ;  /* 0x000000ffff547224 */ /* 0x000fe200078e0011 */
[----:B------:R-:W-:-:S11]  /*13dc0*/  ISETP.NE.AND P0, PT, RZ, UR43, PT ;  /* 0x0000002bff007c0c */ /* 0x000fd6000bf05270 */
[----:B------:R3:W-:Y:S02]  /*13dd0*/  STTM.x2 tmem[UR4], R84 ;  /* 0x00000054000079ed */ /* 0x0007e400080c0004 */
[----:B------:R-:W-:Y:S05]  /*13de0*/  @P0 BRA `(.L_x_268) ;  /* 0x0000000000040947 */ /* 0x000fea0003800000 */
[----:B------:R-:W-:Y:S05]  /*13df0*/  BPT.TRAP 0x1 ;  /* 0x000000040000795c */ /* 0x000fea0000300000 */
.L_x_268:
[----:B------:R-:W-:Y:S01]  /*13e00*/  UISETP.NE.AND UP0, UPT, UR50, URZ, UPT ;  /* 0x000000ff3200728c */ /* 0x000fe2000bf05270 */
[----:B------:R-:W-:Y:S01]  /*13e10*/  MOV R3, UR49 ;  /* 0x0000003100037c02 */ /* 0x000fe20008000f00 */
[----:B------:R-:W-:Y:S01]  /*13e20*/  UIADD3 UR4, UPT, UPT, UR37, 0x1c070, URZ ;  /* 0x0001c07025047890 */ /* 0x000fe2000fffe0ff */
[----:B------:R-:W-:Y:S02]  /*13e30*/  FSETP.NEU.AND P0, PT, R155, -INF , PT ;  /* 0xff8000009b00780b */ /* 0x000fe40003f0d000 */
[----:B------:R-:W-:Y:S02]  /*13e40*/  SHF.L.U32 R3, R3, 0x1f, RZ ;  /* 0x0000001f03037819 */ /* 0x000fe400000006ff */
[----:B------:R-:W-:-:S04]  /*13e50*/  FSEL R0, R155, RZ, P0 ;  /* 0x000000ff9b007208 */ /* 0x000fc80000000000 */
[----:B------:R-:W-:-:S09]  /*13e60*/  @!UP0 UIADD3 UR4, UPT, UPT, UR37, 0x1c080, URZ ;  /* 0x0001c08025048890 */ /* 0x000fd2000fffe0ff */
[----:B------:R-:W-:Y:S02]  /*13e70*/  SYNCS.ARRIVE.TRANS64.A1T0 RZ, [UR4], RZ ;  /* 0x000000ffffff79a7 */ /* 0x000fe40008100004 */
[----:B------:R-:W4:Y:S01]  /*13e80*/  LDCU UR4, c[0x0][0x704] ;  /* 0x0000e080ff0477ac */ /* 0x000f220008000800 */
[----:B------:R-:W5:Y:S01]  /*13e90*/  SYNCS.PHASECHK.TRANS64.TRYWAIT P5, [UR41], R3 ;  /* 0x00000003ff0075a7 */ /* 0x000f6200080a1129 */
[----:B----4-:R-:W-:-:S04]  /*13ea0*/  FMUL R0, R0, -UR4 ;  /* 0x8000000400007c20 */ /* 0x010fc80008400000 */
[--C-:B------:R-:W-:Y:S02]  /*13eb0*/  FFMA2 R88, R88.F32x2.HI_LO, UR4.F32, R0.reuse.F32 ;  /* 0x0000000458587c49 */ /* 0x100fe40009200000 */
[--C-:B------:R-:W-:Y:S02]  /*13ec0*/  FFMA2 R90, R90.F32x2.HI_LO, UR4.F32, R0.reuse.F32 ;  /* 0x000000045a5a7c49 */ /* 0x100fe40009200000 */
[--C-:B------:R-:W-:Y:S01]  /*13ed0*/  FFMA2 R92, R92.F32x2.HI_LO, UR4.F32, R0.reuse.F32 ;  /* 0x000000045c5c7c49 */ /* 0x100fe20009200000 */
[----:B------:R-:W-:Y:S01]  /*13ee0*/  FSETP.GEU.AND P4, PT, R88, -126, PT ;  /* 0xc2fc00005800780b */ /* 0x000fe20003f8e000 */
[----:B------:R-:W-:Y:S01]  /*13ef0*/  FFMA2 R94, R94.F32x2.HI_LO, UR4.F32, R0.F32 ;  /* 0x000000045e5e7c49 */ /* 0x000fe20009200000 */
[----:B------:R-:W-:Y:S02]  /*13f00*/  FSETP.GEU.AND P3, PT, R89, -126, PT ;  /* 0xc2fc00005900780b */ /* 0x000fe40003f6e000 */
[----:B------:R-:W-:Y:S02]  /*13f10*/  FSETP.GEU.AND P2, PT, R90, -126, PT ;  /* 0xc2fc00005a00780b */ /* 0x000fe40003f4e000 */
[----:B------:R-:W-:-:S02]  /*13f20*/  FSETP.GEU.AND P1, PT, R91, -126, PT ;  /* 0xc2fc00005b00780b */ /* 0x000fc40003f2e000 */
[----:B------:R-:W-:Y:S02]  /*13f30*/  FSETP.GEU.AND P0, PT, R92, -126, PT ;  /* 0xc2fc00005c00780b */ /* 0x000fe40003f0e000 */
        /* <DEDUP_REMOVED lines=9> */
[----:B-1--45:R-:W-:Y:S05]  /*13fd0*/  @!P5 BRA `(.L_x_269) ;  /* 0x000000780090d947 */ /* 0x032fea0003800000 */
.L_x_451:
[----:B------:R-:W-:Y:S01]  /*13fe0*/  @!P0 FMUL R92, R92, 0.5 ;  /* 0x3f0000005c5c8820 */ /* 0x000fe20000400000 */
[--C-:B------:R-:W-:Y:S01]  /*13ff0*/  FFMA2 R98, R98.F32x2.HI_LO, UR4.F32, R0.reuse.F32 ;  /* 0x0000000462627c49 */ /* 0x100fe20009200000 */
[----:B------:R-:W-:Y:S01]  /*14000*/  FSETP.GEU.AND P5, PT, R94, -126, PT ;  /* 0xc2fc00005e00780b */ /* 0x000fe20003fae000 */
[--C-:B------:R-:W-:Y:S01]  /*14010*/  FFMA2 R96, R96.F32x2.HI_LO, UR4.F32, R0.reuse.F32 ;  /* 0x0000000460607c49 */ /* 0x100fe20009200000 */
[----:B------:R-:W-:Y:S01]  /*14020*/  SYNCS.ARRIVE.TRANS64.A1T0 RZ, [UR40], RZ ;  /* 0x000000ffffff79a7 */ /* 0x000fe20008100028 */
[----:B------:R-:W-:Y:S01]  /*14030*/  @!P4 FMUL R88, R88, R88 ;  /* 0x000000585858c220 */ /* 0x000fe20000400000 */
[----:B------:R-:W4:Y:S01]  /*14040*/  MUFU.EX2 R92, R92 ;  /* 0x0000005c005c7308 */ /* 0x000f220000000800 */
[----:B------:R-:W-:Y:S01]  /*14050*/  FSETP.GEU.AND P4, PT, R95, -126, PT ;  /* 0xc2fc00005f00780b */ /* 0x000fe20003f8e000 */
[----:B------:R-:W-:Y:S01]  /*14060*/  @!P3 FMUL R89, R89, R89 ;  /* 0x000000595959b220 */ /* 0x000fe20000400000 */
[----:B------:R-:W-:Y:S01]  /*14070*/  @!P1 FMUL R91, R91, R91 ;  /* 0x0000005b5b5b9220 */ /* 0x000fe20000400000 */
[----:B------:R-:W-:Y:S01]  /*14080*/  FSETP.GEU.AND P3, PT, R96, -126, PT ;  /* 0xc2fc00006000780b */ /* 0x000fe20003f6e000 */
[----:B------:R-:W-:Y:S01]  /*14090*/  @!P2 FMUL R90, R90, R90 ;  /* 0x0000005a5a5aa220 */ /* 0x000fe20000400000 */
[----:B------:R-:W-:Y:S01]  /*140a0*/  FSETP.GEU.AND P1, PT, R98, -126, PT ;  /* 0xc2fc00006200780b */ /* 0x000fe20003f2e000 */
[----:B------:R-:W-:Y:S01]  /*140b0*/  @!P6 FMUL R93, R93, 0.5 ;  /* 0x3f0000005d5de820 */ /* 0x000fe20000400000 */
[----:B------:R-:W-:Y:S01]  /*140c0*/  FSETP.GEU.AND P2, PT, R97, -126, PT ;  /* 0xc2fc00006100780b */ /* 0x000fe20003f4e000 */
[----:B------:R-:W-:Y:S01]  /*140d0*/  @!P5 FMUL R94, R94, 0.5 ;  /* 0x3f0000005e5ed820 */ /* 0x000fe20000400000 */
[----:B------:R-:W-:-:S02]  /*140e0*/  FFMA2 R100, R100.F32x2.HI_LO, UR4.F32, R0.F32 ;  /* 0x0000000464647c49 */ /* 0x000fc40009200000 */
[--C-:B------:R-:W-:Y:S01]  /*140f0*/  FFMA2 R102, R102.F32x2.HI_LO, UR4.F32, R0.reuse.F32 ;  /* 0x0000000466667c49 */ /* 0x100fe20009200000 */
[----:B------:R-:W5:Y:S01]  /*14100*/  MUFU.EX2 R93, R93 ;  /* 0x0000005d005d7308 */ /* 0x000f620000000800 */
[----:B------:R-:W-:Y:S01]  /*14110*/  @!P4 FMUL R95, R95, 0.5 ;  /* 0x3f0000005f5fc820 */ /* 0x000fe20000400000 */
[--C-:B------:R-:W-:Y:S02]  /*14120*/  FFMA2 R106, R106.F32x2.HI_LO, UR4.F32, R0.reuse.F32 ;  /* 0x000000046a6a7c49 */ /* 0x100fe40009200000 */
[----:B----4-:R-:W-:Y:S01]  /*14130*/  @!P0 FMUL R92, R92, R92 ;  /* 0x0000005c5c5c8220 */ /* 0x010fe20000400000 */
[----:B------:R-:W-:Y:S01]  /*14140*/  FSETP.GEU.AND P0, PT, R99, -126, PT ;  /* 0xc2fc00006300780b */ /* 0x000fe20003f0e000 */
[----:B------:R-:W-:Y:S01]  /*14150*/  @!P3 FMUL R96, R96, 0.5 ;  /* 0x3f0000006060b820 */ /* 0x000fe20000400000 */
[----:B------:R-:W-:Y:S01]  /*14160*/  @!P1 FMUL R98, R98, 0.5 ;  /* 0x3f00000062629820 */ /* 0x000fe20000400000 */
[----:B------:R-:W-:Y:S01]  /*14170*/  @!P2 FMUL R97, R97, 0.5 ;  /* 0x3f0000006161a820 */ /* 0x000fe20000400000 */
[----:B------:R-:W4:Y:S01]  /*14180*/  MUFU.EX2 R94, R94 ;  /* 0x0000005e005e7308 */ /* 0x000f220000000800 */
[----:B------:R-:W-:-:S02]  /*14190*/  FFMA2 R104, R104.F32x2.HI_LO, UR4.F32, R0.F32 ;  /* 0x0000000468687c49 */ /* 0x000fc40009200000 */
[--C-:B------:R-:W-:Y:S02]  /*141a0*/  FFMA2 R108, R108.F32x2.HI_LO, UR4.F32, R0.reuse.F32 ;  /* 0x000000046c6c7c49 */ /* 0x100fe40009200000 */
[--C-:B------:R-:W-:Y:S02]  /*141b0*/  FFMA2 R112, R112.F32x2.HI_LO, UR4.F32, R0.reuse.F32 ;  /* 0x0000000470707c49 */ /* 0x100fe40009200000 */
[--C-:B------:R-:W-:Y:S01]  /*141c0*/  FFMA2 R110, R110.F32x2.HI_LO, UR4.F32, R0.reuse.F32 ;  /* 0x000000046e6e7c49 */ /* 0x100fe20009200000 */
[----:B------:R-:W2:Y:S01]  /*141d0*/  MUFU.EX2 R95, R95 ;  /* 0x0000005f005f7308 */ /* 0x000ea20000000800 */
[----:B------:R-:W-:Y:S01]  /*141e0*/  @!P0 FMUL R99, R99, 0.5 ;  /* 0x3f00000063638820 */ /* 0x000fe20000400000 */
[----:B-----5:R-:W-:Y:S01]  /*141f0*/  @!P6 FMUL R93, R93, R93 ;  /* 0x0000005d5d5de220 */ /* 0x020fe20000400000 */
[----:B------:R-:W-:Y:S01]  /*14200*/  FSETP.GEU.AND P6, PT, R100, -126, PT ;  /* 0xc2fc00006400780b */ /* 0x000fe20003fce000 */
[--C-:B------:R-:W-:Y:S02]  /*14210*/  FFMA2 R6, R118.F32x2.HI_LO, UR4.F32, R0.reuse.F32 ;  /* 0x0000000476067c49 */ /* 0x100fe40009200000 */
[----:B------:R-:W-:-:S02]  /*14220*/  FFMA2 R114, R114.F32x2.HI_LO, UR4.F32, R0.F32 ;  /* 0x0000000472727c49 */ /* 0x000fc40009200000 */
[----:B------:R-:W5:Y:S01]  /*14230*/  MUFU.EX2 R99, R99 ;  /* 0x0000006300637308 */ /* 0x000f620000000800 */
[----:B----4-:R-:W-:Y:S01]  /*14240*/  @!P5 FMUL R94, R94, R94 ;  /* 0x0000005e5e5ed220 */ /* 0x010fe20000400000 */
[----:B------:R-:W-:Y:S01]  /*14250*/  FSETP.GEU.AND P5, PT, R101, -126, PT ;  /* 0xc2fc00006500780b */ /* 0x000fe20003fae000 */
[--C-:B------:R-:W-:Y:S02]  /*14260*/  FFMA2 R116, R116.F32x2.HI_LO, UR4.F32, R0.reuse.F32 ;  /* 0x0000000474747c49 */ /* 0x100fe40009200000 */
[--C-:B------:R-:W-:Y:S02]  /*14270*/  FFMA2 R118, R18.F32x2.HI_LO, UR4.F32, R0.reuse.F32 ;  /* 0x0000000412767c49 */ /* 0x100fe40009200000 */
[--C-:B-1----:R-:W-:Y:S01]  /*14280*/  FFMA2 R4, R126.F32x2.HI_LO, UR4.F32, R0.reuse.F32 ;  /* 0x000000047e047c49 */ /* 0x102fe20009200000 */
[----:B------:R-:W1:Y:S01]  /*14290*/  MUFU.EX2 R96, R96 ;  /* 0x0000006000607308 */ /* 0x000e620000000800 */
[----:B--2---:R-:W-:Y:S01]  /*142a0*/  @!P4 FMUL R95, R95, R95 ;  /* 0x0000005f5f5fc220 */ /* 0x004fe20000400000 */
[----:B------:R-:W-:Y:S01]  /*142b0*/  FSETP.GEU.AND P4, PT, R102, -126, PT ;  /* 0xc2fc00006600780b */ /* 0x000fe20003f8e000 */
[----:B------:R-:W-:Y:S01]  /*142c0*/  @!P6 FMUL R100, R100, 0.5 ;  /* 0x3f0000006464e820 */ /* 0x000fe20000400000 */
[----:B------:R-:W-:-:S02]  /*142d0*/  FFMA2 R126, R22.F32x2.HI_LO, UR4.F32, R0.F32 ;  /* 0x00000004167e7c49 */ /* 0x000fc40009200000 */
[--C-:B------:R-:W-:Y:S02]  /*142e0*/  FFMA2 R148, R148.F32x2.HI_LO, UR4.F32, R0.reuse.F32 ;  /* 0x0000000494947c49 */ /* 0x100fe40009200000 */
[----:B------:R-:W2:Y:S01]  /*142f0*/  MUFU.EX2 R98, R98 ;  /* 0x0000006200627308 */ /* 0x000ea20000000800 */
[----:B-----5:R-:W-:Y:S01]  /*14300*/  @!P0 FMUL R99, R99, R99 ;  /* 0x0000006363638220 */ /* 0x020fe20000400000 */
[----:B------:R-:W-:Y:S01]  /*14310*/  FSETP.GEU.AND P0, PT, R106, -126, PT ;  /* 0xc2fc00006a00780b */ /* 0x000fe20003f0e000 */
[----:B------:R-:W-:Y:S01]  /*14320*/  @!P5 FMUL R101, R101, 0.5 ;  /* 0x3f0000006565d820 */ /* 0x000fe20000400000 */
[--C-:B------:R-:W-:Y:S02]  /*14330*/  FFMA2 R26, R26.F32x2.HI_LO, UR4.F32, R0.reuse.F32 ;  /* 0x000000041a1a7c49 */ /* 0x100fe40009200000 */
[--C-:B------:R-:W-:Y:S02]  /*14340*/  FFMA2 R24, R24.F32x2.HI_LO, UR4.F32, R0.reuse.F32 ;  /* 0x0000000418187c49 */ /* 0x100fe40009200000 */
[----:B------:R-:W4:Y:S01]  /*14350*/  MUFU.EX2 R97, R97 ;  /* 0x0000006100617308 */ /* 0x000f220000000800 */
[----:B-1----:R-:W-:Y:S01]  /*14360*/  @!P3 FMUL R96, R96, R96 ;  /* 0x000000606060b220 */ /* 0x002fe20000400000 */
[----:B------:R-:W-:Y:S01]  /*14370*/  FSETP.GEU.AND P3, PT, R103, -126, PT ;  /* 0xc2fc00006700780b */ /* 0x000fe20003f6e000 */
[----:B------:R-:W-:Y:S01]  /*14380*/  @!P4 FMUL R102, R102, 0.5 ;  /* 0x3f0000006666c820 */ /* 0x000fe20000400000 */
[----:B------:R-:W-:-:S02]  /*14390*/  FFMA2 R32, R32.F32x2.HI_LO, UR4.F32, R0.F32 ;  /* 0x0000000420207c49 */ /* 0x000fc40009200000 */
[--C-:B------:R-:W-:Y:S02]  /*143a0*/  FFMA2 R34, R34.F32x2.HI_LO, UR4.F32, R0.reuse.F32 ;  /* 0x0000000422227c49 */ /* 0x100fe40009200000 */
[----:B------:R-:W-:Y:S01]  /*143b0*/  @!P0 FMUL R106, R106, 0.5 ;  /* 0x3f0000006a6a8820 */ /* 0x000fe20000400000 */
[----:B--2---:R-:W-:Y:S01]  /*143c0*/  @!P1 FMUL R98, R98, R98 ;  /* 0x0000006262629220 */ /* 0x004fe20000400000 */
[----:B------:R-:W-:Y:S01]  /*143d0*/  FSETP.GEU.AND P1, PT, R105, -126, PT ;  /* 0xc2fc00006900780b */ /* 0x000fe20003f2e000 */
[----:B------:R-:W1:Y:S01]  /*143e0*/  MUFU.EX2 R100, R100 ;  /* 0x0000006400647308 */ /* 0x000e620000000800 */
[--C-:B------:R-:W-:Y:S02]  /*143f0*/  FFMA2 R28, R28.F32x2.HI_LO, UR4.F32, R0.reuse.F32 ;  /* 0x000000041c1c7c49 */ /* 0x100fe40009200000 */
[--C-:B------:R-:W-:Y:S02]  /*14400*/  FFMA2 R30, R30.F32x2.HI_LO, UR4.F32, R0.reuse.F32 ;  /* 0x000000041e1e7c49 */ /* 0x100fe40009200000 */
[----:B------:R-:W-:Y:S01]  /*14410*/  @!P3 FMUL R103, R103, 0.5 ;  /* 0x3f0000006767b820 */ /* 0x000fe20000400000 */
[----:B----4-:R-:W-:Y:S01]  /*14420*/  @!P2 FMUL R97, R97, R97 ;  /* 0x000000616161a220 */ /* 0x010fe20000400000 */
[----:B------:R-:W-:Y:S01]  /*14430*/  FSETP.GEU.AND P2, PT, R104, -126, PT ;  /* 0xc2fc00006800780b */ /* 0x000fe20003f4e000 */
[----:B------:R-:W2:Y:S01]  /*14440*/  MUFU.EX2 R101, R101 ;  /* 0x0000006500657308 */ /* 0x000ea20000000800 */
[----:B------:R-:W-:-:S02]  /*14450*/  FFMA2 R40, R40.F32x2.HI_LO, UR4.F32, R0.F32 ;  /* 0x0000000428287c49 */ /* 0x000fc40009200000 */
[--C-:B------:R-:W-:Y:S02]  /*14460*/  FFMA2 R36, R36.F32x2.HI_LO, UR4.F32, R0.reuse.F32 ;  /* 0x0000000424247c49 */ /* 0x100fe40009200000 */
[----:B------:R-:W-:Y:S01]  /*14470*/  @!P1 FMUL R105, R105, 0.5 ;  /* 0x3f00000069699820 */ /* 0x000fe20000400000 */
[--C-:B------:R-:W-:Y:S02]  /*14480*/  FFMA2 R38, R38.F32x2.HI_LO, UR4.F32, R0.reuse.F32 ;  /* 0x0000000426267c49 */ /* 0x100fe40009200000 */
[----:B------:R-:W4:Y:S01]  /*14490*/  MUFU.EX2 R102, R102 ;  /* 0x0000006600667308 */ /* 0x000f220000000800 */
[----:B-1----:R-:W-:Y:S01]  /*144a0*/  @!P6 FMUL R100, R100, R100 ;  /* 0x000000646464e220 */ /* 0x002fe20000400000 */
[----:B------:R-:W-:Y:S01]  /*144b0*/  FSETP.GEU.AND P6, PT, R107, -126, PT ;  /* 0xc2fc00006b00780b */ /* 0x000fe20003fce000 */
[--C-:B------:R-:W-:Y:S02]  /*144c0*/  FFMA2 R46, R46.F32x2.HI_LO, UR4.F32, R0.reuse.F32 ;  /* 0x000000042e2e7c49 */ /* 0x100fe40009200000 */
[----:B------:R-:W-:Y:S01]  /*144d0*/  @!P2 FMUL R104, R104, 0.5 ;  /* 0x3f0000006868a820 */ /* 0x000fe20000400000 */
[----:B------:R-:W-:-:S02]  /*144e0*/  FFMA2 R48, R48.F32x2.HI_LO, UR4.F32, R0.F32 ;  /* 0x0000000430307c49 */ /* 0x000fc40009200000 */
        /* <DEDUP_REMOVED lines=57> */
[----:B------:R-:W-:-:S04]  /*14880*/  FFMA2 R82, R82.F32x2.HI_LO, UR4.F32, R0.F32 ;  /* 0x0000000452527c49 */ /* 0x000fc80009200000 */
        /* <DEDUP_REMOVED lines=26> */
[----:B----4-:R-:W-:-:S06]  /*14a30*/  @!P1 FMUL R19, R19, R19 ;  /* 0x0000001313139220 */ /* 0x010fcc0000400000 */
[----:B------:R-:W-:Y:S01]  /*14a40*/  @!P4 FMUL R5, R5, 0.5 ;  /* 0x3f0000000505c820 */ /* 0x000fe20000400000 */
[----:B------:R4:W5:Y:S01]  /*14a50*/  MUFU.EX2 R18, R6 ;  /* 0x0000000600127308 */ /* 0x0009620000000800 */
[----:B-1----:R-:W-:-:S07]  /*14a60*/  @!P0 FMUL R118, R118, R118 ;  /* 0x0000007676768220 */ /* 0x002fce0000400000 */
[----:B------:R-:W1:Y:S01]  /*14a70*/  MUFU.EX2 R22, R4 ;  /* 0x0000000400167308 */ /* 0x000e620000000800 */
[----:B--2---:R-:W-:Y:S01]  /*14a80*/  @!P3 FMUL R117, R117, R117 ;  /* 0x000000757575b220 */ /* 0x004fe20000400000 */
[----:B------:R-:W-:-:S06]  /*14a90*/  FSETP.GEU.AND P3, PT, R126, -126, PT ;  /* 0xc2fc00007e00780b */ /* 0x000fcc0003f6e000 */
[----:B------:R2:W3:Y:S01]  /*14aa0*/  MUFU.EX2 R23, R5 ;  /* 0x0000000500177308 */ /* 0x0004e20000000800 */
[--C-:B----4-:R-:W-:Y:S02]  /*14ab0*/  FFMA2 R6, R128.F32x2.HI_LO, UR4.F32, R0.reuse.F32 ;  /* 0x0000000480067c49 */ /* 0x110fe40009200000 */
[----:B-----5:R-:W-:Y:S01]  /*14ac0*/  @!P2 FMUL R18, R18, R18 ;  /* 0x000000121212a220 */ /* 0x020fe20000400000 */
[----:B------:R-:W-:Y:S01]  /*14ad0*/  FSETP.GEU.AND P2, PT, R127, -126, PT ;  /* 0xc2fc00007f00780b */ /* 0x000fe20003f4e000 */
[----:B------:R-:W-:Y:S01]  /*14ae0*/  FFMA2 R128, R120.F32x2.HI_LO, UR4.F32, R0.F32 ;  /* 0x0000000478807c49 */ /* 0x000fe20009200000 */
[----:B------:R-:W-:Y:S01]  /*14af0*/  FSETP.GEU.AND P1, PT, R6, -126, PT ;  /* 0xc2fc00000600780b */ /* 0x000fe20003f2e000 */
[----:B------:R-:W-:Y:S01]  /*14b00*/  @!P3 FMUL R126, R126, 0.5 ;  /* 0x3f0000007e7eb820 */ /* 0x000fe20000400000 */
[----:B------:R-:W-:Y:S01]  /*14b10*/  FSETP.GEU.AND P0, PT, R7, -126, PT ;  /* 0xc2fc00000700780b */ /* 0x000fe20003f0e000 */
[----:B------:R-:W4:Y:S01]  /*14b20*/  MUFU.EX2 R119, R119 ;  /* 0x0000007700777308 */ /* 0x000f220000000800 */
[----:B-1----:R-:W-:Y:S01]  /*14b30*/  @!P5 FMUL R22, R22, R22 ;  /* 0x000000161616d220 */ /* 0x002fe20000400000 */
[----:B------:R-:W-:-:S06]  /*14b40*/  FSETP.GEU.AND P5, PT, R129, -126, PT ;  /* 0xc2fc00008100780b */ /* 0x000fcc0003fae000 */
[----:B------:R-:W-:Y:S01]  /*14b50*/  @!P2 FMUL R127, R127, 0.5 ;  /* 0x3f0000007f7fa820 */ /* 0x000fe20000400000 */
[----:B------:R-:W1:Y:S01]  /*14b60*/  MUFU.EX2 R126, R126 ;  /* 0x0000007e007e7308 */ /* 0x000e620000000800 */
[----:B------:R-:W-:Y:S01]  /*14b70*/  @!P1 FMUL R6, R6, 0.5 ;  /* 0x3f00000006069820 */ /* 0x000fe20000400000 */
[--C-:B--2---:R-:W-:Y:S02]  /*14b80*/  FFMA2 R4, R132.F32x2.HI_LO, UR4.F32, R0.reuse.F32 ;  /* 0x0000000484047c49 */ /* 0x104fe40009200000 */
[----:B------:R-:W-:Y:S01]  /*14b90*/  @!P0 FMUL R7, R7, 0.5 ;  /* 0x3f00000007078820 */ /* 0x000fe20000400000 */
[----:B------:R-:W-:Y:S02]  /*14ba0*/  FFMA2 R132, R122.F32x2.HI_LO, UR4.F32, R0.F32 ;  /* 0x000000047a847c49 */ /* 0x000fe40009200000 */
[----:B---3--:R-:W-:Y:S01]  /*14bb0*/  @!P4 FMUL R23, R23, R23 ;  /* 0x000000171717c220 */ /* 0x008fe20000400000 */
[----:B------:R-:W2:Y:S01]  /*14bc0*/  MUFU.EX2 R120, R6 ;  /* 0x0000000600787308 */ /* 0x000ea20000000800 */
[----:B------:R-:W-:Y:S01]  /*14bd0*/  FSETP.GEU.AND P4, PT, R4, -126, PT ;  /* 0xc2fc00000400780b */ /* 0x000fe20003f8e000 */
[----:B----4-:R-:W-:Y:S01]  /*14be0*/  @!P6 FMUL R119, R119, R119 ;  /* 0x000000777777e220 */ /* 0x010fe20000400000 */
[----:B------:R-:W-:Y:S01]  /*14bf0*/  FSETP.GEU.AND P6, PT, R128, -126, PT ;  /* 0xc2fc00008000780b */ /* 0x000fe20003fce000 */
[----:B------:R-:W-:-:S04]  /*14c00*/  @!P5 FMUL R129, R129, 0.5 ;  /* 0x3f0000008181d820 */ /* 0x000fc80000400000 */
[----:B------:R3:W4:Y:S01]  /*14c10*/  MUFU.EX2 R121, R7 ;  /* 0x0000000700797308 */ /* 0x0007220000000800 */
[----:B-1----:R-:W-:Y:S01]  /*14c20*/  @!P3 FMUL R126, R126, R126 ;  /* 0x0000007e7e7eb220 */ /* 0x002fe20000400000 */
[----:B------:R-:W-:-:S04]  /*14c30*/  FSETP.GEU.AND P3, PT, R5, -126, PT ;  /* 0xc2fc00000500780b */ /* 0x000fc80003f6e000 */
[----:B------:R-:W-:Y:S02]  /*14c40*/  @!P4 FMUL R4, R4, 0.5 ;  /* 0x3f0000000404c820 */ /* 0x000fe40000400000 */
[----:B------:R-:W1:Y:S01]  /*14c50*/  MUFU.EX2 R127, R127 ;  /* 0x0000007f007f7308 */ /* 0x000e620000000800 */
[----:B--2---:R-:W-:Y:S01]  /*14c60*/  @!P1 FMUL R120, R120, R120 ;  /* 0x0000007878789220 */ /* 0x004fe20000400000 */
[----:B------:R-:W-:Y:S01]  /*14c70*/  FSETP.GEU.AND P1, PT, R133, -126, PT ;  /* 0xc2fc00008500780b */ /* 0x000fe20003f2e000 */
[----:B------:R-:W-:-:S04]  /*14c80*/  @!P6 FMUL R128, R128, 0.5 ;  /* 0x3f0000008080e820 */ /* 0x000fc80000400000 */
[----:B------:R-:W-:Y:S01]  /*14c90*/  @!P3 FMUL R5, R5, 0.5 ;  /* 0x3f0000000505b820 */ /* 0x000fe20000400000 */
[----:B------:R-:W2:Y:S01]  /*14ca0*/  MUFU.EX2 R122, R4 ;  /* 0x00000004007a7308 */ /* 0x000ea20000000800 */
[--C-:B---3--:R-:W-:Y:S02]  /*14cb0*/  FFMA2 R6, R136.F32x2.HI_LO, UR4.F32, R0.reuse.F32 ;  /* 0x0000000488067c49 */ /* 0x108fe40009200000 */
[----:B----4-:R-:W-:Y:S01]  /*14cc0*/  @!P0 FMUL R121, R121, R121 ;  /* 0x0000007979798220 */ /* 0x010fe20000400000 */
[----:B------:R-:W-:Y:S02]  /*14cd0*/  FFMA2 R136, R124.F32x2.HI_LO, UR4.F32, R0.F32 ;  /* 0x000000047c887c49 */ /* 0x000fe40009200000 */
        /* <DEDUP_REMOVED lines=15> */
[----:B-1----:R-:W-:-:S06]  /*14dd0*/  @!P1 FMUL R133, R133, R133 ;  /* 0x0000008585859220 */ /* 0x002fcc0000400000 */
[----:B------:R-:W-:Y:S01]  /*14de0*/  @!P5 FMUL R136, R136, 0.5 ;  /* 0x3f0000008888d820 */ /* 0x000fe20000400000 */
[----:B------:R1:W4:Y:S01]  /*14df0*/  MUFU.EX2 R123, R5 ;  /* 0x00000005007b7308 */ /* 0x0003220000000800 */
[----:B--2---:R-:W-:-:S07]  /*14e00*/  @!P0 FMUL R124, R124, R124 ;  /* 0x0000007c7c7c8220 */ /* 0x004fce0000400000 */
[----:B------:R-:W2:Y:S01]  /*14e10*/  MUFU.EX2 R132, R132 ;  /* 0x0000008400847308 */ /* 0x000ea20000000800 */
[----:B---3--:R-:W-:Y:S01]  /*14e20*/  @!P6 FMUL R128, R128, R128 ;  /* 0x000000808080e220 */ /* 0x008fe20000400000 */
[----:B------:R-:W-:-:S06]  /*14e30*/  FSETP.GEU.AND P6, PT, R7, -126, PT ;  /* 0xc2fc00000700780b */ /* 0x000fcc0003fce000 */
[----:B------:R-:W3:Y:S01]  /*14e40*/  MUFU.EX2 R137, R137 ;  /* 0x0000008900897308 */ /* 0x000ee20000000800 */
[--C-:B-1----:R-:W-:Y:S02]  /*14e50*/  FFMA2 R4, R138.F32x2.HI_LO, UR4.F32, R0.reuse.F32 ;  /* 0x000000048a047c49 */ /* 0x102fe40009200000 */
[----:B------:R-:W-:Y:S02]  /*14e60*/  FFMA2 R138, R130.F32x2.HI_LO, UR4.F32, R0.F32 ;  /* 0x00000004828a7c49 */ /* 0x000fe40009200000 */
[----:B----4-:R-:W-:Y:S01]  /*14e70*/  @!P3 FMUL R123, R123, R123 ;  /* 0x0000007b7b7bb220 */ /* 0x010fe20000400000 */
[----:B------:R-:W-:Y:S01]  /*14e80*/  FSETP.GEU.AND P3, PT, R4, -126, PT ;  /* 0xc2fc00000400780b */ /* 0x000fe20003f6e000 */
[----:B------:R-:W-:Y:S01]  /*14e90*/  @!P6 FMUL R7, R7, 0.5 ;  /* 0x3f0000000707e820 */ /* 0x000fe20000400000 */
[----:B------:R-:W-:Y:S01]  /*14ea0*/  FSETP.GEU.AND P0, PT, R139, -126, PT ;  /* 0xc2fc00008b00780b */ /* 0x000fe20003f0e000 */
[----:B--2---:R-:W-:Y:S01]  /*14eb0*/  @!P2 FMUL R132, R132, R132 ;  /* 0x000000848484a220 */ /* 0x004fe20000400000 */
[----:B------:R-:W-:Y:S01]  /*14ec0*/  FSETP.GEU.AND P1, PT, R138, -126, PT ;  /* 0xc2fc00008a00780b */ /* 0x000fe20003f2e000 */
[----:B------:R1:W2:Y:S01]  /*14ed0*/  MUFU.EX2 R125, R7 ;  /* 0x00000007007d7308 */ /* 0x0002a20000000800 */
[----:B------:R-:W-:Y:S01]  /*14ee0*/  FSETP.GEU.AND P2, PT, R5, -126, PT ;  /* 0xc2fc00000500780b */ /* 0x000fe20003f4e000 */
[----:B---3--:R-:W-:-:S06]  /*14ef0*/  @!P4 FMUL R137, R137, R137 ;  /* 0x000000898989c220 */ /* 0x008fcc0000400000 */
[----:B------:R-:W-:Y:S01]  /*14f00*/  @!P3 FMUL R4, R4, 0.5 ;  /* 0x3f0000000404b820 */ /* 0x000fe20000400000 */
[----:B------:R-:W3:Y:S01]  /*14f10*/  MUFU.EX2 R136, R136 ;  /* 0x0000008800887308 */ /* 0x000ee20000000800 */
[----:B------:R-:W-:Y:S02]  /*14f20*/  @!P0 FMUL R139, R139, 0.5 ;  /* 0x3f0000008b8b8820 */ /* 0x000fe40000400000 */
[----:B------:R-:W-:Y:S02]  /*14f30*/  @!P1 FMUL R138, R138, 0.5 ;  /* 0x3f0000008a8a9820 */ /* 0x000fe40000400000 */
[----:B------:R-:W-:-:S03]  /*14f40*/  @!P2 FMUL R5, R5, 0.5 ;  /* 0x3f0000000505a820 */ /* 0x000fc60000400000 */
[----:B------:R-:W4:Y:S01]  /*14f50*/  MUFU.EX2 R139, R139 ;  /* 0x0000008b008b7308 */ /* 0x000f220000000800 */
[--C-:B-1----:R-:W-:Y:S02]  /*14f60*/  FFMA2 R6, R142.F32x2.HI_LO, UR4.F32, R0.reuse.F32 ;  /* 0x000000048e067c49 */ /* 0x102fe40009200000 */
[----:B------:R-:W-:Y:S02]  /*14f70*/  FFMA2 R142, R134.F32x2.HI_LO, UR4.F32, R0.F32 ;  /* 0x00000004868e7c49 */ /* 0x000fe40009200000 */
[----:B--2---:R-:W-:Y:S01]  /*14f80*/  @!P6 FMUL R125, R125, R125 ;  /* 0x0000007d7d7de220 */ /* 0x004fe20000400000 */
[----:B------:R-:W-:Y:S02]  /*14f90*/  FSETP.GEU.AND P6, PT, R6, -126, PT ;  /* 0xc2fc00000600780b */ /* 0x000fe40003fce000 */
[----:B------:R-:W1:Y:S01]  /*14fa0*/  MUFU.EX2 R130, R4 ;  /* 0x0000000400827308 */ /* 0x000e620000000800 */
[----:B------:R-:W-:Y:S01]  /*14fb0*/  FSETP.GEU.AND P4, PT, R142, -126, PT ;  /* 0xc2fc00008e00780b */ /* 0x000fe20003f8e000 */
[----:B---3--:R-:W-:Y:S01]  /*14fc0*/  @!P5 FMUL R136, R136, R136 ;  /* 0x000000888888d220 */ /* 0x008fe20000400000 */
[----:B------:R-:W-:-:S05]  /*14fd0*/  FSETP.GEU.AND P5, PT, R7, -126, PT ;  /* 0xc2fc00000700780b */ /* 0x000fca0003fae000 */
[----:B------:R-:W2:Y:S01]  /*14fe0*/  MUFU.EX2 R138, R138 ;  /* 0x0000008a008a7308 */ /* 0x000ea20000000800 */
[----:B----4-:R-:W-:Y:S02]  /*14ff0*/  @!P0 FMUL R139, R139, R139 ;  /* 0x0000008b8b8b8220 */ /* 0x010fe40000400000 */
[----:B------:R-:W-:-:S03]  /*15000*/  @!P6 FMUL R6, R6, 0.5 ;  /* 0x3f0000000606e820 */ /* 0x000fc60000400000 */
[----:B------:R-:W-:Y:S02]  /*15010*/  @!P4 FMUL R142, R142, 0.5 ;  /* 0x3f0000008e8ec820 */ /* 0x000fe40000400000 */
[----:B------:R3:W4:Y:S01]  /*15020*/  MUFU.EX2 R131, R5 ;  /* 0x0000000500837308 */ /* 0x0007220000000800 */
[----:B-1----:R-:W-:Y:S01]  /*15030*/  @!P3 FMUL R130, R130, R130 ;  /* 0x000000828282b220 */ /* 0x002fe20000400000 */
[----:B------:R-:W-:Y:S01]  /*15040*/  FSETP.GEU.AND P3, PT, R143, -126, PT ;  /* 0xc2fc00008f00780b */ /* 0x000fe20003f6e000 */
[----:B------:R-:W-:-:S05]  /*15050*/  @!P5 FMUL R7, R7, 0.5 ;  /* 0x3f0000000707d820 */ /* 0x000fca0000400000 */
[----:B------:R-:W1:Y:S01]  /*15060*/  MUFU.EX2 R134, R6 ;  /* 0x0000000600867308 */ /* 0x000e620000000800 */
[----:B--2---:R-:W-:-:S06]  /*15070*/  @!P1 FMUL R138, R138, R138 ;  /* 0x0000008a8a8a9220 */ /* 0x004fcc0000400000 */
[----:B------:R-:W-:Y:S01]  /*15080*/  @!P3 FMUL R143, R143, 0.5 ;  /* 0x3f0000008f8fb820 */ /* 0x000fe20000400000 */
[----:B------:R-:W2:Y:S01]  /*15090*/  MUFU.EX2 R135, R7 ;  /* 0x0000000700877308 */ /* 0x000ea20000000800 */
[--C-:B---3--:R-:W-:Y:S02]  /*150a0*/  FFMA2 R4, R144.F32x2.HI_LO, UR4.F32, R0.reuse.F32 ;  /* 0x0000000490047c49 */ /* 0x108fe40009200000 */
[----:B------:R-:W-:Y:S01]  /*150b0*/  FFMA2 R144, R140.F32x2.HI_LO, UR4.F32, R0.F32 ;  /* 0x000000048c907c49 */ /* 0x000fe20009200000 */
[----:B------:R-:W-:Y:S01]  /*150c0*/  USHF.R.U32.HI UR4, URZ, 0x15, UR39 ;  /* 0x00000015ff047899 */ /* 0x000fe20008011627 */
[----:B----4-:R-:W-:Y:S01]  /*150d0*/  @!P2 FMUL R131, R131, R131 ;  /* 0x000000838383a220 */ /* 0x010fe20000400000 */
[----:B------:R-:W-:Y:S02]  /*150e0*/  FSETP.GEU.AND P1, PT, R5, -126, PT ;  /* 0xc2fc00000500780b */ /* 0x000fe40003f2e000 */
[----:B------:R-:W-:Y:S01]  /*150f0*/  FSETP.GEU.AND P0, PT, R144, -126, PT ;  /* 0xc2fc00009000780b */ /* 0x000fe20003f0e000 */
[----:B------:R-:W3:Y:S01]  /*15100*/  MUFU.EX2 R142, R142 ;  /* 0x0000008e008e7308 */ /* 0x000ee20000000800 */
[----:B------:R-:W-:Y:S01]  /*15110*/  FSETP.GEU.AND P2, PT, R4, -126, PT ;  /* 0xc2fc00000400780b */ /* 0x000fe20003f4e000 */
[----:B-1----:R-:W-:Y:S01]  /*15120*/  @!P6 FMUL R134, R134, R134 ;  /* 0x000000868686e220 */ /* 0x002fe20000400000 */
[----:B------:R-:W-:-:S02]  /*15130*/  FSETP.GEU.AND P6, PT, R145, -126, PT ;  /* 0xc2fc00009100780b */ /* 0x000fc40003fce000 */
[----:B------:R-:W-:-:S03]  /*15140*/  MOV R3, UR4 ;  /* 0x0000000400037c02 */ /* 0x000fc60008000f00 */
[----:B------:R-:W1:Y:S01]  /*15150*/  MUFU.EX2 R143, R143 ;  /* 0x0000008f008f7308 */ /* 0x000e620000000800 */
[----:B--2---:R-:W-:Y:S01]  /*15160*/  @!P5 FMUL R135, R135, R135 ;  /* 0x000000878787d220 */ /* 0x004fe20000400000 */
[----:B------:R-:W-:Y:S01]  /*15170*/  @!P1 FMUL R5, R5, 0.5 ;  /* 0x3f00000005059820 */ /* 0x000fe20000400000 */
[----:B------:R-:W-:Y:S01]  /*15180*/  FSETP.GEU.AND P5, PT, R148, -126, PT ;  /* 0xc2fc00009400780b */ /* 0x000fe20003fae000 */
[----:B------:R-:W-:Y:S02]  /*15190*/  @!P0 FMUL R144, R144, 0.5 ;  /* 0x3f00000090908820 */ /* 0x000fe40000400000 */
[----:B------:R-:W-:Y:S02]  /*151a0*/  @!P2 FMUL R4, R4, 0.5 ;  /* 0x3f0000000404a820 */ /* 0x000fe40000400000 */
[----:B------:R-:W2:Y:S01]  /*151b0*/  MUFU.EX2 R141, R5 ;  /* 0x00000005008d7308 */ /* 0x000ea20000000800 */
[----:B---3--:R-:W-:Y:S01]  /*151c0*/  @!P4 FMUL R142, R142, R142 ;  /* 0x0000008e8e8ec220 */ /* 0x008fe20000400000 */
[----:B------:R-:W-:Y:S01]  /*151d0*/  FSETP.GEU.AND P4, PT, R149, -126, PT ;  /* 0xc2fc00009500780b */ /* 0x000fe20003f8e000 */
[----:B------:R-:W-:-:S05]  /*151e0*/  @!P6 FMUL R145, R145, 0.5 ;  /* 0x3f0000009191e820 */ /* 0x000fca0000400000 */
[----:B------:R-:W3:Y:S01]  /*151f0*/  MUFU.EX2 R144, R144 ;  /* 0x0000009000907308 */ /* 0x000ee20000000800 */
[----:B-1----:R-:W-:Y:S01]  /*15200*/  @!P3 FMUL R143, R143, R143 ;  /* 0x0000008f8f8fb220 */ /* 0x002fe20000400000 */
[----:B------:R-:W-:Y:S01]  /*15210*/  FSETP.GEU.AND P3, PT, R24, -126, PT ;  /* 0xc2fc00001800780b */ /* 0x000fe20003f6e000 */
[----:B------:R-:W-:-:S03]  /*15220*/  @!P5 FMUL R148, R148, 0.5 ;  /* 0x3f0000009494d820 */ /* 0x000fc60000400000 */
        /* <DEDUP_REMOVED lines=198> */
[----:B------:R-:W-:-:S03]  /*15e90*/  F2FP.BF16.F32.PACK_AB R60, R97, R96 ;  /* 0x00000060613c723e */ /* 0x000fc600000010ff */
[----:B------:R-:W-:Y:S01]  /*15ea0*/  @!P3 FMUL R66, R66, 0.5 ;  /* 0x3f0000004242b820 */ /* 0x000fe20000400000 */
[----:B------:R-:W2:Y:S01]  /*15eb0*/  MUFU.EX2 R189, R63 ;  /* 0x0000003f00bd7308 */ /* 0x000ea20000000800 */
[----:B---3--:R-:W-:Y:S01]  /*15ec0*/  @!P1 FMUL R187, R187, R187 ;  /* 0x000000bbbbbb9220 */ /* 0x008fe20000400000 */
[----:B------:R-:W-:Y:S02]  /*15ed0*/  FSETP.GEU.AND P1, PT, R68, -126, PT ;  /* 0xc2fc00004400780b */ /* 0x000fe40003f2e000 */
[----:B------:R-:W-:Y:S02]  /*15ee0*/  F2FP.BF16.F32.PACK_AB R61, R99, R98 ;  /* 0x00000062633d723e */ /* 0x000fe400000010ff */
[----:B------:R-:W-:Y:S01]  /*15ef0*/  F2FP.BF16.F32.PACK_AB R42, R187, R186 ;  /* 0x000000babb2a723e */ /* 0x000fe200000010ff */
[----:B------:R-:W-:Y:S01]  /*15f00*/  @!P2 FMUL R67, R67, 0.5 ;  /* 0x3f0000004343a820 */ /* 0x000fe20000400000 */
[----:B------:R-:W3:Y:S01]  /*15f10*/  MUFU.EX2 R44, R64 ;  /* 0x00000040002c7308 */ /* 0x000ee20000000800 */
[----:B-1----:R-:W-:Y:S01]  /*15f20*/  @!P0 FMUL R188, R188, R188 ;  /* 0x000000bcbcbc8220 */ /* 0x002fe20000400000 */
[----:B------:R-:W-:-:S02]  /*15f30*/  FSETP.GEU.AND P0, PT, R69, -126, PT ;  /* 0xc2fc00004500780b */ /* 0x000fc40003f0e000 */
        /* <DEDUP_REMOVED lines=11> */
[----:B------:R-:W-:Y:S02]  /*15ff0*/  F2FP.BF16.F32.PACK_AB R64, R105, R104 ;  /* 0x000000686940723e */ /* 0x000fe400000010ff */
[----:B------:R3:W-:Y:S01]  /*16000*/  STL [R1+0x10], R44 ;  /* 0x0000102c01007387 */ /* 0x0007e20000100800 */
[----:B------:R-:W-:Y:S01]  /*16010*/  @!P6 FMUL R70, R70, 0.5 ;  /* 0x3f0000004646e820 */ /* 0x000fe20000400000 */
[----:B------:R-:W4:Y:S01]  /*16020*/  MUFU.EX2 R48, R67 ;  /* 0x0000004300307308 */ /* 0x000f220000000800 */
[----:B-1----:R-:W-:Y:S01]  /*16030*/  @!P4 FMUL R49, R49, R49 ;  /* 0x000000313131c220 */ /* 0x002fe20000400000 */
[----:B------:R-:W-:Y:S02]  /*16040*/  FSETP.GEU.AND P4, PT, R72, -126, PT ;  /* 0xc2fc00004800780b */ /* 0x000fe40003f8e000 */
[----:B------:R-:W-:Y:S02]  /*16050*/  F2FP.BF16.F32.PACK_AB R65, R107, R106 ;  /* 0x0000006a6b41723e */ /* 0x000fe400000010ff */
[----:B------:R-:W-:Y:S01]  /*16060*/  STL [R1+0x14], R49 ;  /* 0x0000143101007387 */ /* 0x000fe20000100800 */
[----:B------:R-:W-:Y:S01]  /*16070*/  @!P5 FMUL R71, R71, 0.5 ;  /* 0x3f0000004747d820 */ /* 0x000fe20000400000 */
[----:B------:R-:W1:Y:S01]  /*16080*/  MUFU.EX2 R46, R68 ;  /* 0x00000044002e7308 */ /* 0x000e620000000800 */
[----:B--2---:R-:W-:Y:S01]  /*16090*/  @!P3 FMUL R45, R45, R45 ;  /* 0x0000002d2d2db220 */ /* 0x004fe20000400000 */
        /* <DEDUP_REMOVED lines=11> */
[----:B-1----:R-:W-:Y:S01]  /*16150*/  @!P1 FMUL R46, R46, R46 ;  /* 0x0000002e2e2e9220 */ /* 0x002fe20000400000 */
[----:B------:R-:W-:-:S02]  /*16160*/  FSETP.GEU.AND P1, PT, R75, -126, PT ;  /* 0xc2fc00004b00780b */ /* 0x000fc40003f2e000 */
[----:B---3--:R-:W-:Y:S02]  /*16170*/  F2FP.BF16.F32.PACK_AB R44, R49, R44 ;  /* 0x0000002c312c723e */ /* 0x008fe400000010ff */
[----:B------:R1:W-:Y:S01]  /*16180*/  STL [R1+0x20], R46 ;  /* 0x0000202e01007387 */ /* 0x0003e20000100800 */
[----:B------:R-:W-:Y:S01]  /*16190*/  @!P2 FMUL R74, R74, 0.5 ;  /* 0x3f0000004a4aa820 */ /* 0x000fe20000400000 */
[----:B------:R-:W3:Y:S01]  /*161a0*/  MUFU.EX2 R5, R71 ;  /* 0x0000004700057308 */ /* 0x000ee20000000800 */
[----:B-----5:R-:W-:Y:S01]  /*161b0*/  @!P0 FMUL R47, R47, R47 ;  /* 0x0000002f2f2f8220 */ /* 0x020fe20000400000 */
[----:B------:R-:W-:Y:S02]  /*161c0*/  FSETP.GEU.AND P0, PT, R76, -126, PT ;  /* 0xc2fc00004c00780b */ /* 0x000fe40003f0e000 */
[----:B------:R-:W-:Y:S02]  /*161d0*/  F2FP.BF16.F32.PACK_AB R68, R113, R112 ;  /* 0x000000707144723e */ /* 0x000fe400000010ff */
[----:B------:R5:W-:Y:S01]  /*161e0*/  STL [R1+0x24], R47 ;  /* 0x0000242f01007387 */ /* 0x000be20000100800 */
[----:B------:R-:W-:Y:S01]  /*161f0*/  @!P1 FMUL R75, R75, 0.5 ;  /* 0x3f0000004b4b9820 */ /* 0x000fe20000400000 */
[----:B------:R-:W1:Y:S01]  /*16200*/  MUFU.EX2 R6, R72 ;  /* 0x0000004800067308 */ /* 0x000e620000000800 */
[----:B----4-:R-:W-:Y:S01]  /*16210*/  @!P6 FMUL R4, R4, R4 ;  /* 0x000000040404e220 */ /* 0x010fe20000400000 */
[----:B------:R-:W-:-:S02]  /*16220*/  FSETP.GEU.AND P6, PT, R77, -126, PT ;  /* 0xc2fc00004d00780b */ /* 0x000fc40003fce000 */
[----:B--2---:R-:W-:Y:S02]  /*16230*/  F2FP.BF16.F32.PACK_AB R45, R48, R45 ;  /* 0x0000002d302d723e */ /* 0x004fe400000010ff */
[----:B------:R2:W-:Y:S01]  /*16240*/  STL [R1+0x28], R4 ;  /* 0x0000280401007387 */ /* 0x0005e20000100800 */
[----:B------:R-:W-:Y:S01]  /*16250*/  @!P0 FMUL R76, R76, 0.5 ;  /* 0x3f0000004c4c8820 */ /* 0x000fe20000400000 */
[----:B------:R-:W4:Y:S01]  /*16260*/  MUFU.EX2 R7, R73 ;  /* 0x0000004900077308 */ /* 0x000f220000000800 */
[----:B---3--:R-:W-:Y:S01]  /*16270*/  @!P5 FMUL R5, R5, R5 ;  /* 0x000000050505d220 */ /* 0x008fe20000400000 */
[----:B------:R-:W-:Y:S02]  /*16280*/  FSETP.GEU.AND P5, PT, R78, -126, PT ;  /* 0xc2fc00004e00780b */ /* 0x000fe40003fae000 */
[----:B------:R-:W-:Y:S02]  /*16290*/  F2FP.BF16.F32.PACK_AB R69, R115, R114 ;  /* 0x000000727345723e */ /* 0x000fe400000010ff */
[----:B------:R2:W-:Y:S01]  /*162a0*/  STL [R1+0x2c], R5 ;  /* 0x00002c0501007387 */ /* 0x0005e20000100800 */
[----:B------:R-:W-:Y:S01]  /*162b0*/  @!P6 FMUL R77, R77, 0.5 ;  /* 0x3f0000004d4de820 */ /* 0x000fe20000400000 */
[----:B------:R-:W3:Y:S01]  /*162c0*/  MUFU.EX2 R20, R74 ;  /* 0x0000004a00147308 */ /* 0x000ee20000000800 */
[----:B-1----:R-:W-:Y:S01]  /*162d0*/  @!P4 FMUL R6, R6, R6 ;  /* 0x000000060606c220 */ /* 0x002fe20000400000 */
[----:B------:R-:W-:-:S02]  /*162e0*/  FSETP.GEU.AND P4, PT, R79, -126, PT ;  /* 0xc2fc00004f00780b */ /* 0x000fc40003f8e000 */
[----:B------:R-:W-:Y:S02]  /*162f0*/  F2FP.BF16.F32.PACK_AB R46, R47, R46 ;  /* 0x0000002e2f2e723e */ /* 0x000fe400000010ff */
[----:B------:R2:W-:Y:S01]  /*16300*/  STL [R1+0x30], R6 ;  /* 0x0000300601007387 */ /* 0x0005e20000100800 */
[----:B------:R-:W-:Y:S01]  /*16310*/  @!P5 FMUL R78, R78, 0.5 ;  /* 0x3f0000004e4ed820 */ /* 0x000fe20000400000 */
[----:B------:R-:W1:Y:S01]  /*16320*/  MUFU.EX2 R21, R75 ;  /* 0x0000004b00157308 */ /* 0x000e620000000800 */
[----:B----4-:R-:W-:Y:S01]  /*16330*/  @!P3 FMUL R7, R7, R7 ;  /* 0x000000070707b220 */ /* 0x010fe20000400000 */
[----:B------:R-:W-:Y:S02]  /*16340*/  FSETP.GEU.AND P3, PT, R80, -126, PT ;  /* 0xc2fc00005000780b */ /* 0x000fe40003f6e000 */
[----:B------:R-:W-:Y:S02]  /*16350*/  F2FP.BF16.F32.PACK_AB R70, R117, R116 ;  /* 0x000000747546723e */ /* 0x000fe400000010ff */
[----:B------:R2:W-:Y:S01]  /*16360*/  STL [R1+0x34], R7 ;  /* 0x0000340701007387 */ /* 0x0005e20000100800 */
[----:B------:R-:W-:Y:S01]  /*16370*/  @!P4 FMUL R79, R79, 0.5 ;  /* 0x3f0000004f4fc820 */ /* 0x000fe20000400000 */
[----:B------:R-:W4:Y:S01]  /*16380*/  MUFU.EX2 R14, R76 ;  /* 0x0000004c000e7308 */ /* 0x000f220000000800 */
[----:B---3--:R-:W-:Y:S01]  /*16390*/  @!P2 FMUL R20, R20, R20 ;  /* 0x000000141414a220 */ /* 0x008fe20000400000 */
[----:B------:R-:W-:-:S02]  /*163a0*/  FSETP.GEU.AND P2, PT, R81, -126, PT ;  /* 0xc2fc00005100780b */ /* 0x000fc40003f4e000 */
[----:B------:R-:W-:Y:S02]  /*163b0*/  F2FP.BF16.F32.PACK_AB R71, R19, R18 ;  /* 0x000000121347723e */ /* 0x000fe400000010ff */
[----:B------:R2:W-:Y:S01]  /*163c0*/  STL [R1+0x38], R20 ;  /* 0x0000381401007387 */ /* 0x0005e20000100800 */
[----:B------:R-:W-:Y:S01]  /*163d0*/  @!P3 FMUL R80, R80, 0.5 ;  /* 0x3f0000005050b820 */ /* 0x000fe20000400000 */
[----:B------:R-:W3:Y:S01]  /*163e0*/  MUFU.EX2 R15, R77 ;  /* 0x0000004d000f7308 */ /* 0x000ee20000000800 */
[----:B-1----:R-:W-:Y:S01]  /*163f0*/  @!P1 FMUL R21, R21, R21 ;  /* 0x0000001515159220 */ /* 0x002fe20000400000 */
[----:B------:R-:W-:Y:S02]  /*16400*/  FSETP.GEU.AND P1, PT, R82, -126, PT ;  /* 0xc2fc00005200780b */ /* 0x000fe40003f2e000 */
[----:B------:R-:W-:Y:S02]  /*16410*/  F2FP.BF16.F32.PACK_AB R72, R119, R118 ;  /* 0x000000767748723e */ /* 0x000fe400000010ff */
[----:B------:R2:W-:Y:S01]  /*16420*/  STL [R1+0x3c], R21 ;  /* 0x00003c1501007387 */ /* 0x0005e20000100800 */
[----:B------:R-:W-:Y:S01]  /*16430*/  @!P2 FMUL R81, R81, 0.5 ;  /* 0x3f0000005151a820 */ /* 0x000fe20000400000 */
[----:B------:R-:W1:Y:S01]  /*16440*/  MUFU.EX2 R12, R78 ;  /* 0x0000004e000c7308 */ /* 0x000e620000000800 */
[----:B----4-:R-:W-:Y:S01]  /*16450*/  @!P0 FMUL R14, R14, R14 ;  /* 0x0000000e0e0e8220 */ /* 0x010fe20000400000 */
[----:B------:R-:W-:-:S02]  /*16460*/  FSETP.GEU.AND P0, PT, R83, -126, PT ;  /* 0xc2fc00005300780b */ /* 0x000fc40003f0e000 */
[----:B------:R-:W-:Y:S02]  /*16470*/  F2FP.BF16.F32.PACK_AB R73, R23, R22 ;  /* 0x000000161749723e */ /* 0x000fe400000010ff */
[----:B------:R2:W-:Y:S01]  /*16480*/  STL [R1+0x40], R14 ;  /* 0x0000400e01007387 */ /* 0x0005e20000100800 */
[----:B------:R-:W-:Y:S01]  /*16490*/  @!P1 FMUL R82, R82, 0.5 ;  /* 0x3f00000052529820 */ /* 0x000fe20000400000 */
[----:B------:R-:W4:Y:S01]  /*164a0*/  MUFU.EX2 R13, R79 ;  /* 0x0000004f000d7308 */ /* 0x000f220000000800 */
[----:B---3--:R-:W-:Y:S01]  /*164b0*/  @!P6 FMUL R15, R15, R15 ;  /* 0x0000000f0f0fe220 */ /* 0x008fe20000400000 */
[----:B------:R-:W-:Y:S02]  /*164c0*/  LOP3.LUT P6, RZ, R3, 0x3, R2, 0x48, !PT ;  /* 0x0000000303ff7812 */ /* 0x000fe400078c4802 */
[----:B------:R-:W-:Y:S02]  /*164d0*/  F2FP.BF16.F32.PACK_AB R74, R127, R126 ;  /* 0x0000007e7f4a723e */ /* 0x000fe400000010ff */
[----:B------:R2:W-:Y:S01]  /*164e0*/  STL [R1+0x44], R15 ;  /* 0x0000440f01007387 */ /* 0x0005e20000100800 */
[----:B------:R-:W-:Y:S01]  /*164f0*/  @!P0 FMUL R83, R83, 0.5 ;  /* 0x3f00000053538820 */ /* 0x000fe20000400000 */
[----:B------:R-:W3:Y:S01]  /*16500*/  MUFU.EX2 R10, R80 ;  /* 0x00000050000a7308 */ /* 0x000ee20000000800 */
[----:B-1----:R-:W-:Y:S01]  /*16510*/  @!P5 FMUL R12, R12, R12 ;  /* 0x0000000c0c0cd220 */ /* 0x002fe20000400000 */
[----:B------:R-:W-:-:S02]  /*16520*/  F2FP.BF16.F32.PACK_AB R75, R121, R120 ;  /* 0x00000078794b723e */ /* 0x000fc400000010ff */
[----:B------:R-:W-:Y:S02]  /*16530*/  F2FP.BF16.F32.PACK_AB R76, R129, R128 ;  /* 0x00000080814c723e */ /* 0x000fe400000010ff */
[----:B------:R2:W-:Y:S01]  /*16540*/  STL [R1+0x48], R12 ;  /* 0x0000480c01007387 */ /* 0x0005e20000100800 */
[----:B------:R-:W-:Y:S01]  /*16550*/  F2FP.BF16.F32.PACK_AB R77, R123, R122 ;  /* 0x0000007a7b4d723e */ /* 0x000fe200000010ff */
[----:B------:R-:W1:Y:S01]  /*16560*/  MUFU.EX2 R11, R81 ;  /* 0x00000051000b7308 */ /* 0x000e620000000800 */
[----:B----4-:R-:W-:Y:S01]  /*16570*/  @!P4 FMUL R13, R13, R13 ;  /* 0x0000000d0d0dc220 */ /* 0x010fe20000400000 */
[----:B------:R-:W-:Y:S02]  /*16580*/  F2FP.BF16.F32.PACK_AB R78, R133, R132 ;  /* 0x00000084854e723e */ /* 0x000fe400000010ff */
[----:B------:R-:W-:Y:S02]  /*16590*/  F2FP.BF16.F32.PACK_AB R79, R125, R124 ;  /* 0x0000007c7d4f723e */ /* 0x000fe400000010ff */
[----:B------:R2:W-:Y:S01]  /*165a0*/  STL [R1+0x4c], R13 ;  /* 0x00004c0d01007387 */ /* 0x0005e20000100800 */
[----:B-----5:R-:W-:Y:S01]  /*165b0*/  F2FP.BF16.F32.PACK_AB R47, R5, R4 ;  /* 0x00000004052f723e */ /* 0x020fe200000010ff */
[----:B------:R-:W4:Y:S01]  /*165c0*/  MUFU.EX2 R8, R82 ;  /* 0x0000005200087308 */ /* 0x000f220000000800 */
[----:B---3--:R-:W-:Y:S01]  /*165d0*/  @!P3 FMUL R10, R10, R10 ;  /* 0x0000000a0a0ab220 */ /* 0x008fe20000400000 */
[----:B------:R-:W-:-:S02]  /*165e0*/  F2FP.BF16.F32.PACK_AB R80, R137, R136 ;  /* 0x000000888950723e */ /* 0x000fc400000010ff */
[----:B------:R-:W-:Y:S02]  /*165f0*/  F2FP.BF16.F32.PACK_AB R48, R7, R6 ;  /* 0x000000060730723e */ /* 0x000fe400000010ff */
[----:B------:R2:W-:Y:S01]  /*16600*/  STL [R1+0x58], R10 ;  /* 0x0000580a01007387 */ /* 0x0005e20000100800 */
[----:B------:R-:W-:Y:S01]  /*16610*/  F2FP.BF16.F32.PACK_AB R49, R21, R20 ;  /* 0x000000141531723e */ /* 0x000fe200000010ff */
[----:B------:R-:W3:Y:S01]  /*16620*/  MUFU.EX2 R9, R83 ;  /* 0x0000005300097308 */ /* 0x000ee20000000800 */
[----:B-1----:R-:W-:Y:S01]  /*16630*/  @!P2 FMUL R11, R11, R11 ;  /* 0x0000000b0b0ba220 */ /* 0x002fe20000400000 */
[----:B------:R-:W-:Y:S02]  /*16640*/  F2FP.BF16.F32.PACK_AB R81, R131, R130 ;  /* 0x000000828351723e */ /* 0x000fe400000010ff */
[----:B------:R-:W-:Y:S02]  /*16650*/  F2FP.BF16.F32.PACK_AB R50, R15, R14 ;  /* 0x0000000e0f32723e */ /* 0x000fe400000010ff */
[----:B------:R2:W-:Y:S01]  /*16660*/  STL [R1+0x5c], R11 ;  /* 0x00005c0b01007387 */ /* 0x0005e20000100800 */
[----:B------:R-:W-:Y:S01]  /*16670*/  F2FP.BF16.F32.PACK_AB R51, R13, R12 ;  /* 0x0000000c0d33723e */ /* 0x000fe200000010ff */
[----:B----4-:R-:W-:Y:S01]  /*16680*/  @!P1 FMUL R8, R8, R8 ;  /* 0x0000000808089220 */ /* 0x010fe20000400000 */
[----:B------:R-:W-:-:S02]  /*16690*/  F2FP.BF16.F32.PACK_AB R82, R139, R138 ;  /* 0x0000008a8b52723e */ /* 0x000fc400000010ff */
[----:B------:R-:W-:Y:S02]  /*166a0*/  F2FP.BF16.F32.PACK_AB R52, R11, R10 ;  /* 0x0000000a0b34723e */ /* 0x000fe400000010ff */
[----:B------:R2:W-:Y:S01]  /*166b0*/  STL [R1+0x50], R8 ;  /* 0x0000500801007387 */ /* 0x0005e20000100800 */
[----:B---3--:R-:W-:Y:S01]  /*166c0*/  @!P0 FMUL R9, R9, R9 ;  /* 0x0000000909098220 */ /* 0x008fe20000400000 */
[----:B------:R-:W-:-:S04]  /*166d0*/  F2FP.BF16.F32.PACK_AB R83, R135, R134 ;  /* 0x000000868753723e */ /* 0x000fc800000010ff */
[----:B------:R2:W-:Y:S01]  /*166e0*/  STL [R1+0x54], R9 ;  /* 0x0000540901007387 */ /* 0x0005e20000100800 */
[----:B------:R-:W-:Y:S01]  /*166f0*/  F2FP.BF16.F32.PACK_AB R53, R9, R8 ;  /* 0x000000080935723e */ /* 0x000fe200000010ff */
[----:B------:R-:W-:Y:S06]  /*16700*/  @!P6 BRA `(.L_x_270) ;  /* 0x000000000040e947 */ /* 0x000fec0003800000 */
[----:B------:R-:W-:Y:S01]  /*16710*/  MOV R2, 0x8 ;  /* 0x0000000800027802 */ /* 0x000fe20000000f00 */
[----:B------:R-:W1:Y:S01]  /*16720*/  LDCU.64 UR8, c[0x4][0xb0] ;  /* 0x01001600ff0877ac */ /* 0x000e620008000a00 */
[----:B--2---:R-:W-:Y:S02]  /*16730*/  HFMA2 R12, -RZ, RZ, 0, 5.9604644775390625e-08 ;  /* 0x00000001ff0c7431 */ /* 0x004fe400000001ff */
        /* <DEDUP_REMOVED lines=13> */
.L_x_270:
[----:B------:R-:W-:Y:S05]  /*16810*/  WARPSYNC.ALL ;  /* 0x0000000000007948 */ /* 0x000fea0003800000 */
[----:B------:R1:W-:Y:S01]  /*16820*/  STTM.x32 tmem[UR39], R56 ;  /* 0x00000038000079ed */ /* 0x0003e200082c0027 */
[----:B------:R-:W3:Y:S01]  /*16830*/  LDCU UR4, c[0x0][0x704] ;  /* 0x0000e080ff0477ac */ /* 0x000ee20008000800 */
[----:B-1----:R-:W4:Y:S01]  /*16840*/  LDL R87, [R1+0x64] ;  /* 0x0000640001577983 */ /* 0x002f220000100800 */
[----:B------:R-:W1:Y:S02]  /*16850*/  S2R R2, SR_TID.X ;  /* 0x0000000000027919 */ /* 0x000e640000002100 */
[----:B-1----:R-:W-:-:S02]  /*16860*/  SHF.R.U32.HI R60, RZ, 0x5, R2 ;  /* 0x00000005ff3c7819 */ /* 0x002fc40000011602 */
[----:B----4-:R-:W-:-:S04]  /*16870*/  FSETP.NEU.AND P0, PT, R87, -INF , PT ;  /* 0xff8000005700780b */ /* 0x010fc80003f0d000 */
[----:B------:R-:W-:-:S05]  /*16880*/  FSEL R0, R87, RZ, P0 ;  /* 0x000000ff57007208 */ /* 0x000fca0000000000 */
[----:B---3--:R-:W-:-:S04]  /*16890*/  FMUL R0, R0, -UR4 ;  /* 0x8000000400007c20 */ /* 0x008fc80008400000 */
[--C-:B------:R-:W-:Y:S02]  /*168a0*/  FFMA2 R54, R54.F32x2.HI_LO, UR4.F32, R0.reuse.F32 ;  /* 0x0000000436367c49 */ /* 0x100fe40009200000 */
[----:B------:R-:W-:Y:S01]  /*168b0*/  FFMA2 R146, R146.F32x2.HI_LO, UR4.F32, R0.F32 ;  /* 0x0000000492927c49 */ /* 0x000fe20009200000 */
[----:B------:R-:W-:Y:S02]  /*168c0*/  UIADD3 UR4, UPT, UPT, UR39, 0x20, URZ ;  /* 0x0000002027047890 */ /* 0x000fe4000fffe0ff */
[----:B------:R-:W-:Y:S02]  /*168d0*/  FSETP.GEU.AND P4, PT, R54, -126, PT ;  /* 0xc2fc00003600780b */ /* 0x000fe40003f8e000 */
[----:B------:R-:W-:Y:S01]  /*168e0*/  FSETP.GEU.AND P3, PT, R55, -126, PT ;  /* 0xc2fc00003700780b */ /* 0x000fe20003f6e000 */
[----:B------:R-:W-:Y:S01]  /*168f0*/  USHF.R.U32.HI UR4, URZ, 0x15, UR4 ;  /* 0x00000015ff047899 */ /* 0x000fe20008011604 */
[----:B------:R-:W-:Y:S02]  /*16900*/  FSETP.GEU.AND P2, PT, R146, -126, PT ;  /* 0xc2fc00009200780b */ /* 0x000fe40003f4e000 */
[----:B------:R-:W-:-:S03]  /*16910*/  FSETP.GEU.AND P1, PT, R147, -126, PT ;  /* 0xc2fc00009300780b */ /* 0x000fc60003f2e000 */
[----:B------:R-:W-:-:S04]  /*16920*/  MOV R3, UR4 ;  /* 0x0000000400037c02 */ /* 0x000fc80008000f00 */
[----:B------:R-:W-:Y:S01]  /*16930*/  @!P4 FMUL R54, R54, 0.5 ;  /* 0x3f0000003636c820 */ /* 0x000fe20000400000 */
[----:B------:R-:W-:Y:S01]  /*16940*/  LOP3.LUT P0, RZ, R3, 0x3, R60, 0x48, !PT ;  /* 0x0000000303ff7812 */ /* 0x000fe2000780483c */
[----:B------:R-:W-:Y:S02]  /*16950*/  @!P3 FMUL R55, R55, 0.5 ;  /* 0x3f0000003737b820 */ /* 0x000fe40000400000 */
[----:B------:R-:W-:Y:S01]  /*16960*/  @!P2 FMUL R146, R146, 0.5 ;  /* 0x3f0000009292a820 */ /* 0x000fe20000400000 */
[----:B------:R-:W1:Y:S01]  /*16970*/  MUFU.EX2 R58, R54 ;  /* 0x00000036003a7308 */ /* 0x000e620000000800 */
[----:B------:R-:W-:-:S07]  /*16980*/  @!P1 FMUL R147, R147, 0.5 ;  /* 0x3f00000093939820 */ /* 0x000fce0000400000 */
[----:B------:R-:W3:Y:S08]  /*16990*/  MUFU.EX2 R59, R55 ;  /* 0x00000037003b7308 */ /* 0x000ef00000000800 */
[----:B------:R-:W4:Y:S01]  /*169a0*/  MUFU.EX2 R56, R146 ;  /* 0x0000009200387308 */ /* 0x000f220000000800 */
[----:B-1----:R-:W-:-:S07]  /*169b0*/  @!P4 FMUL R58, R58, R58 ;  /* 0x0000003a3a3ac220 */ /* 0x002fce0000400000 */
[----:B------:R-:W1:Y:S01]  /*169c0*/  MUFU.EX2 R57, R147 ;  /* 0x0000009300397308 */ /* 0x000e620000000800 */
[----:B---3--:R-:W-:-:S05]  /*169d0*/  @!P3 FMUL R59, R59, R59 ;  /* 0x0000003b3b3bb220 */ /* 0x008fca0000400000 */
[----:B------:R-:W-:Y:S01]  /*169e0*/  F2FP.BF16.F32.PACK_AB R54, R59, R58 ;  /* 0x0000003a3b36723e */ /* 0x000fe200000010ff */
[----:B----4-:R-:W-:Y:S01]  /*169f0*/  @!P2 FMUL R56, R56, R56 ;  /* 0x000000383838a220 */ /* 0x010fe20000400000 */
[----:B-1----:R-:W-:-:S05]  /*16a00*/  @!P1 FMUL R57, R57, R57 ;  /* 0x0000003939399220 */ /* 0x002fca0000400000 */
[----:B------:R-:W-:Y:S01]  /*16a10*/  F2FP.BF16.F32.PACK_AB R55, R57, R56 ;  /* 0x000000383937723e */ /* 0x000fe200000010ff */
[----:B------:R-:W-:Y:S06]  /*16a20*/  @!P0 BRA `(.L_x_271) ;  /* 0x0000000000408947 */ /* 0x000fec0003800000 */
[----:B--2---:R-:W-:Y:S01]  /*16a30*/  MOV R14, 0x8 ;  /* 0x00000008000e7802 */ /* 0x004fe20000000f00 */
        /* <DEDUP_REMOVED lines=15> */
.L_x_271:
        /* <DEDUP_REMOVED lines=8> */
.L_x_272:
[----:B------:R-:W4:Y:S01]  /*16bb0*/  S2UR UR4, SR_CgaCtaId ;  /* 0x00000000000479c3 */ /* 0x000f220000008800 */
[----:B------:R-:W-:Y:S01]  /*16bc0*/  UISETP.NE.AND UP0, UPT, UR50, URZ, UPT ;  /* 0x000000ff3200728c */ /* 0x000fe2000bf05270 */
[----:B------:R-:W-:-:S03]  /*16bd0*/  UMOV UR5, 0x400 ;  /* 0x0000040000057882 */ /* 0x000fc60000000000 */
[----:B------:R-:W-:-:S04]  /*16be0*/  USEL UR39, UR45, UR48, UP0 ;  /* 0x000000302d277287 */ /* 0x000fc80008000000 */
[----:B------:R-:W-:Y:S02]  /*16bf0*/  ULOP3.LUT UR39, UR39, 0x1, URZ, 0x3c, !UPT ;  /* 0x0000000127277892 */ /* 0x000fe4000f8e3cff */
[----:B----4-:R-:W-:-:S04]  /*16c00*/  ULEA UR4, UR4, UR5, 0x18 ;  /* 0x0000000504047291 */ /* 0x010fc8000f8ec0ff */
[----:B------:R-:W-:Y:S02]  /*16c10*/  UIADD3 UR5, UPT, UPT, UR4, 0x1c068, URZ ;  /* 0x0001c06804057890 */ /* 0x000fe4000fffe0ff */
[----:B------:R-:W-:Y:S02]  /*16c20*/  @UP0 UIADD3 UR5, UPT, UPT, UR4, 0x1c058, URZ ;  /* 0x0001c05804050890 */ /* 0x000fe4000fffe0ff */
[----:B------:R-:W-:Y:S02]  /*16c30*/  UISETP.NE.AND UP0, UPT, UR43, URZ, UPT ;  /* 0x000000ff2b00728c */ /* 0x000fe4000bf05270 */
[----:B------:R-:W-:-:S09]  /*16c40*/  UPRMT UR5, UR38, 0x654, UR5 ;  /* 0x0000065426057896 */ /* 0x000fd20008000005 */
[----:B---3--:R-:W-:Y:S01]  /*16c50*/  SYNCS.ARRIVE.TRANS64.RED.A1T0 RZ, [UR5], RZ ;  /* 0x000000ffffff79a7 */ /* 0x008fe20008100405 */
[----:B------:R-:W-:Y:S05]  /*16c60*/  BRA.U UP0, `(.L_x_273) ;  /* 0x0000000100047547 */ /* 0x000fea000b800000 */
[----:B------:R-:W-:Y:S05]  /*16c70*/  BPT.TRAP 0x1 ;  /* 0x000000040000795c */ /* 0x000fea0000300000 */
.L_x_273:
[----:B------:R-:W-:Y:S01]  /*16c80*/  UISETP.NE.AND UP0, UPT, UR50, URZ, UPT ;  /* 0x000000ff3200728c */ /* 0x000fe2000bf05270 */
[----:B------:R-:W-:Y:S01]  /*16c90*/  FADD2 R90, R90.F32x2.HI_LO, RZ.F32 ;  /* 0x000000ff5a5a724b */ /* 0x000fe20000200000 */
[----:B------:R-:W-:Y:S01]  /*16ca0*/  UIADD3 UR5, UPT, UPT, UR4, 0x1c088, URZ ;  /* 0x0001c08804057890 */ /* 0x000fe2000fffe0ff */
[----:B------:R-:W-:Y:S01]  /*16cb0*/  FADD2 R92, R92.F32x2.HI_LO, RZ.F32 ;  /* 0x000000ff5c5c724b */ /* 0x000fe20000200000 */
[----:B------:R-:W-:Y:S01]  /*16cc0*/  USEL UR37, UR46, UR47, UP0 ;  /* 0x0000002f2e257287 */ /* 0x000fe20008000000 */
[----:B------:R-:W-:Y:S01]  /*16cd0*/  FADD2 R90, R90.F32x2.HI_LO, R98.F32x2.HI_LO ;  /* 0x000000625a5a724b */ /* 0x000fe20000000000 */
[----:B------:R-:W-:Y:S01]  /*16ce0*/  FSETP.NEU.AND P0, PT, R87, -INF , PT ;  /* 0xff8000005700780b */ /* 0x000fe20003f0d000 */
[----:B------:R-:W-:Y:S01]  /*16cf0*/  FADD2 R94, R94.F32x2.HI_LO, RZ.F32 ;  /* 0x000000ff5e5e724b */ /* 0x000fe20000200000 */
[----:B------:R-:W-:Y:S01]  /*16d00*/  ULOP3.LUT UR37, UR37, 0x1, URZ, 0x3c, !UPT ;  /* 0x0000000125257892 */ /* 0x000fe2000f8e3cff */
[----:B------:R-:W-:Y:S01]  /*16d10*/  FADD2 R92, R92.F32x2.HI_LO, R100.F32x2.HI_LO ;  /* 0x000000645c5c724b */ /* 0x000fe20000000000 */
[----:B--2---:R-:W-:Y:S01]  /*16d20*/  FSEL R4, R87, RZ, P0 ;  /* 0x000000ff57047208 */ /* 0x004fe20000000000 */
[----:B------:R-:W-:Y:S01]  /*16d30*/  @UP0 UIADD3 UR5, UPT, UPT, UR4, 0x1c078, URZ ;  /* 0x0001c07804050890 */ /* 0x000fe2000fffe0ff */
[----:B------:R-:W-:-:S02]  /*16d40*/  FADD2 R94, R94.F32x2.HI_LO, R102.F32x2.HI_LO ;  /* 0x000000665e5e724b */ /* 0x000fc40000000000 */
[----:B------:R-:W-:Y:S01]  /*16d50*/  MOV R0, UR37 ;  /* 0x0000002500007c02 */ /* 0x000fe20008000f00 */
[----:B------:R-:W-:Y:S01]  /*16d60*/  FADD2 R90, R90.F32x2.HI_LO, R106.F32x2.HI_LO ;  /* 0x0000006a5a5a724b */ /* 0x000fe20000000000 */
[----:B------:R-:W-:Y:S01]  /*16d70*/  FSETP.NEU.AND P0, PT, R17, R4, PT ;  /* 0x000000041100720b */ /* 0x000fe20003f0d000 */
[----:B------:R-:W-:Y:S01]  /*16d80*/  FADD2 R92, R92.F32x2.HI_LO, R108.F32x2.HI_LO ;  /* 0x0000006c5c5c724b */ /* 0x000fe20000000000 */
[----:B------:R-:W-:Y:S01]  /*16d90*/  SHF.L.U32 R0, R0, 0x1f, RZ ;  /* 0x0000001f00007819 */ /* 0x000fe200000006ff */
[----:B------:R-:W-:Y:S02]  /*16da0*/  FADD2 R94, R94.F32x2.HI_LO, R110.F32x2.HI_LO ;  /* 0x0000006e5e5e724b */ /* 0x000fe40000000000 */
[----:B------:R-:W-:Y:S01]  /*16db0*/  FADD2 R90, R90.F32x2.HI_LO, R114.F32x2.HI_LO ;  /* 0x000000725a5a724b */ /* 0x000fe20000000000 */
[----:B------:R-:W2:Y:S01]  /*16dc0*/  SYNCS.PHASECHK.TRANS64.TRYWAIT P2, [UR5], R0 ;  /* 0x00000000ff0075a7 */ /* 0x000ea20008041105 */
[----:B------:R-:W-:Y:S02]  /*16dd0*/  FADD2 R92, R92.F32x2.HI_LO, R116.F32x2.HI_LO ;  /* 0x000000745c5c724b */ /* 0x000fe40000000000 */
[----:B------:R-:W-:-:S02]  /*16de0*/  FADD2 R94, R94.F32x2.HI_LO, R18.F32x2.HI_LO ;  /* 0x000000125e5e724b */ /* 0x000fc40000000000 */
[----:B------:R-:W-:Y:S02]  /*16df0*/  FADD2 R90, R90.F32x2.HI_LO, R22.F32x2.HI_LO ;  /* 0x000000165a5a724b */ /* 0x000fe40000000000 */
[----:B------:R-:W-:Y:S02]  /*16e00*/  FADD2 R92, R92.F32x2.HI_LO, R126.F32x2.HI_LO ;  /* 0x0000007e5c5c724b */ /* 0x000fe40000000000 */
[----:B------:R-:W-:Y:S02]  /*16e10*/  FADD2 R94, R94.F32x2.HI_LO, R120.F32x2.HI_LO ;  /* 0x000000785e5e724b */ /* 0x000fe40000000000 */
[----:B------:R-:W-:Y:S01]  /*16e20*/  FADD2 R90, R90.F32x2.HI_LO, R122.F32x2.HI_LO ;  /* 0x0000007a5a5a724b */ /* 0x000fe20000000000 */
[----:B--2---:R-:W-:Y:S06]  /*16e30*/  @!P2 BRA `(.L_x_274) ;  /* 0x0000004c0010a947 */ /* 0x004fec0003800000 */
.L_x_453:
[----:B------:R-:W-:Y:S01]  /*16e40*/  BSSY.RECONVERGENT B0, `(.L_x_275) ;  /* 0x000000b000007945 */ /* 0x000fe20003800200 */
[----:B--2---:R-:W-:-:S03]  /*16e50*/  MOV R3, 0x3f000000 ;  /* 0x3f00000000037802 */ /* 0x004fc60000000f00 */
[----:B------:R-:W-:Y:S05]  /*16e60*/  @!P0 BRA `(.L_x_276) ;  /* 0x0000000000208947 */ /* 0x000fea0003800000 */
[----:B------:R-:W2:Y:S01]  /*16e70*/  LDCU UR5, c[0x0][0x704] ;  /* 0x0000e080ff0577ac */ /* 0x000ea20008000800 */
[----:B------:R-:W-:-:S04]  /*16e80*/  FADD R0, -R4, R17 ;  /* 0x0000001104007221 */ /* 0x000fc80000000100 */
[----:B--2---:R-:W-:-:S05]  /*16e90*/  FMUL R0, R0, UR5 ;  /* 0x0000000500007c20 */ /* 0x004fca0008400000 */
[----:B------:R-:W-:-:S13]  /*16ea0*/  FSETP.GEU.AND P0, PT, R0, -126, PT ;  /* 0xc2fc00000000780b */ /* 0x000fda0003f0e000 */
[----:B------:R-:W-:-:S04]  /*16eb0*/  @!P0 FMUL R0, R0, 0.5 ;  /* 0x3f00000000008820 */ /* 0x000fc80000400000 */
[----:B------:R-:W2:Y:S02]  /*16ec0*/  MUFU.EX2 R3, R0 ;  /* 0x0000000000037308 */ /* 0x000ea40000000800 */
[----:B--2---:R-:W-:-:S04]  /*16ed0*/  @!P0 FMUL R3, R3, R3 ;  /* 0x0000000303038220 */ /* 0x004fc80000400000 */
[----:B------:R-:W-:Y:S02]  /*16ee0*/  FMUL R3, R3, 0.5 ;  /* 0x3f00000003037820 */ /* 0x000fe40000400000 */
.L_x_276:
[----:B------:R-:W-:Y:S05]  /*16ef0*/  BSYNC.RECONVERGENT B0 ;  /* 0x0000000000007941 */ /* 0x000fea0003800200 */
.L_x_275:
[----:B-1----:R-:W2:Y:S04]  /*16f00*/  LDL.LU.64 R24, [R1+0x18] ;  /* 0x0000180001187983 */ /* 0x002ea80000300a00 */
[----:B------:R-:W3:Y:S04]  /*16f10*/  LDL.LU.64 R22, [R1+0x20] ;  /* 0x0000200001167983 */ /* 0x000ee80000300a00 */
[----:B------:R-:W4:Y:S04]  /*16f20*/  LDL.LU.64 R20, [R1+0x28] ;  /* 0x0000280001147983 */ /* 0x000f280000300a00 */
[----:B------:R-:W5:Y:S04]  /*16f30*/  LDL.LU.64 R12, [R1+0x10] ;  /* 0x00001000010c7983 */ /* 0x000f680000300a00 */
        /* <DEDUP_REMOVED lines=43> */
[----:B--2---:R-:W-:Y:S02]  /*171f0*/  FADD2 R90, R90.F32x2.HI_LO, R24.F32x2.HI_LO ;  /* 0x000000185a5a724b */ /* 0x004fe40000000000 */
[----:B---3--:R-:W-:Y:S02]  /*17200*/  FADD2 R92, R92.F32x2.HI_LO, R22.F32x2.HI_LO ;  /* 0x000000165c5c724b */ /* 0x008fe40000000000 */
[----:B----4-:R-:W-:Y:S02]  /*17210*/  FADD2 R94, R94.F32x2.HI_LO, R20.F32x2.HI_LO ;  /* 0x000000145e5e724b */ /* 0x010fe40000000000 */
[----:B-----5:R-:W-:-:S02]  /*17220*/  FADD2 R88, R88.F32x2.HI_LO, R12.F32x2.HI_LO ;  /* 0x0000000c5858724b */ /* 0x020fc40000000000 */
        /* <DEDUP_REMOVED lines=9> */
[----:B------:R-:W-:-:S04]  /*172c0*/  FADD2 R88, R88.F32x2.HI_LO, R90.F32x2.HI_LO ;  /* 0x0000005a5858724b */ /* 0x000fc80000000000 */
[----:B------:R-:W-:-:S04]  /*172d0*/  FADD2 R88, R88.F32x2.HI_LO, R92.F32x2.HI_LO ;  /* 0x0000005c5858724b */ /* 0x000fc80000000000 */
[----:B------:R-:W-:-:S05]  /*172e0*/  FADD R0, R88, R89 ;  /* 0x0000005958007221 */ /* 0x000fca0000000000 */
[----:B------:R1:W-:Y:S01]  /*172f0*/  STL [R1+0x60], R0 ;  /* 0x0000600001007387 */ /* 0x0003e20000100800 */
[----:B------:R-:W-:Y:S05]  /*17300*/  @P1 BRA `(.L_x_277) ;  /* 0x0000000000041947 */ /* 0x000fea0003800000 */
[----:B------:R-:W-:Y:S05]  /*17310*/  BPT.TRAP 0x1 ;  /* 0x000000040000795c */ /* 0x000fea0000300000 */
.L_x_277:
[----:B------:R-:W-:Y:S01]  /*17320*/  UISETP.NE.AND UP0, UPT, UR50, URZ, UPT ;  /* 0x000000ff3200728c */ /* 0x000fe2000bf05270 */
[----:B-1----:R-:W-:Y:S01]  /*17330*/  IMAD.U32 R0, RZ, RZ, UR39 ;  /* 0x00000027ff007e24 */ /* 0x002fe2000f8e00ff */
        /* <DEDUP_REMOVED lines=12> */
.L_x_455:
        /* <DEDUP_REMOVED lines=17> */
.L_x_279:
[----:B------:R-:W-:Y:S05]  /*17510*/  WARPSYNC.ALL ;  /* 0x0000000000007948 */ /* 0x000fea0003800000 */
[----:B------:R-:W2:Y:S01]  /*17520*/  LDL.LU.64 R16, [R1+0x60] ;  /* 0x0000600001107983 */ /* 0x000ea20000300a00 */
[----:B------:R-:W-:Y:S01]  /*17530*/  R2UR UR4, R2 ;  /* 0x00000000020472ca */ /* 0x000fe200000e0000 */
[----:B------:R-:W-:Y:S02]  /*17540*/  UISETP.NE.AND UP0, UPT, UR50, URZ, UPT ;  /* 0x000000ff3200728c */ /* 0x000fe4000bf05270 */
[----:B------:R-:W-:Y:S02]  /*17550*/  ULOP3.LUT UR49, UR49, 0x1, URZ, 0x3c, !UPT ;  /* 0x0000000131317892 */ /* 0x000fe4000f8e3cff */
[----:B------:R-:W-:-:S02]  /*17560*/  USEL UR47, UR47, UR37, UP0 ;  /* 0x000000252f2f7287 */ /* 0x000fc40008000000 */
[----:B------:R-:W-:Y:S02]  /*17570*/  USEL UR46, UR37, UR46, UP0 ;  /* 0x0000002e252e7287 */ /* 0x000fe40008000000 */
[----:B------:R-:W-:Y:S02]  /*17580*/  USEL UR48, UR48, UR39, UP0 ;  /* 0x0000002730307287 */ /* 0x000fe40008000000 */
[----:B------:R-:W-:Y:S02]  /*17590*/  USEL UR45, UR39, UR45, UP0 ;  /* 0x0000002d272d7287 */ /* 0x000fe40008000000 */
[----:B--2---:R3:W-:Y:S10]  /*175a0*/  STTM.x2 tmem[UR4], R16 ;  /* 0x00000010000079ed */ /* 0x0047f400080c0004 */
.L_x_260:
[----:B------:R-:W-:-:S09]  /*175b0*/  UISETP.NE.AND UP0, UPT, UR43, URZ, UPT ;  /* 0x000000ff2b00728c */ /* 0x000fd2000bf05270 */
[----:B------:R-:W-:Y:S05]  /*175c0*/  BRA.U UP0, `(.L_x_280) ;  /* 0x0000000100047547 */ /* 0x000fea000b800000 */
[----:B------:R-:W-:Y:S05]  /*175d0*/  BPT.TRAP 0x1 ;  /* 0x000000040000795c */ /* 0x000fea0000300000 */
.L_x_280:
[----:B------:R-:W4:Y:S01]  /*175e0*/  S2UR UR5, SR_CgaCtaId ;  /* 0x00000000000579c3 */ /* 0x000f220000008800 */
[----:B------:R-:W-:Y:S01]  /*175f0*/  UISETP.NE.AND UP1, UPT, UR50, URZ, UPT ;  /* 0x000000ff3200728c */ /* 0x000fe2000bf25270 */
[----:B------:R-:W-:-:S03]  /*17600*/  UMOV UR4, 0x400 ;  /* 0x0000040000047882 */ /* 0x000fc60000000000 */
[----:B------:R-:W-:-:S04]  /*17610*/  USEL UR6, UR46, UR47, UP1 ;  /* 0x0000002f2e067287 */ /* 0x000fc80008800000 */
[----:B------:R-:W-:Y:S02]  /*17620*/  ULOP3.LUT UR6, UR6, 0x1, URZ, 0x3c, !UPT ;  /* 0x0000000106067892 */ /* 0x000fe4000f8e3cff */
[----:B----4-:R-:W-:-:S04]  /*17630*/  ULEA UR5, UR5, UR4, 0x18 ;  /* 0x0000000405057291 */ /* 0x010fc8000f8ec0ff */
[----:B------:R-:W-:Y:S02]  /*17640*/  UIADD3 UR4, UPT, UPT, UR5, 0x1c080, URZ ;  /* 0x0001c08005047890 */ /* 0x000fe4000fffe0ff */
[----:B------:R-:W-:-:S09]  /*17650*/  @UP1 UIADD3 UR4, UPT, UPT, UR5, 0x1c070, URZ ;  /* 0x0001c07005041890 */ /* 0x000fd2000fffe0ff */
[----:B------:R-:W-:Y:S01]  /*17660*/  SYNCS.ARRIVE.TRANS64.A1T0 RZ, [UR4], RZ ;  /* 0x000000ffffff79a7 */ /* 0x000fe20008100004 */
[----:B------:R-:W-:Y:S05]  /*17670*/  BRA.U UP0, `(.L_x_281) ;  /* 0x0000000100047547 */ /* 0x000fea000b800000 */
[----:B------:R-:W-:Y:S05]  /*17680*/  BPT.TRAP 0x1 ;  /* 0x000000040000795c */ /* 0x000fea0000300000 */
.L_x_281:
[----:B------:R-:W-:Y:S01]  /*17690*/  UISETP.NE.AND UP0, UPT, UR50, URZ, UPT ;  /* 0x000000ff3200728c */ /* 0x000fe2000bf05270 */
[----:B-1----:R-:W-:Y:S01]  /*176a0*/  MOV R3, UR6 ;  /* 0x0000000600037c02 */ /* 0x002fe20008000f00 */
[----:B------:R-:W-:-:S03]  /*176b0*/  UIADD3 UR4, UPT, UPT, UR5, 0x1c078, URZ ;  /* 0x0001c07805047890 */ /* 0x000fc6000fffe0ff */
[----:B------:R-:W-:-:S06]  /*176c0*/  SHF.L.U32 R3, R3, 0x1f, RZ ;  /* 0x0000001f03037819 */ /* 0x000fcc00000006ff */
[----:B------:R-:W-:Y:S02]  /*176d0*/  @!UP0 UIADD3 UR4, UPT, UPT, UR5, 0x1c088, URZ ;  /* 0x0001c08805048890 */ /* 0x000fe4000fffe0ff */
[----:B------:R-:W-:-:S07]  /*176e0*/  UISETP.GT.U32.AND UP0, UPT, UR42, 0x1, UPT ;  /* 0x000000012a00788c */ /* 0x000fce000bf04070 */
[----:B------:R-:W1:Y:S02]  /*176f0*/  SYNCS.PHASECHK.TRANS64.TRYWAIT P0, [UR4], R3 ;  /* 0x00000003ff0075a7 */ /* 0x000e640008001104 */
[----:B-1----:R-:W-:Y:S05]  /*17700*/  @!P0 BRA `(.L_x_282) ;  /* 0x00000044000c8947 */ /* 0x002fea0003800000 */
.L_x_457:
[----:B------:R-:W-:Y:S05]  /*17710*/  BRA.U UP0, `(.L_x_283) ;  /* 0x0000000100087547 */ /* 0x000fea000b800000 */
[----:B------:R-:W-:Y:S05]  /*17720*/  BPT.TRAP 0x1 ;  /* 0x000000040000795c */ /* 0x000fea0000300000 */
[----:B------:R-:W-:Y:S05]  /*17730*/  BPT.TRAP 0x1 ;  /* 0x000000040000795c */ /* 0x000fea0000300000 */
.L_x_283:
[----:B------:R-:W-:Y:S02]  /*17740*/  UISETP.NE.AND UP0, UPT, UR50, URZ, UPT ;  /* 0x000000ff3200728c */ /* 0x000fe4000bf05270 */
[----:B------:R-:W-:Y:S02]  /*17750*/  UIADD3 UR4, UPT, UPT, UR5, 0x1c068, URZ ;  /* 0x0001c06805047890 */ /* 0x000fe4000fffe0ff */
[----:B------:R-:W-:Y:S02]  /*17760*/  USEL UR47, UR47, UR6, UP0 ;  /* 0x000000062f2f7287 */ /* 0x000fe40008000000 */
[----:B------:R-:W-:-:S05]  /*17770*/  USEL UR46, UR6, UR46, UP0 ;  /* 0x0000002e062e7287 */ /* 0x000fca0008000000 */
[----:B------:R-:W-:-:S04]  /*17780*/  @UP0 UIADD3 UR4, UPT, UPT, UR5, 0x1c058, URZ ;  /* 0x0001c05805040890 */ /* 0x000fc8000fffe0ff */
[----:B------:R-:W-:-:S09]  /*17790*/  UPRMT UR4, UR38, 0x654, UR4 ;  /* 0x0000065426047896 */ /* 0x000fd20008000004 */
[----:B------:R-:W-:Y:S01]  /*177a0*/  SYNCS.ARRIVE.TRANS64.RED.A1T0 RZ, [UR4], RZ ;  /* 0x000000ffffff79a7 */ /* 0x000fe20008100404 */
[----:B------:R-:W-:-:S04]  /*177b0*/  USEL UR4, UR45, UR48, UP0 ;  /* 0x000000302d047287 */ /* 0x000fc80008000000 */
[----:B------:R-:W-:-:S04]  /*177c0*/  ULOP3.LUT UR4, UR4, 0x1, URZ, 0x3c, !UPT ;  /* 0x0000000104047892 */ /* 0x000fc8000f8e3cff */
[----:B------:R-:W-:Y:S02]  /*177d0*/  USEL UR45, UR4, UR45, UP0 ;  /* 0x0000002d042d7287 */ /* 0x000fe40008000000 */
[----:B------:R-:W-:-:S12]  /*177e0*/  USEL UR48, UR48, UR4, UP0 ;  /* 0x0000000430307287 */ /* 0x000fd80008000000 */
.L_x_235:
[----:B------:R-:W4:Y:S01]  /*177f0*/  LDCU UR5, c[0x0][0x370] ;  /* 0x00006e00ff0577ac */ /* 0x000f220008000800 */
[----:B------:R-:W5:Y:S01]  /*17800*/  LDCU UR4, c[0x0][0x900] ;  /* 0x00012000ff0477ac */ /* 0x000f620008000800 */
[----:B----4-:R-:W-:-:S04]  /*17810*/  UIADD3 UR36, UPT, UPT, UR5, UR36, URZ ;  /* 0x0000002405247290 */ /* 0x010fc8000fffe0ff */
[----:B-----5:R-:W-:-:S09]  /*17820*/  UISETP.GE.AND UP0, UPT, UR36, UR4, UPT ;  /* 0x000000042400728c */ /* 0x020fd2000bf06270 */
[----:B------:R-:W-:Y:S05]  /*17830*/  BRA.U !UP0, `(.L_x_284) ;  /* 0xffffff59080c7547 */ /* 0x000fea000b83ffff */
[----:B------:R-:W-:Y:S05]  /*17840*/  EXIT ;  /* 0x000000000000794d */ /* 0x000fea0003800000 */
.L_x_26:
[----:B------:R-:W-:-:S05]  /*17850*/  IMAD.MOV.U32 R3, RZ, RZ, -0x4 ;  /* 0xfffffffcff037424 */ /* 0x000fca00078e00ff */
[----:B------:R-:W-:-:S05]  /*17860*/  VIADDMNMX.U32 R0, R2, R3, 0x2, PT ;  /* 0x0000000202007446 */ /* 0x000fca0003800003 */
[----:B------:R-:W-:-:S04]  /*17870*/  IMAD.SHL.U32 R0, R0, 0x4, RZ ;  /* 0x0000000400007824 */ /* 0x000fc800078e00ff */
[----:B------:R-:W1:Y:S02]  /*17880*/  LDC R2, c[0x2][R0] ;  /* 0x0080000000027b82 */ /* 0x000e640000000800 */
[----:B-1----:R-:W-:-:S04]  /*17890*/  SHF.R.S32.HI R3, RZ, 0x1f, R2 ;  /* 0x0000001fff037819 */ /* 0x002fc80000011402 */
.L_x_510:
[----:B------:R-:W-:Y:S05]  /*178a0*/  BRX R2 -0x178b0                                                                                                                                                                                                                                                                                                                                                                                                                                                                                                                                                                                              (*"BRANCH_TARGETS .L_x_511,.L_x_512,.L_x_513"*) ;  /* 0xfffffe8402d47949 */ /* 0x000fea000383ffff */
.L_x_513:
[----:B------:R-:W-:-:S08]  /*178b0*/  NOP ;  /* 0x0000000000007918 */ /* 0x000fd00000000000 */
[----:B------:R-:W-:-:S00]  /*178c0*/  USETMAXREG.DEALLOC.CTAPOOL 0x18 ;  /* 0x00000018000079c8 */ /* 0x000fc000080e0500 */
[----:B------:R-:W-:Y:S05]  /*178d0*/  EXIT ;  /* 0x000000000000794d */ /* 0x000fea0003800000 */
.L_x_511:
[----:B------:R-:W-:-:S08]  /*178e0*/  NOP ;  /* 0x0000000000007918 */ /* 0x000fd00000000000 */
[----:B------:R-:W1:-:S00]  /*178f0*/  USETMAXREG.DEALLOC.CTAPOOL 0x20 ;  /* 0x00000020000079c8 */ /* 0x000e4000080e0500 */
[----:B-1----:R-:W1:Y:S02]  /*17900*/  LDC R0, c[0x0][0x900] ;  /* 0x00024000ff007b82 */ /* 0x002e640000000800 */
[----:B-1----:R-:W-:-:S13]  /*17910*/  ISETP.LE.AND P1, PT, R0, UR36, PT ;  /* 0x0000002400007c0c */ /* 0x002fda000bf23270 */
[----:B------:R-:W-:Y:S05]  /*17920*/  @P1 EXIT ;  /* 0x000000000000194d */ /* 0x000fea0003800000 */
[----:B------:R-:W-:Y:S01]  /*17930*/  HFMA2 R4, -RZ, RZ, 0, 5.9604644775390625e-08 ;  /* 0x00000001ff047431 */ /* 0x000fe200000001ff */
[----:B------:R-:W-:Y:S01]  /*17940*/  PLOP3.LUT P5, PT, P5, P6, PT, 0xf8, 0x8f ;  /* 0x00000000008f781c */ /* 0x000fe20002fadf70 */
[----:B------:R-:W1:Y:S01]  /*17950*/  LDCU.64 UR4, c[0x0][0x348] ;  /* 0x00006900ff0477ac */ /* 0x000e620008000a00 */
[----:B------:R-:W-:Y:S01]  /*17960*/  UPLOP3.LUT UP1, UPT, UP2, UP3, UPT, 0xf8, 0x8f ;  /* 0x00000000008f789c */ /* 0x000fe20001727f70 */
[----:B------:R-:W-:Y:S01]  /*17970*/  UMOV UR15, 0x1 ;  /* 0x00000001000f7882 */ /* 0x000fe20000000000 */
[----:B------:R-:W-:-:S09]  /*17980*/  UMOV UR22, URZ ;  /* 0x000000ff00167c82 */ /* 0x000fd20008000000 */
.L_x_382:
[----:B--2---:R-:W2:Y:S01]  /*17990*/  LDCU.64 UR6, c[0x0][0x908] ;  /* 0x00012100ff0677ac */ /* 0x004ea20008000a00 */
[----:B---3--:R-:W3:Y:S01]  /*179a0*/  LDCU UR10, c[0x0][0x904] ;  /* 0x00012080ff0a77ac */ /* 0x008ee20008000800 */
[----:B------:R-:W4:Y:S01]  /*179b0*/  LDCU.64 UR8, c[0x0][0x920] ;  /* 0x00012400ff0877ac */ /* 0x000f220008000a00 */
[----:B------:R-:W5:Y:S01]  /*179c0*/  LDCU UR14, c[0x0][0x91c] ;  /* 0x00012380ff0e77ac */ /* 0x000f620008000800 */
[----:B--2---:R-:W-:-:S04]  /*179d0*/  UIMAD.WIDE.U32 UR12, UR36, UR6, URZ ;  /* 0x00000006240c72a5 */ /* 0x004fc8000f8e00ff */
[----:B------:R-:W-:Y:S02]  /*179e0*/  USHF.R.U32.HI UR13, URZ, UR7, UR13 ;  /* 0x00000007ff0d7299 */ /* 0x000fe4000801160d */
[----:B---3--:R-:W-:Y:S01]  /*179f0*/  UISETP.NE.AND UP2, UPT, UR10, 0x1, UPT ;  /* 0x000000010a00788c */ /* 0x008fe2000bf45270 */
[----:B------:R-:W2:Y:S03]  /*17a00*/  LDCU.64 UR6, c[0x0][0x380] ;  /* 0x00007000ff0677ac */ /* 0x000ea60008000a00 */
[----:B------:R-:W-:Y:S02]  /*17a10*/  USEL UR13, UR36, UR13, !UP2 ;  /* 0x0000000d240d7287 */ /* 0x000fe4000d000000 */
[----:B-----5:R-:W-:Y:S02]  /*17a20*/  UISETP.NE.AND UP2, UPT, UR14, 0x1, UPT ;  /* 0x000000010e00788c */ /* 0x020fe4000bf45270 */
[----:B----4-:R-:W-:-:S02]  /*17a30*/  UIMAD.WIDE.U32 UR16, UR13, UR8, URZ ;  /* 0x000000080d1072a5 */ /* 0x010fc4000f8e00ff */
[----:B------:R-:W-:-:S05]  /*17a40*/  UIADD3 UR8, UPT, UPT, -UR13, URZ, URZ ;  /* 0x000000ff0d087290 */ /* 0x000fca000fffe1ff */
[----:B------:R-:W-:Y:S02]  /*17a50*/  UMOV UR11, UR17 ;  /* 0x00000011000b7c82 */ /* 0x000fe40008000000 */
[----:B------:R-:W-:Y:S02]  /*17a60*/  USHF.R.U32.HI UR9, URZ, UR9, UR11 ;  /* 0x00000009ff097299 */ /* 0x000fe4000801160b */
[----:B------:R-:W-:Y:S02]  /*17a70*/  UIMAD UR11, UR10, UR8, UR36 ;  /* 0x000000080a0b72a4 */ /* 0x000fe4000f8e0224 */
[----:B------:R-:W-:Y:S02]  /*17a80*/  USEL UR12, UR13, UR9, !UP2 ;  /* 0x000000090d0c7287 */ /* 0x000fe4000d000000 */
[----:B--2---:R-:W-:Y:S02]  /*17a90*/  UISETP.NE.AND UP2, UPT, UR7, URZ, UPT ;  /* 0x000000ff0700728c */ /* 0x004fe4000bf45270 */
[----:B------:R-:W-:-:S02]  /*17aa0*/  USHF.L.U32 UR11, UR11, 0x8, URZ ;  /* 0x000000080b0b7899 */ /* 0x000fc400080006ff */
[----:B------:R-:W-:Y:S02]  /*17ab0*/  UIADD3 UR8, UPT, UPT, -UR12, URZ, URZ ;  /* 0x000000ff0c087290 */ /* 0x000fe4000fffe1ff */
[----:B------:R-:W-:Y:S02]  /*17ac0*/  UISETP.GE.OR UP2, UPT, UR11, UR6, !UP2 ;  /* 0x000000060b00728c */ /* 0x000fe4000d746670 */
[----:B------:R-:W-:-:S07]  /*17ad0*/  UIMAD UR14, UR14, UR8, UR13 ;  /* 0x000000080e0e72a4 */ /* 0x000fce000f8e020d */
[----:B-1----:R-:W-:Y:S05]  /*17ae0*/  BRA.U UP2, `(.L_x_285) ;  /* 0x0000002902147547 */ /* 0x002fea000b800000 */
[----:B------:R-:W2:Y:S01]  /*17af0*/  LDCU UR6, c[0x0][0x38c] ;  /* 0x00007180ff0677ac */ /* 0x000ea20008000800 */
[----:B------:R-:W-:Y:S01]  /*17b00*/  BSSY.RECONVERGENT B0, `(.L_x_286) ;  /* 0x0000028000007945 */ /* 0x000fe20003800200 */
[----:B------:R-:W3:Y:S01]  /*17b10*/  LDCU.64 UR8, c[0x0][0x910] ;  /* 0x00012200ff0877ac */ /* 0x000ee20008000a00 */
[----:B------:R-:W4:Y:S01]  /*17b20*/  LDCU UR10, c[0x0][0x918] ;  /* 0x00012300ff0a77ac */ /* 0x000f220008000800 */
[----:B--2---:R-:W-:Y:S01]  /*17b30*/  IMAD.U32 R3, RZ, RZ, UR6 ;  /* 0x00000006ff037e24 */ /* 0x004fe2000f8e00ff */
[----:B---3--:R-:W-:-:S04]  /*17b40*/  UIMAD.WIDE.U32 UR16, UR12, UR9, URZ ;  /* 0x000000090c1072a5 */ /* 0x008fc8000f8e00ff */
[----:B------:R-:W-:Y:S01]  /*17b50*/  IABS R3, R3 ;  /* 0x0000000300037213 */ /* 0x000fe20000000000 */
[----:B------:R-:W-:-:S03]  /*17b60*/  UISETP.NE.AND UP2, UPT, UR8, 0x1, UPT ;  /* 0x000000010800788c */ /* 0x000fc6000bf45270 */
[----:B------:R-:W2:Y:S01]  /*17b70*/  I2F.RP R0, R3 ;  /* 0x0000000300007306 */ /* 0x000ea20000209400 */
[----:B------:R-:W-:Y:S02]  /*17b80*/  UMOV UR9, UR17 ;  /* 0x0000001100097c82 */ /* 0x000fe40008000000 */
[----:B----4-:R-:W-:-:S04]  /*17b90*/  USHF.R.U32.HI UR9, URZ, UR10, UR9 ;  /* 0x0000000aff097299 */ /* 0x010fc80008011609 */
[----:B------:R-:W-:Y:S02]  /*17ba0*/  USEL UR9, UR12, UR9, !UP2 ;  /* 0x000000090c097287 */ /* 0x000fe4000d000000 */
[----:B------:R-:W-:Y:S02]  /*17bb0*/  UISETP.NE.AND UP2, UPT, UR6, URZ, UPT ;  /* 0x000000ff0600728c */ /* 0x000fe4000bf45270 */
[----:B------:R-:W-:Y:S01]  /*17bc0*/  UIADD3 UR9, UPT, UPT, -UR9, URZ, URZ ;  /* 0x000000ff09097290 */ /* 0x000fe2000fffe1ff */
[----:B--2---:R-:W2:Y:S03]  /*17bd0*/  MUFU.RCP R6, R0 ;  /* 0x0000000000067308 */ /* 0x004ea60000001000 */
[----:B------:R-:W-:-:S04]  /*17be0*/  UIMAD UR12, UR8, UR9, UR12 ;  /* 0x00000009080c72a4 */ /* 0x000fc8000f8e020c */
[----:B------:R-:W-:-:S04]  /*17bf0*/  ULOP3.LUT UR8, UR12, UR6, URZ, 0x3c, !UPT ;  /* 0x000000060c087292 */ /* 0x000fc8000f8e3cff */
[----:B------:R-:W-:Y:S01]  /*17c00*/  UISETP.GE.AND UP3, UPT, UR8, URZ, UPT ;  /* 0x000000ff0800728c */ /* 0x000fe2000bf66270 */
[----:B--2---:R-:W-:Y:S02]  /*17c10*/  IADD3 R6, PT, PT, R6, 0xffffffe, RZ ;  /* 0x0ffffffe06067810 */ /* 0x004fe40007ffe0ff */
[----:B------:R-:W-:Y:S02]  /*17c20*/  MOV R0, UR12 ;  /* 0x0000000c00007c02 */ /* 0x000fe40008000f00 */
[----:B------:R-:W2:Y:S02]  /*17c30*/  F2I.FTZ.U32.TRUNC.NTZ R7, R6 ;  /* 0x0000000600077305 */ /* 0x000ea4000021f000 */
[----:B------:R-:W-:Y:S01]  /*17c40*/  IABS R0, R0 ;  /* 0x0000000000007213 */ /* 0x000fe20000000000 */
[----:B--2---:R-:W-:Y:S02]  /*17c50*/  IMAD.MOV R2, RZ, RZ, -R7 ;  /* 0x000000ffff027224 */ /* 0x004fe400078e0a07 */
[----:B------:R-:W-:-:S02]  /*17c60*/  IMAD.MOV.U32 R6, RZ, RZ, RZ ;  /* 0x000000ffff067224 */ /* 0x000fc400078e00ff */
[----:B------:R-:W-:-:S04]  /*17c70*/  IMAD R2, R2, R3, RZ ;  /* 0x0000000302027224 */ /* 0x000fc800078e02ff */
[----:B------:R-:W-:-:S06]  /*17c80*/  IMAD.HI.U32 R2, R7, R2, R6 ;  /* 0x0000000207027227 */ /* 0x000fcc00078e0006 */
[----:B------:R-:W-:-:S05]  /*17c90*/  IMAD.HI.U32 R5, R2, R0, RZ ;  /* 0x0000000002057227 */ /* 0x000fca00078e00ff */
[----:B------:R-:W-:-:S05]  /*17ca0*/  IADD3 R2, PT, PT, -R5, RZ, RZ ;  /* 0x000000ff05027210 */ /* 0x000fca0007ffe1ff */
[----:B------:R-:W-:-:S05]  /*17cb0*/  IMAD R0, R3, R2, R0 ;  /* 0x0000000203007224 */ /* 0x000fca00078e0200 */
[----:B------:R-:W-:-:S13]  /*17cc0*/  ISETP.GT.U32.AND P1, PT, R3, R0, PT ;  /* 0x000000000300720c */ /* 0x000fda0003f24070 */
[----:B------:R-:W-:Y:S01]  /*17cd0*/  @!P1 IMAD.IADD R0, R0, 0x1, -R3 ;  /* 0x0000000100009824 */ /* 0x000fe200078e0a03 */
[----:B------:R-:W-:-:S04]  /*17ce0*/  @!P1 IADD3 R5, PT, PT, R5, 0x1, RZ ;  /* 0x0000000105059810 */ /* 0x000fc80007ffe0ff */
[----:B------:R-:W-:-:S13]  /*17cf0*/  ISETP.GE.U32.AND P2, PT, R0, R3, PT ;  /* 0x000000030000720c */ /* 0x000fda0003f46070 */
[----:B------:R-:W-:-:S05]  /*17d00*/  @P2 VIADD R5, R5, 0x1 ;  /* 0x0000000105052836 */ /* 0x000fca0000000000 */
[----:B------:R-:W-:-:S13]  /*17d10*/  R2UR UR13, R5 ;  /* 0x00000000050d72ca */ /* 0x000fda00000e0000 */
[----:B------:R-:W-:Y:S02]  /*17d20*/  @!UP3 UIADD3 UR13, UPT, UPT, -UR13, URZ, URZ ;  /* 0x000000ff0d0db290 */ /* 0x000fe4000fffe1ff */
[----:B------:R-:W-:-:S04]  /*17d30*/  @!UP2 ULOP3.LUT UR13, URZ, UR6, URZ, 0x33, !UPT ;  /* 0x00000006ff0da292 */ /* 0x000fc8000f8e33ff */
[----:B------:R-:W-:-:S04]  /*17d40*/  UIADD3 UR8, UPT, UPT, -UR13, URZ, URZ ;  /* 0x000000ff0d087290 */ /* 0x000fc8000fffe1ff */
[----:B------:R-:W-:Y:S01]  /*17d50*/  UIMAD UR12, UR6, UR8, UR12 ;  /* 0x00000008060c72a4 */ /* 0x000fe2000f8e020c */
[----:B------:R-:W-:Y:S11]  /*17d60*/  @!P3 BRA `(.L_x_287) ;  /* 0x000000000004b947 */ /* 0x000ff60003800000 */
[----:B-1----:R-:W-:Y:S05]  /*17d70*/  BPT.TRAP 0x1 ;  /* 0x000000040000795c */ /* 0x002fea0000300000 */
.L_x_287:
[----:B-1----:R-:W-:Y:S05]  /*17d80*/  BSYNC.RECONVERGENT B0 ;  /* 0x0000000000007941 */ /* 0x002fea0003800200 */
.L_x_286:
[----:B------:R-:W1:Y:S01]  /*17d90*/  S2UR UR8, SR_CgaCtaId ;  /* 0x00000000000879c3 */ /* 0x000e620000008800 */
[----:B------:R-:W-:Y:S01]  /*17da0*/  UMOV UR6, 0x400 ;  /* 0x0000040000067882 */ /* 0x000fe20000000000 */
[----:B------:R-:W-:Y:S02]  /*17db0*/  SHF.L.U32 R6, R4, 0x1f, RZ ;  /* 0x0000001f04067819 */ /* 0x000fe400000006ff */
[----:B------:R-:W-:Y:S01]  /*17dc0*/  @!P0 MOV R0, 0x4000 ;  /* 0x0000400000008802 */ /* 0x000fe20000000f00 */
[----:B-1----:R-:W-:-:S09]  /*17dd0*/  ULEA UR8, UR8, UR6, 0x18 ;  /* 0x0000000608087291 */ /* 0x002fd2000f8ec0ff */
[----:B------:R-:W1:Y:S02]  /*17de0*/  SYNCS.PHASECHK.TRANS64.TRYWAIT P1, [UR8+0x1c010], R6 ;  /* 0x01c01006ff0075a7 */ /* 0x000e640008021108 */
[----:B-1----:R-:W-:Y:S05]  /*17df0*/  @!P1 BRA `(.L_x_288) ;  /* 0x0000003c00689947 */ /* 0x002fea0003800000 */
.L_x_459:
[----:B------:R2:W-:Y:S01]  /*17e00*/  @!P0 SYNCS.ARRIVE.TRANS64 RZ, [UR8+0x1c000], R0 ;  /* 0x01c00000ffff89a7 */ /* 0x0005e20008000008 */
[----:B------:R-:W-:Y:S04]  /*17e10*/  BSSY.RECONVERGENT B0, `(.L_x_289) ;  /* 0x0000003000007945 */ /* 0x000fe80003800200 */
[----:B------:R-:W-:Y:S05]  /*17e20*/  @!P5 BRA `(.L_x_290) ;  /* 0x000000000004d947 */ /* 0x000fea0003800000 */
[----:B------:R-:W-:Y:S05]  /*17e30*/  BPT.TRAP 0x1 ;  /* 0x000000040000795c */ /* 0x000fea0000300000 */
.L_x_290:
[----:B------:R-:W-:Y:S05]  /*17e40*/  BSYNC.RECONVERGENT B0 ;  /* 0x0000000000007941 */ /* 0x000fea0003800200 */
.L_x_289:
[----:B-1----:R-:W1:Y:S01]  /*17e50*/  S2R R3, SR_TID.X ;  /* 0x0000000000037919 */ /* 0x002e620000002100 */
[----:B------:R-:W-:Y:S01]  /*17e60*/  BSSY.RECONVERGENT B0, `(.L_x_291) ;  /* 0x0000005000007945 */ /* 0x000fe20003800200 */
[----:B-1----:R-:W-:-:S04]  /*17e70*/  LOP3.LUT P2, RZ, R3, 0x1f, RZ, 0xc0, !PT ;  /* 0x0000001f03ff7812 */ /* 0x002fc8000784c0ff */
[----:B------:R-:W-:-:S13]  /*17e80*/  PLOP3.LUT P2, PT, P2, P0, PT, 0x8f, 0xf8 ;  /* 0x0000000000f8781c */ /* 0x000fda0001741177 */
[----:B------:R-:W-:Y:S05]  /*17e90*/  @P2 BRA `(.L_x_292) ;  /* 0x0000000000042947 */ /* 0x000fea0003800000 */
[----:B------:R-:W-:Y:S05]  /*17ea0*/  BPT.TRAP 0x1 ;  /* 0x000000040000795c */ /* 0x000fea0000300000 */
.L_x_292:
[----:B------:R-:W-:Y:S05]  /*17eb0*/  BSYNC.RECONVERGENT B0 ;  /* 0x0000000000007941 */ /* 0x000fea0003800200 */
.L_x_291:
[----:B------:R-:W-:Y:S02]  /*17ec0*/  UIADD3 UR18, UP2, UPT, UR4, 0x80, URZ ;  /* 0x0000008004127890 */ /* 0x000fe4000ff5e0ff */
[----:B------:R-:W-:Y:S02]  /*17ed0*/  UIADD3 UR9, UPT, UPT, UR8, 0x1c000, URZ ;  /* 0x0001c00008097890 */ /* 0x000fe4000fffe0ff */
[----:B------:R-:W-:Y:S01]  /*17ee0*/  UIADD3.X UR19, UPT, UPT, URZ, UR5, URZ, UP2, !UPT ;  /* 0x00000005ff137290 */ /* 0x000fe200097fe4ff */
[----:B------:R-:W-:Y:S01]  /*17ef0*/  UMOV UR16, 0x0 ;  /* 0x0000000000107882 */ /* 0x000fe20000000000 */
[----:B------:R-:W-:Y:S01]  /*17f00*/  UMOV UR17, 0x10000000 ;  /* 0x1000000000117882 */ /* 0x000fe20000000000 */
[----:B------:R-:W-:-:S06]  /*17f10*/  UMOV UR10, URZ ;  /* 0x000000ff000a7c82 */ /* 0x000fcc0008000000 */
[----:B------:R1:W-:Y:S02]  /*17f20*/  UTMALDG.5D [UR8], [UR18], desc[UR16] ;  /* 0x00001008120075b4 */ /* 0x0003e40008021000 */
[----:B-1----:R-:W-:Y:S05]  /*17f30*/  BRA.U !UP0, `(.L_x_293) ;  /* 0x0000000108047547 */ /* 0x002fea000b800000 */
[----:B------:R-:W-:Y:S05]  /*17f40*/  BPT.TRAP 0x1 ;  /* 0x000000040000795c */ /* 0x000fea0000300000 */
.L_x_293:
[----:B------:R-:W-:Y:S01]  /*17f50*/  ULEA UR17, UR22, UR8, 0x3 ;  /* 0x0000000816117291 */ /* 0x000fe2000f8e18ff */
[----:B------:R-:W-:Y:S01]  /*17f60*/  IMAD.U32 R5, RZ, RZ, UR15 ;  /* 0x0000000fff057e24 */ /* 0x000fe2000f8e00ff */
[----:B------:R-:W-:-:S04]  /*17f70*/  @!P0 MOV R2, 0x4000 ;  /* 0x0000400000028802 */ /* 0x000fc80000000f00 */
[----:B------:R-:W-:-:S04]  /*17f80*/  SHF.L.U32 R5, R5, 0x1f, RZ ;  /* 0x0000001f05057819 */ /* 0x000fc800000006ff */
[----:B------:R-:W1:Y:S02]  /*17f90*/  SYNCS.PHASECHK.TRANS64.TRYWAIT P1, [UR17+0x1c038], R5 ;  /* 0x01c03805ff0075a7 */ /* 0x000e640008021111 */
[----:B-1----:R-:W-:Y:S05]  /*17fa0*/  @!P1 BRA `(.L_x_294) ;  /* 0x0000003c00149947 */ /* 0x002fea0003800000 */
.L_x_461:
[----:B------:R3:W-:Y:S01]  /*17fb0*/  @!P0 SYNCS.ARRIVE.TRANS64 RZ, [UR17+0x1c020], R2 ;  /* 0x01c02002ffff89a7 */ /* 0x0007e20008000011 */
[----:B------:R-:W-:Y:S05]  /*17fc0*/  BRA.U !UP1, `(.L_x_295) ;  /* 0x0000000109047547 */ /* 0x000fea000b800000 */
[----:B------:R-:W-:Y:S05]  /*17fd0*/  BPT.TRAP 0x1 ;  /* 0x000000040000795c */ /* 0x000fea0000300000 */
.L_x_295:
[----:B---3--:R-:W-:Y:S01]  /*17fe0*/  LOP3.LUT P1, R2, R3, 0x1f, RZ, 0xc0, !PT ;  /* 0x0000001f03027812 */ /* 0x008fe2000782c0ff */
[----:B------:R-:W-:Y:S03]  /*17ff0*/  BSSY.RECONVERGENT B0, `(.L_x_296) ;  /* 0x0000004000007945 */ /* 0x000fe60003800200 */
[----:B------:R-:W-:-:S13]  /*18000*/  PLOP3.LUT P1, PT, P1, P0, PT, 0x8f, 0xf8 ;  /* 0x0000000000f8781c */ /* 0x000fda0000f21177 */
[----:B------:R-:W-:Y:S05]  /*18010*/  @P1 BRA `(.L_x_297) ;  /* 0x0000000000041947 */ /* 0x000fea0003800000 */
[----:B------:R-:W-:Y:S05]  /*18020*/  BPT.TRAP 0x1 ;  /* 0x000000040000795c */ /* 0x000fea0000300000 */
.L_x_297:
[----:B------:R-:W-:Y:S05]  /*18030*/  BSYNC.RECONVERGENT B0 ;  /* 0x0000000000007941 */ /* 0x000fea0003800200 */
.L_x_296:
[----:B------:R-:W-:Y:S01]  /*18040*/  ULEA UR16, UR22, UR8, 0xe ;  /* 0x0000000816107291 */ /* 0x000fe2000f8e70ff */
[----:B------:R-:W-:Y:S01]  /*18050*/  BSSY.RECONVERGENT B0, `(.L_x_298) ;  /* 0x0000013000007945 */ /* 0x000fe20003800200 */
[----:B------:R-:W-:Y:S02]  /*18060*/  UIADD3 UR26, UP2, UPT, UR4, 0x180, URZ ;  /* 0x00000180041a7890 */ /* 0x000fe4000ff5e0ff */
[----:B------:R-:W-:Y:S02]  /*18070*/  UIADD3 UR6, UPT, UPT, UR22, 0x1, URZ ;  /* 0x0000000116067890 */ /* 0x000fe4000fffe0ff */
[----:B------:R-:W-:Y:S02]  /*18080*/  UIADD3 UR17, UPT, UPT, UR17, 0x1c020, URZ ;  /* 0x0001c02011117890 */ /* 0x000fe4000fffe0ff */
[----:B------:R-:W-:Y:S02]  /*18090*/  UIADD3 UR16, UPT, UPT, UR16, 0x8000, URZ ;  /* 0x0000800010107890 */ /* 0x000fe4000fffe0ff */
[----:B------:R-:W-:-:S02]  /*180a0*/  UIADD3.X UR27, UPT, UPT, URZ, UR5, URZ, UP2, !UPT ;  /* 0x00000005ff1b7290 */ /* 0x000fc400097fe4ff */
[----:B------:R-:W-:Y:S01]  /*180b0*/  UISETP.NE.AND UP2, UPT, UR6, 0x3, UPT ;  /* 0x000000030600788c */ /* 0x000fe2000bf45270 */
[----:B------:R-:W-:Y:S01]  /*180c0*/  UMOV UR24, 0x0 ;  /* 0x0000000000187882 */ /* 0x000fe20000000000 */
[----:B------:R-:W-:Y:S02]  /*180d0*/  UMOV UR25, 0x10000000 ;  /* 0x1000000000197882 */ /* 0x000fe40000000000 */
[----:B------:R-:W-:Y:S01]  /*180e0*/  USEL UR9, URZ, 0x1, UP2 ;  /* 0x00000001ff097887 */ /* 0x000fe20009000000 */
[----:B------:R-:W-:Y:S01]  /*180f0*/  UMOV UR18, URZ ;  /* 0x000000ff00127c82 */ /* 0x000fe20008000000 */
[----:B------:R-:W-:Y:S01]  /*18100*/  UMOV UR19, URZ ;  /* 0x000000ff00137c82 */ /* 0x000fe20008000000 */
[----:B------:R-:W-:Y:S01]  /*18110*/  UMOV UR20, UR13 ;  /* 0x0000000d00147c82 */ /* 0x000fe20008000000 */
[----:B------:R-:W-:Y:S01]  /*18120*/  UMOV UR21, UR14 ;  /* 0x0000000e00157c82 */ /* 0x000fe20008000000 */
[----:B------:R-:W-:Y:S01]  /*18130*/  USEL UR6, UR6, URZ, UP2 ;  /* 0x000000ff06067287 */ /* 0x000fe20009000000 */
[----:B------:R3:W-:Y:S01]  /*18140*/  UTMALDG.4D [UR16], [UR26], desc[UR24] ;  /* 0x000018101a0075b4 */ /* 0x0007e20008019000 */
[----:B------:R-:W-:Y:S01]  /*18150*/  ULOP3.LUT UR15, UR15, UR9, URZ, 0x3c, !UPT ;  /* 0x000000090f0f7292 */ /* 0x000fe2000f8e3cff */
[----:B---3--:R-:W-:Y:S06]  /*18160*/  @!P3 BRA `(.L_x_299) ;  /* 0x000000000004b947 */ /* 0x008fec0003800000 */
[----:B------:R-:W-:Y:S05]  /*18170*/  BPT.TRAP 0x1 ;  /* 0x000000040000795c */ /* 0x000fea0000300000 */
.L_x_299:
[----:B------:R-:W-:Y:S05]  /*18180*/  BSYNC.RECONVERGENT B0 ;  /* 0x0000000000007941 */ /* 0x000fea0003800200 */
.L_x_298:
[----:B------:R-:W3:Y:S01]  /*18190*/  SYNCS.PHASECHK.TRANS64.TRYWAIT P1, [UR8+0x1c018], R6 ;  /* 0x01c01806ff0075a7 */ /* 0x000ee20008021108 */
[----:B-12---:R-:W-:Y:S01]  /*181a0*/  @!P0 MOV R0, 0x4000 ;  /* 0x0000400000008802 */ /* 0x006fe20000000f00 */
[----:B---3--:R-:W-:Y:S06]  /*181b0*/  @!P1 BRA `(.L_x_300) ;  /* 0x0000003800a89947 */ /* 0x008fec0003800000 */
.L_x_463:
[----:B------:R2:W-:Y:S01]  /*181c0*/  @!P0 SYNCS.ARRIVE.TRANS64 RZ, [UR8+0x1c008], R0 ;  /* 0x01c00800ffff89a7 */ /* 0x0005e20008000008 */
[----:B------:R-:W-:Y:S04]  /*181d0*/  BSSY.RECONVERGENT B0, `(.L_x_301) ;  /* 0x0000003000007945 */ /* 0x000fe80003800200 */
[----:B------:R-:W-:Y:S05]  /*181e0*/  @!P5 BRA `(.L_x_302) ;  /* 0x000000000004d947 */ /* 0x000fea0003800000 */
[----:B------:R-:W-:Y:S05]  /*181f0*/  BPT.TRAP 0x1 ;  /* 0x000000040000795c */ /* 0x000fea0000300000 */
.L_x_302:
[----:B------:R-:W-:Y:S05]  /*18200*/  BSYNC.RECONVERGENT B0 ;  /* 0x0000000000007941 */ /* 0x000fea0003800200 */
.L_x_301:
[----:B------:R-:W-:Y:S01]  /*18210*/  ISETP.EQ.OR P1, PT, R2, RZ, P0 ;  /* 0x000000ff0200720c */ /* 0x000fe20000722670 */
[----:B------:R-:W-:-:S12]  /*18220*/  BSSY.RECONVERGENT B0, `(.L_x_303) ;  /* 0x0000003000007945 */ /* 0x000fd80003800200 */
[----:B------:R-:W-:Y:S05]  /*18230*/  @P1 BRA `(.L_x_304) ;  /* 0x0000000000041947 */ /* 0x000fea0003800000 */
[----:B------:R-:W-:Y:S05]  /*18240*/  BPT.TRAP 0x1 ;  /* 0x000000040000795c */ /* 0x000fea0000300000 */
.L_x_304:
[----:B------:R-:W-:Y:S05]  /*18250*/  BSYNC.RECONVERGENT B0 ;  /* 0x0000000000007941 */ /* 0x000fea0003800200 */
.L_x_303:
[----:B------:R-:W-:Y:S02]  /*18260*/  UIADD3 UR10, UP2, UPT, UR4, 0x80, URZ ;  /* 0x00000080040a7890 */ /* 0x000fe4000ff5e0ff */
[----:B------:R-:W-:Y:S02]  /*18270*/  UIADD3 UR19, UPT, UPT, UR11, 0x80, URZ ;  /* 0x000000800b137890 */ /* 0x000fe4000fffe0ff */
[----:B------:R-:W-:Y:S02]  /*18280*/  UIADD3 UR16, UPT, UPT, UR8, 0x4000, URZ ;  /* 0x0000400008107890 */ /* 0x000fe4000fffe0ff */
[----:B------:R-:W-:Y:S02]  /*18290*/  UIADD3 UR17, UPT, UPT, UR8, 0x1c008, URZ ;  /* 0x0001c00808117890 */ /* 0x000fe4000fffe0ff */
[----:B------:R-:W-:Y:S01]  /*182a0*/  UIADD3.X UR11, UPT, UPT, URZ, UR5, URZ, UP2, !UPT ;  /* 0x00000005ff0b7290 */ /* 0x000fe200097fe4ff */
[----:B------:R-:W-:Y:S01]  /*182b0*/  UMOV UR24, 0x0 ;  /* 0x0000000000187882 */ /* 0x000fe20000000000 */
[----:B------:R-:W-:Y:S01]  /*182c0*/  UMOV UR25, 0x10000000 ;  /* 0x1000000000197882 */ /* 0x000fe20000000000 */
[----:B------:R-:W-:Y:S01]  /*182d0*/  UMOV UR18, URZ ;  /* 0x000000ff00127c82 */ /* 0x000fe20008000000 */
[----:B------:R-:W-:Y:S01]  /*182e0*/  UMOV UR20, UR12 ;  /* 0x0000000c00147c82 */ /* 0x000fe20008000000 */
[----:B------:R-:W-:Y:S01]  /*182f0*/  UMOV UR21, UR13 ;  /* 0x0000000d00157c82 */ /* 0x000fe20008000000 */
[----:B------:R-:W-:-:S03]  /*18300*/  UMOV UR22, UR14 ;  /* 0x0000000e00167c82 */ /* 0x000fc60008000000 */
[----:B------:R3:W-:Y:S02]  /*18310*/  UTMALDG.5D [UR16], [UR10], desc[UR24] ;  /* 0x000018100a0075b4 */ /* 0x0007e40008021000 */
[----:B---3--:R-:W-:Y:S05]  /*18320*/  BRA.U !UP0, `(.L_x_305) ;  /* 0x0000000108047547 */ /* 0x008fea000b800000 */
[----:B------:R-:W-:Y:S05]  /*18330*/  BPT.TRAP 0x1 ;  /* 0x000000040000795c */ /* 0x000fea0000300000 */
.L_x_305:
[----:B------:R-:W-:Y:S01]  /*18340*/  ULEA UR17, UR6, UR8, 0x3 ;  /* 0x0000000806117291 */ /* 0x000fe2000f8e18ff */
[----:B-1----:R-:W-:Y:S01]  /*18350*/  IMAD.U32 R3, RZ, RZ, UR15 ;  /* 0x0000000fff037e24 */ /* 0x002fe2000f8e00ff */
[----:B------:R-:W-:-:S04]  /*18360*/  @!P0 MOV R2, 0x4000 ;  /* 0x0000400000028802 */ /* 0x000fc80000000f00 */
[----:B------:R-:W-:-:S04]  /*18370*/  SHF.L.U32 R3, R3, 0x1f, RZ ;  /* 0x0000001f03037819 */ /* 0x000fc800000006ff */
[----:B------:R-:W1:Y:S02]  /*18380*/  SYNCS.PHASECHK.TRANS64.TRYWAIT P1, [UR17+0x1c038], R3 ;  /* 0x01c03803ff0075a7 */ /* 0x000e640008021111 */
[----:B-1----:R-:W-:Y:S05]  /*18390*/  @!P1 BRA `(.L_x_306) ;  /* 0x0000003800489947 */ /* 0x002fea0003800000 */
.L_x_465:
[----:B------:R3:W-:Y:S01]  /*183a0*/  @!P0 SYNCS.ARRIVE.TRANS64 RZ, [UR17+0x1c020], R2 ;  /* 0x01c02002ffff89a7 */ /* 0x0007e20008000011 */
[----:B------:R-:W-:Y:S05]  /*183b0*/  BRA.U !UP1, `(.L_x_307) ;  /* 0x0000000109047547 */ /* 0x000fea000b800000 */
[----:B------:R-:W-:Y:S05]  /*183c0*/  BPT.TRAP 0x1 ;  /* 0x000000040000795c */ /* 0x000fea0000300000 */
.L_x_307:
[----:B------:R-:W-:Y:S04]  /*183d0*/  BSSY.RECONVERGENT B0, `(.L_x_308) ;  /* 0x0000003000007945 */ /* 0x000fe80003800200 */
[----:B------:R-:W-:Y:S05]  /*183e0*/  @P2 BRA `(.L_x_309) ;  /* 0x0000000000042947 */ /* 0x000fea0003800000 */
[----:B------:R-:W-:Y:S05]  /*183f0*/  BPT.TRAP 0x1 ;  /* 0x000000040000795c */ /* 0x000fea0000300000 */
.L_x_309:
[----:B------:R-:W-:Y:S05]  /*18400*/  BSYNC.RECONVERGENT B0 ;  /* 0x0000000000007941 */ /* 0x000fea0003800200 */
.L_x_308:
[----:B------:R-:W-:Y:S01]  /*18410*/  ULEA UR16, UR6, UR8, 0xe ;  /* 0x0000000806107291 */ /* 0x000fe2000f8e70ff */
[----:B------:R-:W-:Y:S01]  /*18420*/  LOP3.LUT R4, R4, 0x1, RZ, 0x3c, !PT ;  /* 0x0000000104047812 */ /* 0x000fe200078e3cff */
[----:B------:R-:W-:Y:S02]  /*18430*/  UIADD3 UR24, UP2, UPT, UR4, 0x280, URZ ;  /* 0x0000028004187890 */ /* 0x000fe4000ff5e0ff */
[----:B------:R-:W-:Y:S02]  /*18440*/  UIADD3 UR17, UPT, UPT, UR17, 0x1c020, URZ ;  /* 0x0001c02011117890 */ /* 0x000fe4000fffe0ff */
[----:B------:R-:W-:Y:S02]  /*18450*/  UIADD3 UR16, UPT, UPT, UR16, 0x8000, URZ ;  /* 0x0000800010107890 */ /* 0x000fe4000fffe0ff */
[----:B------:R-:W-:Y:S01]  /*18460*/  UIADD3.X UR25, UPT, UPT, URZ, UR5, URZ, UP2, !UPT ;  /* 0x00000005ff197290 */ /* 0x000fe200097fe4ff */
[----:B------:R-:W-:Y:S01]  /*18470*/  UMOV UR10, 0x0 ;  /* 0x00000000000a7882 */ /* 0x000fe20000000000 */
[----:B------:R-:W-:Y:S01]  /*18480*/  UMOV UR11, 0x10000000 ;  /* 0x10000000000b7882 */ /* 0x000fe20000000000 */
[----:B------:R-:W-:Y:S01]  /*18490*/  UMOV UR18, URZ ;  /* 0x000000ff00127c82 */ /* 0x000fe20008000000 */
[----:B------:R-:W-:Y:S01]  /*184a0*/  UMOV UR19, URZ ;  /* 0x000000ff00137c82 */ /* 0x000fe20008000000 */
[----:B------:R-:W-:Y:S01]  /*184b0*/  UMOV UR20, UR13 ;  /* 0x0000000d00147c82 */ /* 0x000fe20008000000 */
[----:B------:R-:W-:Y:S01]  /*184c0*/  UMOV UR21, UR14 ;  /* 0x0000000e00157c82 */ /* 0x000fe20008000000 */
[----:B------:R-:W-:-:S02]  /*184d0*/  UIADD3 UR6, UPT, UPT, UR6, 0x1, URZ ;  /* 0x0000000106067890 */ /* 0x000fc4000fffe0ff */
[----:B------:R4:W-:Y:S02]  /*184e0*/  UTMALDG.4D [UR16], [UR24], desc[UR10] ;  /* 0x00000a10180075b4 */ /* 0x0009e40008019000 */
[----:B------:R-:W-:-:S04]  /*184f0*/  UISETP.NE.AND UP2, UPT, UR6, 0x3, UPT ;  /* 0x000000030600788c */ /* 0x000fc8000bf45270 */
[----:B------:R-:W-:Y:S02]  /*18500*/  USEL UR9, URZ, 0x1, UP2 ;  /* 0x00000001ff097887 */ /* 0x000fe40009000000 */
[----:B------:R-:W-:Y:S02]  /*18510*/  USEL UR22, UR6, URZ, UP2 ;  /* 0x000000ff06167287 */ /* 0x000fe40009000000 */
[----:B------:R-:W-:Y:S02]  /*18520*/  UISETP.GE.AND UP2, UPT, UR7, 0x81, UPT ;  /* 0x000000810700788c */ /* 0x000fe4000bf46270 */
[----:B------:R-:W-:-:S07]  /*18530*/  ULOP3.LUT UR15, UR15, UR9, URZ, 0x3c, !UPT ;  /* 0x000000090f0f7292 */ /* 0x000fce000f8e3cff */
[----:B----4-:R-:W-:Y:S05]  /*18540*/  BRA.U !UP2, `(.L_x_285) ;  /* 0x0000001d0a7c7547 */ /* 0x010fea000b800000 */
[----:B------:R-:W-:-:S04]  /*18550*/  UIADD3 UR7, UPT, UPT, UR7, 0x7f, URZ ;  /* 0x0000007f07077890 */ /* 0x000fc8000fffe0ff */
[----:B------:R-:W-:-:S04]  /*18560*/  USHF.R.S32.HI UR6, URZ, 0x1f, UR7 ;  /* 0x0000001fff067899 */ /* 0x000fc80008011407 */
[----:B------:R-:W-:-:S04]  /*18570*/  ULEA.HI UR7, UR6, UR7, URZ, 0x7 ;  /* 0x0000000706077291 */ /* 0x000fc8000f8f38ff */
[----:B------:R-:W-:-:S04]  /*18580*/  USHF.R.S32.HI UR7, URZ, 0x7, UR7 ;  /* 0x00000007ff077899 */ /* 0x000fc80008011407 */
[----:B------:R-:W-:-:S04]  /*18590*/  UISETP.LT.AND UP2, UPT, UR7, 0x2, UPT ;  /* 0x000000020700788c */ /* 0x000fc8000bf41270 */
[----:B------:R-:W-:-:S04]  /*185a0*/  USEL UR6, UR7, 0x2, UP2 ;  /* 0x0000000207067887 */ /* 0x000fc80009000000 */
[----:B------:R-:W-:-:S04]  /*185b0*/  UIADD3 UR6, UPT, UPT, UR7, -UR6, URZ ;  /* 0x8000000607067290 */ /* 0x000fc8000fffe0ff */
[----:B------:R-:W-:Y:S02]  /*185c0*/  UISETP.GE.U32.AND UP2, UPT, UR6, 0x3, UPT ;  /* 0x000000030600788c */ /* 0x000fe4000bf46070 */
[----:B------:R-:W-:-:S03]  /*185d0*/  UIADD3 UR9, UPT, UPT, UR6, 0x1, URZ ;  /* 0x0000000106097890 */ /* 0x000fc6000fffe0ff */
[----:B------:R-:W-:Y:S01]  /*185e0*/  UMOV UR6, 0x1 ;  /* 0x0000000100067882 */ /* 0x000fe20000000000 */
[----:B------:R-:W-:-:S03]  /*185f0*/  ULOP3.LUT UR7, UR9, 0x3, URZ, 0xc0, !UPT ;  /* 0x0000000309077892 */ /* 0x000fc6000f8ec0ff */
[----:B------:R-:W-:Y:S09]  /*18600*/  BRA.U !UP2, `(.L_x_310) ;  /* 0x000000110a307547 */ /* 0x000ff2000b800000 */
[----:B------:R-:W-:Y:S01]  /*18610*/  ULOP3.LUT UR9, UR9, 0xfffffffc, URZ, 0xc0, !UPT ;  /* 0xfffffffc09097892 */ /* 0x000fe2000f8ec0ff */
[----:B------:R-:W-:-:S11]  /*18620*/  UMOV UR6, 0x1 ;  /* 0x0000000100067882 */ /* 0x000fd60000000000 */
.L_x_351:
[----:B--2---:R-:W-:Y:S05]  /*18630*/  BRA.U !UP0, `(.L_x_311) ;  /* 0x0000000108047547 */ /* 0x004fea000b800000 */
[----:B------:R-:W-:Y:S05]  /*18640*/  BPT.TRAP 0x1 ;  /* 0x000000040000795c */ /* 0x000fea0000300000 */
.L_x_311:
[----:B------:R-:W4:Y:S01]  /*18650*/  S2UR UR8, SR_CgaCtaId ;  /* 0x00000000000879c3 */ /* 0x000f220000008800 */
[----:B------:R-:W-:Y:S01]  /*18660*/  UMOV UR10, 0x400 ;  /* 0x00000400000a7882 */ /* 0x000fe20000000000 */
[----:B-1----:R-:W-:Y:S01]  /*18670*/  IMAD.U32 R3, RZ, RZ, UR15 ;  /* 0x0000000fff037e24 */ /* 0x002fe2000f8e00ff */
[----:B---3--:R-:W-:-:S04]  /*18680*/  @!P0 MOV R2, 0x4000 ;  /* 0x0000400000028802 */ /* 0x008fc80000000f00 */
[----:B------:R-:W-:Y:S01]  /*18690*/  SHF.L.U32 R3, R3, 0x1f, RZ ;  /* 0x0000001f03037819 */ /* 0x000fe200000006ff */
[----:B----4-:R-:W-:-:S04]  /*186a0*/  ULEA UR8, UR8, UR10, 0x18 ;  /* 0x0000000a08087291 */ /* 0x010fc8000f8ec0ff */
[----:B------:R-:W-:-:S09]  /*186b0*/  ULEA UR17, UR22, UR8, 0x3 ;  /* 0x0000000816117291 */ /* 0x000fd2000f8e18ff */
[----:B------:R-:W1:Y:S02]  /*186c0*/  SYNCS.PHASECHK.TRANS64.TRYWAIT P1, [UR17+0x1c038], R3 ;  /* 0x01c03803ff0075a7 */ /* 0x000e640008021111 */
[----:B-1----:R-:W-:Y:S05]  /*186d0*/  @!P1 BRA `(.L_x_312) ;  /* 0x0000003400909947 */ /* 0x002fea0003800000 */
.L_x_467:
[----:B------:R3:W-:Y:S01]  /*186e0*/  @!P0 SYNCS.ARRIVE.TRANS64 RZ, [UR17+0x1c020], R2 ;  /* 0x01c02002ffff89a7 */ /* 0x0007e20008000011 */
[----:B------:R-:W-:Y:S05]  /*186f0*/  BRA.U !UP1, `(.L_x_313) ;  /* 0x0000000109047547 */ /* 0x000fea000b800000 */
[----:B------:R-:W-:Y:S05]  /*18700*/  BPT.TRAP 0x1 ;  /* 0x000000040000795c */ /* 0x000fea0000300000 */
.L_x_313:
[----:B-12---:R-:W1:Y:S01]  /*18710*/  S2R R0, SR_TID.X ;  /* 0x0000000000007919 */ /* 0x006e620000002100 */
[----:B------:R-:W-:Y:S01]  /*18720*/  BSSY.RECONVERGENT B0, `(.L_x_314) ;  /* 0x0000005000007945 */ /* 0x000fe20003800200 */
[----:B-1----:R-:W-:-:S04]  /*18730*/  LOP3.LUT P2, RZ, R0, 0x1f, RZ, 0xc0, !PT ;  /* 0x0000001f00ff7812 */ /* 0x002fc8000784c0ff */
[----:B------:R-:W-:-:S13]  /*18740*/  PLOP3.LUT P2, PT, P2, P0, PT, 0x8f, 0xf8 ;  /* 0x0000000000f8781c */ /* 0x000fda0001741177 */
[----:B------:R-:W-:Y:S05]  /*18750*/  @P2 BRA `(.L_x_315) ;  /* 0x0000000000042947 */ /* 0x000fea0003800000 */
[----:B------:R-:W-:Y:S05]  /*18760*/  BPT.TRAP 0x1 ;  /* 0x000000040000795c */ /* 0x000fea0000300000 */
.L_x_315:
[----:B------:R-:W-:Y:S05]  /*18770*/  BSYNC.RECONVERGENT B0 ;  /* 0x0000000000007941 */ /* 0x000fea0003800200 */
.L_x_314:
[----:B------:R-:W-:Y:S02]  /*18780*/  ULEA UR16, UR22, UR8, 0xe ;  /* 0x0000000816107291 */ /* 0x000fe4000f8e70ff */
[----:B------:R-:W-:Y:S02]  /*18790*/  UIADD3 UR24, UP2, UPT, UR4, 0x180, URZ ;  /* 0x0000018004187890 */ /* 0x000fe4000ff5e0ff */
[----:B------:R-:W-:Y:S02]  /*187a0*/  USHF.L.U32 UR19, UR6, 0x7, URZ ;  /* 0x0000000706137899 */ /* 0x000fe400080006ff */
        /* <DEDUP_REMOVED lines=8> */
[----:B------:R-:W-:-:S03]  /*18830*/  UIADD3 UR22, UPT, UPT, UR22, 0x1, URZ ;  /* 0x0000000116167890 */ /* 0x000fc6000fffe0ff */
[----:B------:R1:W-:Y:S01]  /*18840*/  UTMALDG.4D [UR16], [UR24], desc[UR10] ;  /* 0x00000a10180075b4 */ /* 0x0003e20008019000 */
[----:B------:R-:W-:-:S04]  /*18850*/  UISETP.NE.AND UP2, UPT, UR22, 0x3, UPT ;  /* 0x000000031600788c */ /* 0x000fc8000bf45270 */
[----:B------:R-:W-:Y:S02]  /*18860*/  USEL UR12, URZ, 0x1, UP2 ;  /* 0x00000001ff0c7887 */ /* 0x000fe40009000000 */
[----:B------:R-:W-:Y:S02]  /*18870*/  USEL UR22, UR22, URZ, UP2 ;  /* 0x000000ff16167287 */ /* 0x000fe40009000000 */
[----:B------:R-:W-:Y:S01]  /*18880*/  ULOP3.LUT UR15, UR15, UR12, URZ, 0x3c, !UPT ;  /* 0x0000000c0f0f7292 */ /* 0x000fe2000f8e3cff */
[----:B-1----:R-:W-:Y:S11]  /*18890*/  BRA.U !UP0, `(.L_x_316) ;  /* 0x0000000108047547 */ /* 0x002ff6000b800000 */
[----:B------:R-:W-:Y:S05]  /*188a0*/  BPT.TRAP 0x1 ;  /* 0x000000040000795c */ /* 0x000fea0000300000 */
.L_x_316:
[----:B------:R-:W-:Y:S01]  /*188b0*/  ULEA UR17, UR22, UR8, 0x3 ;  /* 0x0000000816117291 */ /* 0x000fe2000f8e18ff */
[----:B------:R-:W-:Y:S01]  /*188c0*/  IMAD.U32 R3, RZ, RZ, UR15 ;  /* 0x0000000fff037e24 */ /* 0x000fe2000f8e00ff */
[----:B---3--:R-:W-:-:S04]  /*188d0*/  @!P0 MOV R2, 0x4000 ;  /* 0x0000400000028802 */ /* 0x008fc80000000f00 */
[----:B------:R-:W-:-:S04]  /*188e0*/  SHF.L.U32 R3, R3, 0x1f, RZ ;  /* 0x0000001f03037819 */ /* 0x000fc800000006ff */
[----:B------:R-:W1:Y:S02]  /*188f0*/  SYNCS.PHASECHK.TRANS64.TRYWAIT P1, [UR17+0x1c038], R3 ;  /* 0x01c03803ff0075a7 */ /* 0x000e640008021111 */
[----:B-1----:R-:W-:Y:S05]  /*18900*/  @!P1 BRA `(.L_x_317) ;  /* 0x00000034001c9947 */ /* 0x002fea0003800000 */
.L_x_469:
[----:B------:R2:W-:Y:S01]  /*18910*/  @!P0 SYNCS.ARRIVE.TRANS64 RZ, [UR17+0x1c020], R2 ;  /* 0x01c02002ffff89a7 */ /* 0x0005e20008000011 */
[----:B------:R-:W-:Y:S05]  /*18920*/  BRA.U !UP1, `(.L_x_318) ;  /* 0x0000000109047547 */ /* 0x000fea000b800000 */
[----:B------:R-:W-:Y:S05]  /*18930*/  BPT.TRAP 0x1 ;  /* 0x000000040000795c */ /* 0x000fea0000300000 */
.L_x_318:
[----:B------:R-:W-:Y:S04]  /*18940*/  BSSY.RECONVERGENT B0, `(.L_x_319) ;  /* 0x0000003000007945 */ /* 0x000fe80003800200 */
[----:B------:R-:W-:Y:S05]  /*18950*/  @P2 BRA `(.L_x_320) ;  /* 0x0000000000042947 */ /* 0x000fea0003800000 */
[----:B------:R-:W-:Y:S05]  /*18960*/  BPT.TRAP 0x1 ;  /* 0x000000040000795c */ /* 0x000fea0000300000 */
.L_x_320:
[----:B------:R-:W-:Y:S05]  /*18970*/  BSYNC.RECONVERGENT B0 ;  /* 0x0000000000007941 */ /* 0x000fea0003800200 */
.L_x_319:
        /* <DEDUP_REMOVED lines=17> */
[----:B---3--:R-:W-:Y:S11]  /*18a90*/  BRA.U !UP0, `(.L_x_321) ;  /* 0x0000000108047547 */ /* 0x008ff6000b800000 */
[----:B------:R-:W-:Y:S05]  /*18aa0*/  BPT.TRAP 0x1 ;  /* 0x000000040000795c */ /* 0x000fea0000300000 */
.L_x_321:
[----:B------:R-:W-:Y:S01]  /*18ab0*/  ULEA UR17, UR22, UR8, 0x3 ;  /* 0x0000000816117291 */ /* 0x000fe2000f8e18ff */
[----:B-1----:R-:W-:Y:S01]  /*18ac0*/  IMAD.U32 R3, RZ, RZ, UR15 ;  /* 0x0000000fff037e24 */ /* 0x002fe2000f8e00ff */
[----:B--2---:R-:W-:-:S04]  /*18ad0*/  @!P0 MOV R2, 0x4000 ;  /* 0x0000400000028802 */ /* 0x004fc80000000f00 */
[----:B------:R-:W-:-:S04]  /*18ae0*/  SHF.L.U32 R3, R3, 0x1f, RZ ;  /* 0x0000001f03037819 */ /* 0x000fc800000006ff */
[----:B------:R-:W1:Y:S02]  /*18af0*/  SYNCS.PHASECHK.TRANS64.TRYWAIT P1, [UR17+0x1c038], R3 ;  /* 0x01c03803ff0075a7 */ /* 0x000e640008021111 */
[----:B-1----:R-:W-:Y:S05]  /*18b00*/  @!P1 BRA `(.L_x_322) ;  /* 0x0000003000b49947 */ /* 0x002fea0003800000 */
.L_x_471:
[----:B------:R2:W-:Y:S01]  /*18b10*/  @!P0 SYNCS.ARRIVE.TRANS64 RZ, [UR17+0x1c020], R2 ;  /* 0x01c02002ffff89a7 */ /* 0x0005e20008000011 */
[----:B------:R-:W-:Y:S05]  /*18b20*/  BRA.U !UP1, `(.L_x_323) ;  /* 0x0000000109047547 */ /* 0x000fea000b800000 */
[----:B------:R-:W-:Y:S05]  /*18b30*/  BPT.TRAP 0x1 ;  /* 0x000000040000795c */ /* 0x000fea0000300000 */
.L_x_323:
[----:B------:R-:W-:Y:S04]  /*18b40*/  BSSY.RECONVERGENT B0, `(.L_x_324) ;  /* 0x0000003000007945 */ /* 0x000fe80003800200 */
[----:B------:R-:W-:Y:S05]  /*18b50*/  @P2 BRA `(.L_x_325) ;  /* 0x0000000000042947 */ /* 0x000fea0003800000 */
[----:B------:R-:W-:Y:S05]  /*18b60*/  BPT.TRAP 0x1 ;  /* 0x000000040000795c */ /* 0x000fea0000300000 */
.L_x_325:
[----:B------:R-:W-:Y:S05]  /*18b70*/  BSYNC.RECONVERGENT B0 ;  /* 0x0000000000007941 */ /* 0x000fea0003800200 */
.L_x_324:
[----:B------:R-:W-:Y:S02]  /*18b80*/  ULEA UR16, UR22, UR8, 0xe ;  /* 0x0000000816107291 */ /* 0x000fe4000f8e70ff */
[----:B------:R-:W-:Y:S02]  /*18b90*/  UIADD3 UR24, UP2, UPT, UR4, 0x180, URZ ;  /* 0x0000018004187890 */ /* 0x000fe4000ff5e0ff */
[----:B------:R-:W-:Y:S02]  /*18ba0*/  ULEA UR19, UR6, 0x80, 0x7 ;  /* 0x0000008006137891 */ /* 0x000fe4000f8e38ff */
        /* <DEDUP_REMOVED lines=16> */
.L_x_326:
[----:B------:R-:W-:Y:S01]  /*18cb0*/  ULEA UR17, UR22, UR8, 0x3 ;  /* 0x0000000816117291 */ /* 0x000fe2000f8e18ff */
[----:B-1----:R-:W-:Y:S01]  /*18cc0*/  IMAD.U32 R3, RZ, RZ, UR15 ;  /* 0x0000000fff037e24 */ /* 0x002fe2000f8e00ff */
[----:B--2---:R-:W-:-:S04]  /*18cd0*/  @!P0 MOV R2, 0x4000 ;  /* 0x0000400000028802 */ /* 0x004fc80000000f00 */
[----:B------:R-:W-:-:S04]  /*18ce0*/  SHF.L.U32 R3, R3, 0x1f, RZ ;  /* 0x0000001f03037819 */ /* 0x000fc800000006ff */
[----:B------:R-:W1:Y:S02]  /*18cf0*/  SYNCS.PHASECHK.TRANS64.TRYWAIT P1, [UR17+0x1c038], R3 ;  /* 0x01c03803ff0075a7 */ /* 0x000e640008021111 */
[----:B-1----:R-:W-:Y:S05]  /*18d00*/  @!P1 BRA `(.L_x_327) ;  /* 0x00000030004c9947 */ /* 0x002fea0003800000 */
.L_x_473:
[----:B------:R2:W-:Y:S01]  /*18d10*/  @!P0 SYNCS.ARRIVE.TRANS64 RZ, [UR17+0x1c020], R2 ;  /* 0x01c02002ffff89a7 */ /* 0x0005e20008000011 */
[----:B------:R-:W-:Y:S05]  /*18d20*/  BRA.U !UP1, `(.L_x_328) ;  /* 0x0000000109047547 */ /* 0x000fea000b800000 */
[----:B------:R-:W-:Y:S05]  /*18d30*/  BPT.TRAP 0x1 ;  /* 0x000000040000795c */ /* 0x000fea0000300000 */
.L_x_328:
[----:B------:R-:W-:Y:S04]  /*18d40*/  BSSY.RECONVERGENT B0, `(.L_x_329) ;  /* 0x0000003000007945 */ /* 0x000fe80003800200 */
[----:B------:R-:W-:Y:S05]  /*18d50*/  @P2 BRA `(.L_x_330) ;  /* 0x0000000000042947 */ /* 0x000fea0003800000 */
[----:B------:R-:W-:Y:S05]  /*18d60*/  BPT.TRAP 0x1 ;  /* 0x000000040000795c */ /* 0x000fea0000300000 */
.L_x_330:
[----:B------:R-:W-:Y:S05]  /*18d70*/  BSYNC.RECONVERGENT B0 ;  /* 0x0000000000007941 */ /* 0x000fea0003800200 */
.L_x_329:
        /* <DEDUP_REMOVED lines=19> */
.L_x_331:
[----:B------:R-:W-:Y:S01]  /*18eb0*/  ULEA UR17, UR22, UR8, 0x3 ;  /* 0x0000000816117291 */ /* 0x000fe2000f8e18ff */
[----:B-1----:R-:W-:Y:S01]  /*18ec0*/  IMAD.U32 R3, RZ, RZ, UR15 ;  /* 0x0000000fff037e24 */ /* 0x002fe2000f8e00ff */
[----:B--2---:R-:W-:-:S04]  /*18ed0*/  @!P0 MOV R2, 0x4000 ;  /* 0x0000400000028802 */ /* 0x004fc80000000f00 */
[----:B------:R-:W-:-:S04]  /*18ee0*/  SHF.L.U32 R3, R3, 0x1f, RZ ;  /* 0x0000001f03037819 */ /* 0x000fc800000006ff */
[----:B------:R-:W1:Y:S02]  /*18ef0*/  SYNCS.PHASECHK.TRANS64.TRYWAIT P1, [UR17+0x1c038], R3 ;  /* 0x01c03803ff0075a7 */ /* 0x000e640008021111 */
[----:B-1----:R-:W-:Y:S05]  /*18f00*/  @!P1 BRA `(.L_x_332) ;  /* 0x0000002c00e49947 */ /* 0x002fea0003800000 */
.L_x_475:
[----:B------:R2:W-:Y:S01]  /*18f10*/  @!P0 SYNCS.ARRIVE.TRANS64 RZ, [UR17+0x1c020], R2 ;  /* 0x01c02002ffff89a7 */ /* 0x0005e20008000011 */
[----:B------:R-:W-:Y:S05]  /*18f20*/  BRA.U !UP1, `(.L_x_333) ;  /* 0x0000000109047547 */ /* 0x000fea000b800000 */
[----:B------:R-:W-:Y:S05]  /*18f30*/  BPT.TRAP 0x1 ;  /* 0x000000040000795c */ /* 0x000fea0000300000 */
.L_x_333:
[----:B------:R-:W-:Y:S04]  /*18f40*/  BSSY.RECONVERGENT B0, `(.L_x_334) ;  /* 0x0000003000007945 */ /* 0x000fe80003800200 */
[----:B------:R-:W-:Y:S05]  /*18f50*/  @P2 BRA `(.L_x_335) ;  /* 0x0000000000042947 */ /* 0x000fea0003800000 */
[----:B------:R-:W-:Y:S05]  /*18f60*/  BPT.TRAP 0x1 ;  /* 0x000000040000795c */ /* 0x000fea0000300000 */
.L_x_335:
[----:B------:R-:W-:Y:S05]  /*18f70*/  BSYNC.RECONVERGENT B0 ;  /* 0x0000000000007941 */ /* 0x000fea0003800200 */
.L_x_334:
        /* <DEDUP_REMOVED lines=19> */
.L_x_336:
[----:B------:R-:W-:Y:S01]  /*190b0*/  ULEA UR17, UR22, UR8, 0x3 ;  /* 0x0000000816117291 */ /* 0x000fe2000f8e18ff */
[----:B-1----:R-:W-:Y:S01]  /*190c0*/  IMAD.U32 R3, RZ, RZ, UR15 ;  /* 0x0000000fff037e24 */ /* 0x002fe2000f8e00ff */
[----:B--2---:R-:W-:-:S04]  /*190d0*/  @!P0 MOV R2, 0x4000 ;  /* 0x0000400000028802 */ /* 0x004fc80000000f00 */
[----:B------:R-:W-:-:S04]  /*190e0*/  SHF.L.U32 R3, R3, 0x1f, RZ ;  /* 0x0000001f03037819 */ /* 0x000fc800000006ff */
[----:B------:R-:W1:Y:S02]  /*190f0*/  SYNCS.PHASECHK.TRANS64.TRYWAIT P1, [UR17+0x1c038], R3 ;  /* 0x01c03803ff0075a7 */ /* 0x000e640008021111 */
[----:B-1----:R-:W-:Y:S05]  /*19100*/  @!P1 BRA `(.L_x_337) ;  /* 0x0000002c007c9947 */ /* 0x002fea0003800000 */
.L_x_477:
[----:B------:R2:W-:Y:S01]  /*19110*/  @!P0 SYNCS.ARRIVE.TRANS64 RZ, [UR17+0x1c020], R2 ;  /* 0x01c02002ffff89a7 */ /* 0x0005e20008000011 */
[----:B------:R-:W-:Y:S05]  /*19120*/  BRA.U !UP1, `(.L_x_338) ;  /* 0x0000000109047547 */ /* 0x000fea000b800000 */
[----:B------:R-:W-:Y:S05]  /*19130*/  BPT.TRAP 0x1 ;  /* 0x000000040000795c */ /* 0x000fea0000300000 */
.L_x_338:
[----:B------:R-:W-:Y:S04]  /*19140*/  BSSY.RECONVERGENT B0, `(.L_x_339) ;  /* 0x0000003000007945 */ /* 0x000fe80003800200 */
[----:B------:R-:W-:Y:S05]  /*19150*/  @P2 BRA `(.L_x_340) ;  /* 0x0000000000042947 */ /* 0x000fea0003800000 */
[----:B------:R-:W-:Y:S05]  /*19160*/  BPT.TRAP 0x1 ;  /* 0x000000040000795c */ /* 0x000fea0000300000 */
.L_x_340:
[----:B------:R-:W-:Y:S05]  /*19170*/  BSYNC.RECONVERGENT B0 ;  /* 0x0000000000007941 */ /* 0x000fea0003800200 */
.L_x_339:
        /* <DEDUP_REMOVED lines=13> */
[----:B------:R-:W-:Y:S02]  /*19250*/  UIADD3 UR10, UPT, UPT, UR6, 0x3, URZ ;  /* 0x00000003060a7890 */ /* 0x000fe4000fffe0ff */
[----:B------:R-:W-:-:S04]  /*19260*/  UISETP.NE.AND UP2, UPT, UR22, 0x3, UPT ;  /* 0x000000031600788c */ /* 0x000fc8000bf45270 */
[----:B------:R-:W-:Y:S02]  /*19270*/  USEL UR11, URZ, 0x1, UP2 ;  /* 0x00000001ff0b7887 */ /* 0x000fe40009000000 */
[----:B------:R-:W-:Y:S02]  /*19280*/  USEL UR22, UR22, URZ, UP2 ;  /* 0x000000ff16167287 */ /* 0x000fe40009000000 */
[----:B------:R-:W-:Y:S01]  /*19290*/  ULOP3.LUT UR15, UR15, UR11, URZ, 0x3c, !UPT ;  /* 0x0000000b0f0f7292 */ /* 0x000fe2000f8e3cff */
[----:B---3--:R-:W-:Y:S11]  /*192a0*/  BRA.U !UP0, `(.L_x_341) ;  /* 0x0000000108047547 */ /* 0x008ff6000b800000 */
[----:B------:R-:W-:Y:S05]  /*192b0*/  BPT.TRAP 0x1 ;  /* 0x000000040000795c */ /* 0x000fea0000300000 */
.L_x_341:
[----:B------:R-:W-:Y:S01]  /*192c0*/  ULEA UR17, UR22, UR8, 0x3 ;  /* 0x0000000816117291 */ /* 0x000fe2000f8e18ff */
[----:B-1----:R-:W-:Y:S01]  /*192d0*/  IMAD.U32 R3, RZ, RZ, UR15 ;  /* 0x0000000fff037e24 */ /* 0x002fe2000f8e00ff */
[----:B--2---:R-:W-:-:S04]  /*192e0*/  @!P0 MOV R2, 0x4000 ;  /* 0x0000400000028802 */ /* 0x004fc80000000f00 */
[----:B------:R-:W-:-:S04]  /*192f0*/  SHF.L.U32 R3, R3, 0x1f, RZ ;  /* 0x0000001f03037819 */ /* 0x000fc800000006ff */
[----:B------:R-:W1:Y:S02]  /*19300*/  SYNCS.PHASECHK.TRANS64.TRYWAIT P1, [UR17+0x1c038], R3 ;  /* 0x01c03803ff0075a7 */ /* 0x000e640008021111 */
[----:B-1----:R-:W-:Y:S05]  /*19310*/  @!P1 BRA `(.L_x_342) ;  /* 0x0000002c00109947 */ /* 0x002fea0003800000 */
.L_x_479:
[----:B------:R2:W-:Y:S01]  /*19320*/  @!P0 SYNCS.ARRIVE.TRANS64 RZ, [UR17+0x1c020], R2 ;  /* 0x01c02002ffff89a7 */ /* 0x0005e20008000011 */
[----:B------:R-:W-:Y:S05]  /*19330*/  BRA.U !UP1, `(.L_x_343) ;  /* 0x0000000109047547 */ /* 0x000fea000b800000 */
[----:B------:R-:W-:Y:S05]  /*19340*/  BPT.TRAP 0x1 ;  /* 0x000000040000795c */ /* 0x000fea0000300000 */
.L_x_343:
[----:B------:R-:W-:Y:S04]  /*19350*/  BSSY.RECONVERGENT B0, `(.L_x_344) ;  /* 0x0000003000007945 */ /* 0x000fe80003800200 */
[----:B------:R-:W-:Y:S05]  /*19360*/  @P2 BRA `(.L_x_345) ;  /* 0x0000000000042947 */ /* 0x000fea0003800000 */
[----:B------:R-:W-:Y:S05]  /*19370*/  BPT.TRAP 0x1 ;  /* 0x000000040000795c */ /* 0x000fea0000300000 */
.L_x_345:
[----:B------:R-:W-:Y:S05]  /*19380*/  BSYNC.RECONVERGENT B0 ;  /* 0x0000000000007941 */ /* 0x000fea0003800200 */
.L_x_344:
        /* <DEDUP_REMOVED lines=19> */
.L_x_346:
[----:B------:R-:W-:Y:S01]  /*194c0*/  ULEA UR17, UR22, UR8, 0x3 ;  /* 0x0000000816117291 */ /* 0x000fe2000f8e18ff */
[----:B-1----:R-:W-:Y:S01]  /*194d0*/  IMAD.U32 R3, RZ, RZ, UR15 ;  /* 0x0000000fff037e24 */ /* 0x002fe2000f8e00ff */
[----:B--2---:R-:W-:-:S04]  /*194e0*/  @!P0 MOV R2, 0x4000 ;  /* 0x0000400000028802 */ /* 0x004fc80000000f00 */
[----:B------:R-:W-:-:S04]  /*194f0*/  SHF.L.U32 R3, R3, 0x1f, RZ ;  /* 0x0000001f03037819 */ /* 0x000fc800000006ff */
[----:B------:R-:W1:Y:S02]  /*19500*/  SYNCS.PHASECHK.TRANS64.TRYWAIT P1, [UR17+0x1c038], R3 ;  /* 0x01c03803ff0075a7 */ /* 0x000e640008021111 */
[----:B-1----:R-:W-:Y:S05]  /*19510*/  @!P1 BRA `(.L_x_347) ;  /* 0x0000002800a89947 */ /* 0x002fea0003800000 */
.L_x_481:
[----:B------:R2:W-:Y:S01]  /*19520*/  @!P0 SYNCS.ARRIVE.TRANS64 RZ, [UR17+0x1c020], R2 ;  /* 0x01c02002ffff89a7 */ /* 0x0005e20008000011 */
[----:B------:R-:W-:Y:S05]  /*19530*/  BRA.U !UP1, `(.L_x_348) ;  /* 0x0000000109047547 */ /* 0x000fea000b800000 */
[----:B------:R-:W-:Y:S05]  /*19540*/  BPT.TRAP 0x1 ;  /* 0x000000040000795c */ /* 0x000fea0000300000 */
.L_x_348:
[----:B------:R-:W-:Y:S04]  /*19550*/  BSSY.RECONVERGENT B0, `(.L_x_349) ;  /* 0x0000003000007945 */ /* 0x000fe80003800200 */
[----:B------:R-:W-:Y:S05]  /*19560*/  @P2 BRA `(.L_x_350) ;  /* 0x0000000000042947 */ /* 0x000fea0003800000 */
[----:B------:R-:W-:Y:S05]  /*19570*/  BPT.TRAP 0x1 ;  /* 0x000000040000795c */ /* 0x000fea0000300000 */
.L_x_350:
[----:B------:R-:W-:Y:S05]  /*19580*/  BSYNC.RECONVERGENT B0 ;  /* 0x0000000000007941 */ /* 0x000fea0003800200 */
.L_x_349:
        /* <DEDUP_REMOVED lines=17> */
[----:B------:R-:W-:Y:S02]  /*196a0*/  UISETP.NE.AND UP2, UPT, UR10, UR9, UPT ;  /* 0x000000090a00728c */ /* 0x000fe4000bf45270 */
[----:B------:R-:W-:-:S07]  /*196b0*/  ULOP3.LUT UR15, UR15, UR11, URZ, 0x3c, !UPT ;  /* 0x0000000b0f0f7292 */ /* 0x000fce000f8e3cff */
[----:B----4-:R-:W-:Y:S05]  /*196c0*/  BRA.U UP2, `(.L_x_351) ;  /* 0xffffffed02d87547 */ /* 0x010fea000b83ffff */
.L_x_310:
[----:B------:R-:W-:-:S09]  /*196d0*/  UISETP.NE.AND UP2, UPT, UR7, URZ, UPT ;  /* 0x000000ff0700728c */ /* 0x000fd2000bf45270 */
[----:B------:R-:W-:Y:S05]  /*196e0*/  BRA.U !UP2, `(.L_x_285) ;  /* 0x0000000d0a147547 */ /* 0x000fea000b800000 */
[----:B------:R-:W-:Y:S05]  /*196f0*/  BRA.U !UP0, `(.L_x_352) ;  /* 0x0000000108047547 */ /* 0x000fea000b800000 */
[----:B------:R-:W-:Y:S05]  /*19700*/  BPT.TRAP 0x1 ;  /* 0x000000040000795c */ /* 0x000fea0000300000 */
.L_x_352:
[----:B------:R-:W-:Y:S01]  /*19710*/  ULEA UR17, UR22, UR8, 0x3 ;  /* 0x0000000816117291 */ /* 0x000fe2000f8e18ff */
[----:B-1----:R-:W-:Y:S01]  /*19720*/  IMAD.U32 R3, RZ, RZ, UR15 ;  /* 0x0000000fff037e24 */ /* 0x002fe2000f8e00ff */
[----:B--23--:R-:W-:-:S04]  /*19730*/  @!P0 MOV R2, 0x4000 ;  /* 0x0000400000028802 */ /* 0x00cfc80000000f00 */
[----:B------:R-:W-:-:S04]  /*19740*/  SHF.L.U32 R3, R3, 0x1f, RZ ;  /* 0x0000001f03037819 */ /* 0x000fc800000006ff */
[----:B------:R-:W1:Y:S02]  /*19750*/  SYNCS.PHASECHK.TRANS64.TRYWAIT P1, [UR17+0x1c038], R3 ;  /* 0x01c03803ff0075a7 */ /* 0x000e640008021111 */
[----:B-1----:R-:W-:Y:S05]  /*19760*/  @!P1 BRA `(.L_x_353) ;  /* 0x00000028002c9947 */ /* 0x002fea0003800000 */
.L_x_483:
[----:B------:R2:W-:Y:S01]  /*19770*/  @!P0 SYNCS.ARRIVE.TRANS64 RZ, [UR17+0x1c020], R2 ;  /* 0x01c02002ffff89a7 */ /* 0x0005e20008000011 */
[----:B------:R-:W-:Y:S05]  /*19780*/  BRA.U !UP1, `(.L_x_354) ;  /* 0x0000000109047547 */ /* 0x000fea000b800000 */
[----:B------:R-:W-:Y:S05]  /*19790*/  BPT.TRAP 0x1 ;  /* 0x000000040000795c */ /* 0x000fea0000300000 */
.L_x_354:
[----:B------:R-:W-:Y:S04]  /*197a0*/  BSSY.RECONVERGENT B0, `(.L_x_355) ;  /* 0x0000003000007945 */ /* 0x000fe80003800200 */
[----:B------:R-:W-:Y:S05]  /*197b0*/  @P2 BRA `(.L_x_356) ;  /* 0x0000000000042947 */ /* 0x000fea0003800000 */
[----:B------:R-:W-:Y:S05]  /*197c0*/  BPT.TRAP 0x1 ;  /* 0x000000040000795c */ /* 0x000fea0000300000 */
.L_x_356:
[----:B------:R-:W-:Y:S05]  /*197d0*/  BSYNC.RECONVERGENT B0 ;  /* 0x0000000000007941 */ /* 0x000fea0003800200 */
.L_x_355:
        /* <DEDUP_REMOVED lines=19> */
.L_x_357:
[----:B------:R-:W-:Y:S01]  /*19910*/  ULEA UR17, UR22, UR8, 0x3 ;  /* 0x0000000816117291 */ /* 0x000fe2000f8e18ff */
[----:B-1----:R-:W-:Y:S01]  /*19920*/  IMAD.U32 R3, RZ, RZ, UR15 ;  /* 0x0000000fff037e24 */ /* 0x002fe2000f8e00ff */
[----:B--2---:R-:W-:-:S04]  /*19930*/  @!P0 MOV R2, 0x4000 ;  /* 0x0000400000028802 */ /* 0x004fc80000000f00 */
[----:B------:R-:W-:-:S04]  /*19940*/  SHF.L.U32 R3, R3, 0x1f, RZ ;  /* 0x0000001f03037819 */ /* 0x000fc800000006ff */
[----:B------:R-:W1:Y:S02]  /*19950*/  SYNCS.PHASECHK.TRANS64.TRYWAIT P1, [UR17+0x1c038], R3 ;  /* 0x01c03803ff0075a7 */ /* 0x000e640008021111 */
[----:B-1----:R-:W-:Y:S05]  /*19960*/  @!P1 BRA `(.L_x_358) ;  /* 0x0000002400c49947 */ /* 0x002fea0003800000 */
.L_x_485:
[----:B------:R2:W-:Y:S01]  /*19970*/  @!P0 SYNCS.ARRIVE.TRANS64 RZ, [UR17+0x1c020], R2 ;  /* 0x01c02002ffff89a7 */ /* 0x0005e20008000011 */
[----:B------:R-:W-:Y:S05]  /*19980*/  BRA.U !UP1, `(.L_x_359) ;  /* 0x0000000109047547 */ /* 0x000fea000b800000 */
[----:B------:R-:W-:Y:S05]  /*19990*/  BPT.TRAP 0x1 ;  /* 0x000000040000795c */ /* 0x000fea0000300000 */
.L_x_359:
[----:B------:R-:W-:Y:S04]  /*199a0*/  BSSY.RECONVERGENT B0, `(.L_x_360) ;  /* 0x0000003000007945 */ /* 0x000fe80003800200 */
[----:B------:R-:W-:Y:S05]  /*199b0*/  @P2 BRA `(.L_x_361) ;  /* 0x0000000000042947 */ /* 0x000fea0003800000 */
[----:B------:R-:W-:Y:S05]  /*199c0*/  BPT.TRAP 0x1 ;  /* 0x000000040000795c */ /* 0x000fea0000300000 */
.L_x_361:
[----:B------:R-:W-:Y:S05]  /*199d0*/  BSYNC.RECONVERGENT B0 ;  /* 0x0000000000007941 */ /* 0x000fea0003800200 */
.L_x_360:
        /* <DEDUP_REMOVED lines=16> */
[----:B------:R-:W-:Y:S02]  /*19ae0*/  UISETP.NE.AND UP2, UPT, UR7, 0x1, UPT ;  /* 0x000000010700788c */ /* 0x000fe4000bf45270 */
[----:B------:R-:W-:-:S07]  /*19af0*/  ULOP3.LUT UR15, UR15, UR9, URZ, 0x3c, !UPT ;  /* 0x000000090f0f7292 */ /* 0x000fce000f8e3cff */
[----:B----4-:R-:W-:Y:S05]  /*19b00*/  BRA.U !UP2, `(.L_x_285) ;  /* 0x000000090a0c7547 */ /* 0x010fea000b800000 */
[----:B------:R-:W-:Y:S05]  /*19b10*/  BRA.U !UP0, `(.L_x_362) ;  /* 0x0000000108047547 */ /* 0x000fea000b800000 */
[----:B------:R-:W-:Y:S05]  /*19b20*/  BPT.TRAP 0x1 ;  /* 0x000000040000795c */ /* 0x000fea0000300000 */
.L_x_362:
[----:B------:R-:W-:Y:S01]  /*19b30*/  ULEA UR17, UR22, UR8, 0x3 ;  /* 0x0000000816117291 */ /* 0x000fe2000f8e18ff */
[----:B-1----:R-:W-:Y:S01]  /*19b40*/  IMAD.U32 R3, RZ, RZ, UR15 ;  /* 0x0000000fff037e24 */ /* 0x002fe2000f8e00ff */
[----:B--2---:R-:W-:-:S04]  /*19b50*/  @!P0 MOV R2, 0x4000 ;  /* 0x0000400000028802 */ /* 0x004fc80000000f00 */
[----:B------:R-:W-:-:S04]  /*19b60*/  SHF.L.U32 R3, R3, 0x1f, RZ ;  /* 0x0000001f03037819 */ /* 0x000fc800000006ff */
[----:B------:R-:W1:Y:S02]  /*19b70*/  SYNCS.PHASECHK.TRANS64.TRYWAIT P1, [UR17+0x1c038], R3 ;  /* 0x01c03803ff0075a7 */ /* 0x000e640008021111 */
[----:B-1----:R-:W-:Y:S05]  /*19b80*/  @!P1 BRA `(.L_x_363) ;  /* 0x0000002400549947 */ /* 0x002fea0003800000 */
.L_x_487:
[----:B------:R2:W-:Y:S01]  /*19b90*/  @!P0 SYNCS.ARRIVE.TRANS64 RZ, [UR17+0x1c020], R2 ;  /* 0x01c02002ffff89a7 */ /* 0x0005e20008000011 */
[----:B------:R-:W-:Y:S05]  /*19ba0*/  BRA.U !UP1, `(.L_x_364) ;  /* 0x0000000109047547 */ /* 0x000fea000b800000 */
[----:B------:R-:W-:Y:S05]  /*19bb0*/  BPT.TRAP 0x1 ;  /* 0x000000040000795c */ /* 0x000fea0000300000 */
.L_x_364:
[----:B------:R-:W-:Y:S04]  /*19bc0*/  BSSY.RECONVERGENT B0, `(.L_x_365) ;  /* 0x0000003000007945 */ /* 0x000fe80003800200 */
[----:B------:R-:W-:Y:S05]  /*19bd0*/  @P2 BRA `(.L_x_366) ;  /* 0x0000000000042947 */ /* 0x000fea0003800000 */
[----:B------:R-:W-:Y:S05]  /*19be0*/  BPT.TRAP 0x1 ;  /* 0x000000040000795c */ /* 0x000fea0000300000 */
.L_x_366:
[----:B------:R-:W-:Y:S05]  /*19bf0*/  BSYNC.RECONVERGENT B0 ;  /* 0x0000000000007941 */ /* 0x000fea0003800200 */
.L_x_365:
        /* <DEDUP_REMOVED lines=19> */
.L_x_367:
[----:B------:R-:W-:Y:S01]  /*19d30*/  ULEA UR17, UR22, UR8, 0x3 ;  /* 0x0000000816117291 */ /* 0x000fe2000f8e18ff */
[----:B-1----:R-:W-:Y:S01]  /*19d40*/  IMAD.U32 R3, RZ, RZ, UR15 ;  /* 0x0000000fff037e24 */ /* 0x002fe2000f8e00ff */
[----:B--2---:R-:W-:-:S04]  /*19d50*/  @!P0 MOV R2, 0x4000 ;  /* 0x0000400000028802 */ /* 0x004fc80000000f00 */
[----:B------:R-:W-:-:S04]  /*19d60*/  SHF.L.U32 R3, R3, 0x1f, RZ ;  /* 0x0000001f03037819 */ /* 0x000fc800000006ff */
[----:B------:R-:W1:Y:S02]  /*19d70*/  SYNCS.PHASECHK.TRANS64.TRYWAIT P1, [UR17+0x1c038], R3 ;  /* 0x01c03803ff0075a7 */ /* 0x000e640008021111 */
[----:B-1----:R-:W-:Y:S05]  /*19d80*/  @!P1 BRA `(.L_x_368) ;  /* 0x0000002000ec9947 */ /* 0x002fea0003800000 */
.L_x_489:
[----:B------:R2:W-:Y:S01]  /*19d90*/  @!P0 SYNCS.ARRIVE.TRANS64 RZ, [UR17+0x1c020], R2 ;  /* 0x01c02002ffff89a7 */ /* 0x0005e20008000011 */
[----:B------:R-:W-:Y:S05]  /*19da0*/  BRA.U !UP1, `(.L_x_369) ;  /* 0x0000000109047547 */ /* 0x000fea000b800000 */
[----:B------:R-:W-:Y:S05]  /*19db0*/  BPT.TRAP 0x1 ;  /* 0x000000040000795c */ /* 0x000fea0000300000 */
.L_x_369:
[----:B------:R-:W-:Y:S04]  /*19dc0*/  BSSY.RECONVERGENT B0, `(.L_x_370) ;  /* 0x0000003000007945 */ /* 0x000fe80003800200 */
[----:B------:R-:W-:Y:S05]  /*19dd0*/  @P2 BRA `(.L_x_371) ;  /* 0x0000000000042947 */ /* 0x000fea0003800000 */
[----:B------:R-:W-:Y:S05]  /*19de0*/  BPT.TRAP 0x1 ;  /* 0x000000040000795c */ /* 0x000fea0000300000 */
.L_x_371:
[----:B------:R-:W-:Y:S05]  /*19df0*/  BSYNC.RECONVERGENT B0 ;  /* 0x0000000000007941 */ /* 0x000fea0003800200 */
.L_x_370:
        /* <DEDUP_REMOVED lines=19> */
[----:B------:R-:W-:Y:S01]  /*19f30*/  UIADD3 UR6, UPT, UPT, UR6, 0x2, URZ ;  /* 0x0000000206067890 */ /* 0x000fe2000fffe0ff */
[----:B------:R-:W-:Y:S11]  /*19f40*/  BRA.U !UP0, `(.L_x_372) ;  /* 0x0000000108047547 */ /* 0x000ff6000b800000 */
[----:B------:R-:W-:Y:S05]  /*19f50*/  BPT.TRAP 0x1 ;  /* 0x000000040000795c */ /* 0x000fea0000300000 */
.L_x_372:
[----:B------:R-:W-:Y:S01]  /*19f60*/  ULEA UR17, UR22, UR8, 0x3 ;  /* 0x0000000816117291 */ /* 0x000fe2000f8e18ff */
[----:B-1----:R-:W-:Y:S01]  /*19f70*/  IMAD.U32 R3, RZ, RZ, UR15 ;  /* 0x0000000fff037e24 */ /* 0x002fe2000f8e00ff */
[----:B--2---:R-:W-:-:S04]  /*19f80*/  @!P0 MOV R2, 0x4000 ;  /* 0x0000400000028802 */ /* 0x004fc80000000f00 */
[----:B------:R-:W-:-:S04]  /*19f90*/  SHF.L.U32 R3, R3, 0x1f, RZ ;  /* 0x0000001f03037819 */ /* 0x000fc800000006ff */
[----:B------:R-:W1:Y:S02]  /*19fa0*/  SYNCS.PHASECHK.TRANS64.TRYWAIT P1, [UR17+0x1c038], R3 ;  /* 0x01c03803ff0075a7 */ /* 0x000e640008021111 */
[----:B-1----:R-:W-:Y:S05]  /*19fb0*/  @!P1 BRA `(.L_x_373) ;  /* 0x0000002000789947 */ /* 0x002fea0003800000 */
.L_x_491:
[----:B------:R2:W-:Y:S01]  /*19fc0*/  @!P0 SYNCS.ARRIVE.TRANS64 RZ, [UR17+0x1c020], R2 ;  /* 0x01c02002ffff89a7 */ /* 0x0005e20008000011 */
[----:B------:R-:W-:Y:S05]  /*19fd0*/  BRA.U !UP1, `(.L_x_374) ;  /* 0x0000000109047547 */ /* 0x000fea000b800000 */
[----:B------:R-:W-:Y:S05]  /*19fe0*/  BPT.TRAP 0x1 ;  /* 0x000000040000795c */ /* 0x000fea0000300000 */
.L_x_374:
[----:B------:R-:W-:Y:S04]  /*19ff0*/  BSSY.RECONVERGENT B0, `(.L_x_375) ;  /* 0x0000003000007945 */ /* 0x000fe80003800200 */
[----:B------:R-:W-:Y:S05]  /*1a000*/  @P2 BRA `(.L_x_376) ;  /* 0x0000000000042947 */ /* 0x000fea0003800000 */
[----:B------:R-:W-:Y:S05]  /*1a010*/  BPT.TRAP 0x1 ;  /* 0x000000040000795c */ /* 0x000fea0000300000 */
.L_x_376:
[----:B------:R-:W-:Y:S05]  /*1a020*/  BSYNC.RECONVERGENT B0 ;  /* 0x0000000000007941 */ /* 0x000fea0003800200 */
.L_x_375:
        /* <DEDUP_REMOVED lines=19> */
.L_x_377:
[----:B------:R-:W-:Y:S01]  /*1a160*/  ULEA UR9, UR22, UR8, 0x3 ;  /* 0x0000000816097291 */ /* 0x000fe2000f8e18ff */
[----:B-1----:R-:W-:Y:S01]  /*1a170*/  IMAD.U32 R3, RZ, RZ, UR15 ;  /* 0x0000000fff037e24 */ /* 0x002fe2000f8e00ff */
[----:B--2---:R-:W-:-:S04]  /*1a180*/  @!P0 MOV R2, 0x4000 ;  /* 0x0000400000028802 */ /* 0x004fc80000000f00 */
[----:B------:R-:W-:-:S04]  /*1a190*/  SHF.L.U32 R3, R3, 0x1f, RZ ;  /* 0x0000001f03037819 */ /* 0x000fc800000006ff */
[----:B------:R-:W1:Y:S02]  /*1a1a0*/  SYNCS.PHASECHK.TRANS64.TRYWAIT P1, [UR9+0x1c038], R3 ;  /* 0x01c03803ff0075a7 */ /* 0x000e640008021109 */
[----:B-1----:R-:W-:Y:S05]  /*1a1b0*/  @!P1 BRA `(.L_x_378) ;  /* 0x0000002000109947 */ /* 0x002fea0003800000 */
.L_x_493:
[----:B------:R2:W-:Y:S01]  /*1a1c0*/  @!P0 SYNCS.ARRIVE.TRANS64 RZ, [UR9+0x1c020], R2 ;  /* 0x01c02002ffff89a7 */ /* 0x0005e20008000009 */
[----:B------:R-:W-:Y:S05]  /*1a1d0*/  BRA.U !UP1, `(.L_x_379) ;  /* 0x0000000109047547 */ /* 0x000fea000b800000 */
[----:B------:R-:W-:Y:S05]  /*1a1e0*/  BPT.TRAP 0x1 ;  /* 0x000000040000795c */ /* 0x000fea0000300000 */
.L_x_379:
[----:B------:R-:W-:Y:S04]  /*1a1f0*/  BSSY.RECONVERGENT B0, `(.L_x_380) ;  /* 0x0000003000007945 */ /* 0x000fe80003800200 */
[----:B------:R-:W-:Y:S05]  /*1a200*/  @P2 BRA `(.L_x_381) ;  /* 0x0000000000042947 */ /* 0x000fea0003800000 */
[----:B------:R-:W-:Y:S05]  /*1a210*/  BPT.TRAP 0x1 ;  /* 0x000000040000795c */ /* 0x000fea0000300000 */
.L_x_381:
[----:B------:R-:W-:Y:S05]  /*1a220*/  BSYNC.RECONVERGENT B0 ;  /* 0x0000000000007941 */ /* 0x000fea0003800200 */
.L_x_380:
[----:B------:R-:W-:Y:S02]  /*1a230*/  ULEA UR8, UR22, UR8, 0xe ;  /* 0x0000000816087291 */ /* 0x000fe4000f8e70ff */
[----:B------:R-:W-:Y:S02]  /*1a240*/  UIADD3 UR16, UP2, UPT, UR4, 0x280, URZ ;  /* 0x0000028004107890 */ /* 0x000fe4000ff5e0ff */
[----:B------:R-:W-:Y:S02]  /*1a250*/  USHF.L.U32 UR11, UR6, 0x7, URZ ;  /* 0x00000007060b7899 */ /* 0x000fe400080006ff */
[----:B------:R-:W-:Y:S02]  /*1a260*/  UIADD3 UR9, UPT, UPT, UR9, 0x1c020, URZ ;  /* 0x0001c02009097890 */ /* 0x000fe4000fffe0ff */
[----:B------:R-:W-:Y:S02]  /*1a270*/  UIADD3 UR8, UPT, UPT, UR8, 0x8000, URZ ;  /* 0x0000800008087890 */ /* 0x000fe4000fffe0ff */
[----:B------:R-:W-:Y:S01]  /*1a280*/  UIADD3.X UR17, UPT, UPT, URZ, UR5, URZ, UP2, !UPT ;  /* 0x00000005ff117290 */ /* 0x000fe200097fe4ff */
[----:B------:R-:W-:Y:S01]  /*1a290*/  UMOV UR12, UR13 ;  /* 0x0000000d000c7c82 */ /* 0x000fe20008000000 */
[----:B------:R-:W-:Y:S01]  /*1a2a0*/  UMOV UR6, 0x0 ;  /* 0x0000000000067882 */ /* 0x000fe20000000000 */
[----:B------:R-:W-:Y:S01]  /*1a2b0*/  UMOV UR7, 0x10000000 ;  /* 0x1000000000077882 */ /* 0x000fe20000000000 */
[----:B------:R-:W-:Y:S01]  /*1a2c0*/  UMOV UR13, UR14 ;  /* 0x0000000e000d7c82 */ /* 0x000fe20008000000 */
[----:B------:R-:W-:Y:S01]  /*1a2d0*/  UMOV UR10, URZ ;  /* 0x000000ff000a7c82 */ /* 0x000fe20008000000 */
[----:B------:R-:W-:-:S03]  /*1a2e0*/  UIADD3 UR22, UPT, UPT, UR22, 0x1, URZ ;  /* 0x0000000116167890 */ /* 0x000fc6000fffe0ff */
[----:B------:R4:W-:Y:S01]  /*1a2f0*/  UTMALDG.4D [UR8], [UR16], desc[UR6] ;  /* 0x00000608100075b4 */ /* 0x0009e20008019000 */
[----:B------:R-:W-:-:S04]  /*1a300*/  UISETP.NE.AND UP2, UPT, UR22, 0x3, UPT ;  /* 0x000000031600788c */ /* 0x000fc8000bf45270 */
[----:B------:R-:W-:Y:S02]  /*1a310*/  USEL UR14, URZ, 0x1, UP2 ;  /* 0x00000001ff0e7887 */ /* 0x000fe40009000000 */
[----:B------:R-:W-:Y:S02]  /*1a320*/  USEL UR22, UR22, URZ, UP2 ;  /* 0x000000ff16167287 */ /* 0x000fe40009000000 */
[----:B----4-:R-:W-:-:S12]  /*1a330*/  ULOP3.LUT UR15, UR15, UR14, URZ, 0x3c, !UPT ;  /* 0x0000000e0f0f7292 */ /* 0x010fd8000f8e3cff */
.L_x_285:
[----:B------:R-:W4:Y:S01]  /*1a340*/  LDCU UR7, c[0x0][0x370] ;  /* 0x00006e00ff0777ac */ /* 0x000f220008000800 */
[----:B------:R-:W5:Y:S01]  /*1a350*/  LDCU UR6, c[0x0][0x900] ;  /* 0x00012000ff0677ac */ /* 0x000f620008000800 */
[----:B----4-:R-:W-:-:S04]  /*1a360*/  UIADD3 UR36, UPT, UPT, UR7, UR36, URZ ;  /* 0x0000002407247290 */ /* 0x010fc8000fffe0ff */
[----:B-----5:R-:W-:-:S09]  /*1a370*/  UISETP.GE.AND UP2, UPT, UR36, UR6, UPT ;  /* 0x000000062400728c */ /* 0x020fd2000bf46270 */
[----:B------:R-:W-:Y:S05]  /*1a380*/  BRA.U !UP2, `(.L_x_382) ;  /* 0xffffffd50a807547 */ /* 0x000fea000b83ffff */
[----:B-1----:R-:W-:Y:S05]  /*1a390*/  EXIT ;  /* 0x000000000000794d */ /* 0x002fea0003800000 */
.L_x_512:
[----:B------:R-:W-:-:S08]  /*1a3a0*/  NOP ;  /* 0x0000000000007918 */ /* 0x000fd00000000000 */
[----:B------:R-:W1:-:S00]  /*1a3b0*/  USETMAXREG.DEALLOC.CTAPOOL 0x20 ;  /* 0x00000020000079c8 */ /* 0x000e4000080e0500 */
[----:B-1----:R-:W1:Y:S02]  /*1a3c0*/  LDC R0, c[0x0][0x900] ;  /* 0x00024000ff007b82 */ /* 0x002e640000000800 */
[----:B-1----:R-:W-:-:S13]  /*1a3d0*/  ISETP.LE.AND P0, PT, R0, UR36, PT ;  /* 0x0000002400007c0c */ /* 0x002fda000bf03270 */
[----:B------:R-:W-:Y:S05]  /*1a3e0*/  @P0 EXIT ;  /* 0x000000000000094d */ /* 0x000fea0003800000 */
[----:B------:R-:W-:Y:S01]  /*1a3f0*/  HFMA2 R4, -RZ, RZ, 0, 0 ;  /* 0x00000000ff047431 */ /* 0x000fe200000001ff */
[----:B------:R-:W-:Y:S01]  /*1a400*/  PRMT R0, RZ, 0x7610, R0 ;  /* 0x00007610ff007816 */ /* 0x000fe20000000000 */
[----:B------:R-:W1:Y:S01]  /*1a410*/  LDCU.64 UR26, c[0x0][0x348] ;  /* 0x00006900ff1a77ac */ /* 0x000e620008000a00 */
[----:B------:R-:W2:Y:S01]  /*1a420*/  LDCU UR24, c[0x0][0x370] ;  /* 0x00006e00ff1877ac */ /* 0x000ea20008000800 */
[----:B------:R-:W3:Y:S01]  /*1a430*/  LDCU UR16, c[0x0][0x900] ;  /* 0x00012000ff1077ac */ /* 0x000ee20008000800 */
[----:B------:R-:W4:Y:S01]  /*1a440*/  LDCU UR22, c[0x0][0x904] ;  /* 0x00012080ff1677ac */ /* 0x000f220008000800 */
[----:B------:R-:W1:Y:S01]  /*1a450*/  LDCU UR21, c[0x0][0x380] ;  /* 0x00007000ff1577ac */ /* 0x000e620008000800 */
[----:B------:R-:W1:Y:S01]  /*1a460*/  LDCU UR19, c[0x0][0x38c] ;  /* 0x00007180ff1377ac */ /* 0x000e620008000800 */
[----:B------:R-:W1:Y:S01]  /*1a470*/  LDCU UR23, c[0x0][0x91c] ;  /* 0x00012380ff1777ac */ /* 0x000e620008000800 */
[----:B------:R-:W1:Y:S01]  /*1a480*/  LDCU UR20, c[0x0][0x918] ;  /* 0x00012300ff1477ac */ /* 0x000e620008000800 */
[----:B------:R-:W1:Y:S01]  /*1a490*/  LDCU.64 UR14, c[0x0][0x908] ;  /* 0x00012100ff0e77ac */ /* 0x000e620008000a00 */
[----:B------:R-:W1:Y:S01]  /*1a4a0*/  LDCU.64 UR6, c[0x0][0x920] ;  /* 0x00012400ff0677ac */ /* 0x000e620008000a00 */
[----:B------:R-:W1:Y:S02]  /*1a4b0*/  LDCU.64 UR4, c[0x0][0x910] ;  /* 0x00012200ff0477ac */ /* 0x000e640008000a00 */
.L_x_390:
[----:B-1----:R-:W-:Y:S02]  /*1a4c0*/  UIMAD.WIDE.U32 UR8, UR36, UR14, URZ ;  /* 0x0000000e240872a5 */ /* 0x002fe4000f8e00ff */
[----:B----4-:R-:W-:Y:S02]  /*1a4d0*/  UISETP.NE.AND UP0, UPT, UR22, 0x1, UPT ;  /* 0x000000011600788c */ /* 0x010fe4000bf05270 */
[----:B------:R-:W-:-:S04]  /*1a4e0*/  USHF.R.U32.HI UR8, URZ, UR15, UR9 ;  /* 0x0000000fff087299 */ /* 0x000fc80008011609 */
[----:B------:R-:W-:Y:S02]  /*1a4f0*/  USEL UR8, UR36, UR8, !UP0 ;  /* 0x0000000824087287 */ /* 0x000fe4000c000000 */
[----:B------:R-:W-:Y:S02]  /*1a500*/  UISETP.NE.AND UP0, UPT, UR23, 0x1, UPT ;  /* 0x000000011700788c */ /* 0x000fe4000bf05270 */
[----:B------:R-:W-:Y:S02]  /*1a510*/  UIMAD.WIDE.U32 UR10, UR8, UR6, URZ ;  /* 0x00000006080a72a5 */ /* 0x000fe4000f8e00ff */
[----:B------:R-:W-:Y:S02]  /*1a520*/  UIADD3 UR10, UPT, UPT, -UR8, URZ, URZ ;  /* 0x000000ff080a7290 */ /* 0x000fe4000fffe1ff */
[----:B------:R-:W-:Y:S02]  /*1a530*/  USHF.R.U32.HI UR11, URZ, UR7, UR11 ;  /* 0x00000007ff0b7299 */ /* 0x000fe4000801160b */
[----:B------:R-:W-:-:S02]  /*1a540*/  UIMAD UR10, UR22, UR10, UR36 ;  /* 0x0000000a160a72a4 */ /* 0x000fc4000f8e0224 */
[----:B------:R-:W-:Y:S02]  /*1a550*/  USEL UR11, UR8, UR11, !UP0 ;  /* 0x0000000b080b7287 */ /* 0x000fe4000c000000 */
[----:B------:R-:W-:Y:S02]  /*1a560*/  USHF.L.U32 UR10, UR10, 0x8, URZ ;  /* 0x000000080a0a7899 */ /* 0x000fe400080006ff */
[----:B------:R-:W-:Y:S02]  /*1a570*/  UIADD3 UR13, UPT, UPT, -UR11, URZ, URZ ;  /* 0x000000ff0b0d7290 */ /* 0x000fe4000fffe1ff */
[----:B------:R-:W-:Y:S02]  /*1a580*/  UISETP.GE.AND UP0, UPT, UR10, UR21, UPT ;  /* 0x000000150a00728c */ /* 0x000fe4000bf06270 */
[----:B------:R-:W-:-:S07]  /*1a590*/  UIMAD UR13, UR23, UR13, UR8 ;  /* 0x0000000d170d72a4 */ /* 0x000fce000f8e0208 */
[----:B------:R-:W-:Y:S05]  /*1a5a0*/  BRA.U UP0, `(.L_x_383) ;  /* 0x0000000500287547 */ /* 0x000fea000b800000 */
[----:B------:R-:W-:Y:S01]  /*1a5b0*/  IMAD.U32 R3, RZ, RZ, UR19 ;  /* 0x00000013ff037e24 */ /* 0x000fe2000f8e00ff */
[----:B------:R-:W-:Y:S02]  /*1a5c0*/  UIMAD.WIDE.U32 UR8, UR11, UR5, URZ ;  /* 0x000000050b0872a5 */ /* 0x000fe4000f8e00ff */
[----:B------:R-:W-:Y:S02]  /*1a5d0*/  UISETP.NE.AND UP0, UPT, UR4, 0x1, UPT ;  /* 0x000000010400788c */ /* 0x000fe4000bf05270 */
[----:B------:R-:W-:Y:S01]  /*1a5e0*/  IABS R3, R3 ;  /* 0x0000000300037213 */ /* 0x000fe20000000000 */
[----:B------:R-:W-:-:S03]  /*1a5f0*/  USHF.R.U32.HI UR8, URZ, UR20, UR9 ;  /* 0x00000014ff087299 */ /* 0x000fc60008011609 */
[----:B------:R-:W1:Y:S01]  /*1a600*/  I2F.RP R0, R3 ;  /* 0x0000000300007306 */ /* 0x000e620000209400 */
[----:B------:R-:W-:Y:S02]  /*1a610*/  USEL UR8, UR11, UR8, !UP0 ;  /* 0x000000080b087287 */ /* 0x000fe4000c000000 */
[----:B------:R-:W-:Y:S02]  /*1a620*/  UISETP.NE.AND UP0, UPT, UR19, URZ, UPT ;  /* 0x000000ff1300728c */ /* 0x000fe4000bf05270 */
[----:B------:R-:W-:-:S04]  /*1a630*/  UIADD3 UR8, UPT, UPT, -UR8, URZ, URZ ;  /* 0x000000ff08087290 */ /* 0x000fc8000fffe1ff */
[----:B------:R-:W-:-:S04]  /*1a640*/  UIMAD UR11, UR4, UR8, UR11 ;  /* 0x00000008040b72a4 */ /* 0x000fc8000f8e020b */
[----:B------:R-:W-:Y:S01]  /*1a650*/  ULOP3.LUT UR8, UR11, UR19, URZ, 0x3c, !UPT ;  /* 0x000000130b087292 */ /* 0x000fe2000f8e3cff */
[----:B-1----:R-:W1:Y:S03]  /*1a660*/  MUFU.RCP R6, R0 ;  /* 0x0000000000067308 */ /* 0x002e660000001000 */
[----:B------:R-:W-:Y:S01]  /*1a670*/  UISETP.GE.AND UP1, UPT, UR8, URZ, UPT ;  /* 0x000000ff0800728c */ /* 0x000fe2000bf26270 */
[----:B-1----:R-:W-:Y:S02]  /*1a680*/  IADD3 R6, PT, PT, R6, 0xffffffe, RZ ;  /* 0x0ffffffe06067810 */ /* 0x002fe40007ffe0ff */
[----:B------:R-:W-:Y:S02]  /*1a690*/  MOV R0, UR11 ;  /* 0x0000000b00007c02 */ /* 0x000fe40008000f00 */
[----:B------:R-:W1:Y:S02]  /*1a6a0*/  F2I.FTZ.U32.TRUNC.NTZ R7, R6 ;  /* 0x0000000600077305 */ /* 0x000e64000021f000 */
[----:B------:R-:W-:Y:S01]  /*1a6b0*/  IABS R0, R0 ;  /* 0x0000000000007213 */ /* 0x000fe20000000000 */
[----:B-1----:R-:W-:-:S02]  /*1a6c0*/  IMAD.MOV R2, RZ, RZ, -R7 ;  /* 0x000000ffff027224 */ /* 0x002fc400078e0a07 */
[----:B------:R-:W-:Y:S02]  /*1a6d0*/  IMAD.MOV.U32 R6, RZ, RZ, RZ ;  /* 0x000000ffff067224 */ /* 0x000fe400078e00ff */
[----:B------:R-:W-:-:S04]  /*1a6e0*/  IMAD R2, R2, R3, RZ ;  /* 0x0000000302027224 */ /* 0x000fc800078e02ff */
[----:B------:R-:W-:-:S06]  /*1a6f0*/  IMAD.HI.U32 R2, R7, R2, R6 ;  /* 0x0000000207027227 */ /* 0x000fcc00078e0006 */
[----:B------:R-:W-:-:S05]  /*1a700*/  IMAD.HI.U32 R5, R2, R0, RZ ;  /* 0x0000000002057227 */ /* 0x000fca00078e00ff */
[----:B------:R-:W-:-:S05]  /*1a710*/  IADD3 R2, PT, PT, -R5, RZ, RZ ;  /* 0x000000ff05027210 */ /* 0x000fca0007ffe1ff */
[----:B------:R-:W-:-:S05]  /*1a720*/  IMAD R0, R3, R2, R0 ;  /* 0x0000000203007224 */ /* 0x000fca00078e0200 */
[----:B------:R-:W-:-:S13]  /*1a730*/  ISETP.GT.U32.AND P0, PT, R3, R0, PT ;  /* 0x000000000300720c */ /* 0x000fda0003f04070 */
[----:B------:R-:W-:Y:S01]  /*1a740*/  @!P0 IMAD.IADD R0, R0, 0x1, -R3 ;  /* 0x0000000100008824 */ /* 0x000fe200078e0a03 */
[----:B------:R-:W-:Y:S02]  /*1a750*/  @!P0 IADD3 R5, PT, PT, R5, 0x1, RZ ;  /* 0x0000000105058810 */ /* 0x000fe40007ffe0ff */
[----:B------:R-:W-:Y:S02]  /*1a760*/  ELECT P0, URZ, PT ;  /* 0x0000000000ff782f */ /* 0x000fe40003800000 */
[----:B------:R-:W-:-:S13]  /*1a770*/  ISETP.GE.U32.AND P1, PT, R0, R3, PT ;  /* 0x000000030000720c */ /* 0x000fda0003f26070 */
[----:B------:R-:W-:-:S05]  /*1a780*/  @P1 VIADD R5, R5, 0x1 ;  /* 0x0000000105051836 */ /* 0x000fca0000000000 */
[----:B------:R-:W-:-:S13]  /*1a790*/  R2UR UR12, R5 ;  /* 0x00000000050c72ca */ /* 0x000fda00000e0000 */
[----:B------:R-:W-:Y:S02]  /*1a7a0*/  @!UP1 UIADD3 UR12, UPT, UPT, -UR12, URZ, URZ ;  /* 0x000000ff0c0c9290 */ /* 0x000fe4000fffe1ff */
[----:B------:R-:W-:-:S04]  /*1a7b0*/  @!UP0 ULOP3.LUT UR12, URZ, UR19, URZ, 0x33, !UPT ;  /* 0x00000013ff0c8292 */ /* 0x000fc8000f8e33ff */
[----:B------:R-:W-:-:S04]  /*1a7c0*/  UIADD3 UR8, UPT, UPT, -UR12, URZ, URZ ;  /* 0x000000ff0c087290 */ /* 0x000fc8000fffe1ff */
[----:B------:R-:W-:Y:S01]  /*1a7d0*/  UIMAD UR11, UR19, UR8, UR11 ;  /* 0x00000008130b72a4 */ /* 0x000fe2000f8e020b */
[----:B------:R-:W-:Y:S11]  /*1a7e0*/  BRA.U UP6, `(.L_x_384) ;  /* 0x0000000106047547 */ /* 0x000ff6000b800000 */
[----:B--23--:R-:W-:Y:S05]  /*1a7f0*/  BPT.TRAP 0x1 ;  /* 0x000000040000795c */ /* 0x00cfea0000300000 */
.L_x_384:
[----:B------:R-:W1:Y:S01]  /*1a800*/  S2UR UR18, SR_CgaCtaId ;  /* 0x00000000001279c3 */ /* 0x000e620000008800 */
[----:B------:R-:W-:Y:S01]  /*1a810*/  UMOV UR17, 0x400 ;  /* 0x0000040000117882 */ /* 0x000fe20000000000 */
[----:B------:R-:W-:Y:S01]  /*1a820*/  SHF.L.U32 R3, R4, 0x1f, RZ ;  /* 0x0000001f04037819 */ /* 0x000fe200000006ff */
[----:B-1----:R-:W-:-:S09]  /*1a830*/  ULEA UR17, UR18, UR17, 0x18 ;  /* 0x0000001112117291 */ /* 0x002fd2000f8ec0ff */
[----:B------:R-:W1:Y:S02]  /*1a840*/  SYNCS.PHASECHK.TRANS64.TRYWAIT P0, [UR17+0x1c0b0], R3 ;  /* 0x01c0b003ff0075a7 */ /* 0x000e640008001111 */
[----:B-1----:R-:W-:Y:S05]  /*1a850*/  @!P0 BRA `(.L_x_385) ;  /* 0x0000001800808947 */ /* 0x002fea0003800000 */
.L_x_495:
[----:B------:R-:W-:Y:S02]  /*1a860*/  UIADD3 UR28, UP0, UPT, UR26, 0x400, URZ ;  /* 0x000004001a1c7890 */ /* 0x000fe4000ff1e0ff */
[----:B------:R-:W-:Y:S02]  /*1a870*/  UIADD3 UR8, UPT, UPT, UR17, 0x14000, URZ ;  /* 0x0001400011087890 */ /* 0x000fe4000fffe0ff */
[----:B------:R-:W-:Y:S01]  /*1a880*/  UIADD3.X UR29, UPT, UPT, URZ, UR27, URZ, UP0, !UPT ;  /* 0x0000001bff1d7290 */ /* 0x000fe200087fe4ff */
[----:B------:R-:W-:-:S08]  /*1a890*/  UMOV UR9, URZ ;  /* 0x000000ff00097c82 */ /* 0x000fd00008000000 */
[----:B------:R4:W-:Y:S01]  /*1a8a0*/  UTMASTG.5D [UR8], [UR28] ;  /* 0x000000081c0073b5 */ /* 0x0009e20008020000 */
[----:B------:R0:W-:Y:S01]  /*1a8b0*/  UTMACMDFLUSH ;  /* 0x00000000000079b7 */ /* 0x0001e20000000000 */
[----:B----4-:R-:W-:Y:S05]  /*1a8c0*/  BRA.U UP6, `(.L_x_386) ;  /* 0x0000000106047547 */ /* 0x010fea000b800000 */
[----:B--23--:R-:W-:Y:S05]  /*1a8d0*/  BPT.TRAP 0x1 ;  /* 0x000000040000795c */ /* 0x00cfea0000300000 */
.L_x_386:
[----:B------:R-:W4:Y:S02]  /*1a8e0*/  SYNCS.PHASECHK.TRANS64.TRYWAIT P0, [UR17+0x1c0b8], R3 ;  /* 0x01c0b803ff0075a7 */ /* 0x000f240008001111 */
[----:B----4-:R-:W-:Y:S05]  /*1a8f0*/  @!P0 BRA `(.L_x_387) ;  /* 0x0000001800708947 */ /* 0x010fea0003800000 */
.L_x_497:
[----:B------:R-:W-:Y:S02]  /*1a900*/  UIADD3 UR28, UP0, UPT, UR26, 0x400, URZ ;  /* 0x000004001a1c7890 */ /* 0x000fe4000ff1e0ff */
[----:B------:R-:W-:Y:S02]  /*1a910*/  UIADD3 UR10, UPT, UPT, UR10, 0x80, URZ ;  /* 0x000000800a0a7890 */ /* 0x000fe4000fffe0ff */
[----:B------:R-:W-:Y:S02]  /*1a920*/  UIADD3 UR8, UPT, UPT, UR17, 0x18000, URZ ;  /* 0x0001800011087890 */ /* 0x000fe4000fffe0ff */
[----:B------:R-:W-:Y:S01]  /*1a930*/  UIADD3.X UR29, UPT, UPT, URZ, UR27, URZ, UP0, !UPT ;  /* 0x0000001bff1d7290 */ /* 0x000fe200087fe4ff */
[----:B------:R-:W-:-:S08]  /*1a940*/  UMOV UR9, URZ ;  /* 0x000000ff00097c82 */ /* 0x000fd00008000000 */
[----:B------:R4:W-:Y:S01]  /*1a950*/  UTMASTG.5D [UR8], [UR28] ;  /* 0x000000081c0073b5 */ /* 0x0009e20008020000 */
[----:B------:R0:W-:Y:S01]  /*1a960*/  UTMACMDFLUSH ;  /* 0x00000000000079b7 */ /* 0x0001e20000000000 */
[----:B------:R-:W-:-:S04]  /*1a970*/  DEPBAR.LE SB0, 0x1 ;  /* 0x000080400000791a */ /* 0x000fc80000000000 */
[----:B----4-:R-:W-:Y:S05]  /*1a980*/  BRA.U UP6, `(.L_x_388) ;  /* 0x0000000106047547 */ /* 0x010fea000b800000 */
[----:B--23--:R-:W-:Y:S05]  /*1a990*/  BPT.TRAP 0x1 ;  /* 0x000000040000795c */ /* 0x00cfea0000300000 */
.L_x_388:
[----:B------:R-:W-:-:S04]  /*1a9a0*/  UIADD3 UR8, UPT, UPT, UR17, 0x1c0c0, URZ ;  /* 0x0001c0c011087890 */ /* 0x000fc8000fffe0ff */
[----:B------:R-:W-:-:S09]  /*1a9b0*/  UPRMT UR8, UR18, 0x654, UR8 ;  /* 0x0000065412087896 */ /* 0x000fd20008000008 */
[----:B------:R-:W-:Y:S01]  /*1a9c0*/  SYNCS.ARRIVE.TRANS64.RED.A1T0 RZ, [UR8], RZ ;  /* 0x000000ffffff79a7 */ /* 0x000fe20008100408 */
[----:B------:R-:W-:-:S04]  /*1a9d0*/  DEPBAR.LE SB0, 0x0 ;  /* 0x000080000000791a */ /* 0x000fc80000000000 */
[----:B------:R-:W-:Y:S05]  /*1a9e0*/  BRA.U UP6, `(.L_x_389) ;  /* 0x0000000106047547 */ /* 0x000fea000b800000 */
[----:B--23--:R-:W-:Y:S05]  /*1a9f0*/  BPT.TRAP 0x1 ;  /* 0x000000040000795c */ /* 0x00cfea0000300000 */
.L_x_389:
[----:B------:R-:W-:Y:S01]  /*1aa00*/  UIADD3 UR17, UPT, UPT, UR17, 0x1c0c8, URZ ;  /* 0x0001c0c811117890 */ /* 0x000fe2000fffe0ff */
[----:B-1----:R-:W-:Y:S01]  /*1aa10*/  HFMA2 R0, -RZ, RZ, 0, 5.9604644775390625e-08 ;  /* 0x00000001ff007431 */ /* 0x002fe200000001ff */
[----:B------:R-:W-:Y:S02]  /*1aa20*/  LOP3.LUT R4, R4, 0x1, RZ, 0x3c, !PT ;  /* 0x0000000104047812 */ /* 0x000fe400078e3cff */
[----:B------:R-:W-:-:S09]  /*1aa30*/  UPRMT UR17, UR18, 0x654, UR17 ;  /* 0x0000065412117896 */ /* 0x000fd20008000011 */
[----:B------:R-:W-:Y:S03]  /*1aa40*/  SYNCS.ARRIVE.TRANS64.RED.A1T0 RZ, [UR17], RZ ;  /* 0x000000ffffff79a7 */ /* 0x000fe60008100411 */
.L_x_383:
[----:B--2---:R-:W-:-:S04]  /*1aa50*/  UIADD3 UR36, UPT, UPT, UR24, UR36, URZ ;  /* 0x0000002418247290 */ /* 0x004fc8000fffe0ff */
[----:B---3--:R-:W-:-:S09]  /*1aa60*/  UISETP.GE.AND UP0, UPT, UR36, UR16, UPT ;  /* 0x000000102400728c */ /* 0x008fd2000bf06270 */
[----:B------:R-:W-:Y:S05]  /*1aa70*/  BRA.U !UP0, `(.L_x_390) ;  /* 0xfffffff908907547 */ /* 0x000fea000b83ffff */
[----:B------:R-:W-:-:S13]  /*1aa80*/  LOP3.LUT P0, RZ, R0, 0xff, RZ, 0xc0, !PT ;  /* 0x000000ff00ff7812 */ /* 0x000fda000780c0ff */
[----:B------:R-:W-:Y:S05]  /*1aa90*/  @!P0 EXIT ;  /* 0x000000000000894d */ /* 0x000fea0003800000 */
[----:B------:R-:W1:Y:S01]  /*1aaa0*/  S2UR UR4, SR_CgaCtaId ;  /* 0x00000000000479c3 */ /* 0x000e620000008800 */
[----:B------:R-:W-:Y:S01]  /*1aab0*/  UMOV UR5, 0x400 ;  /* 0x0000040000057882 */ /* 0x000fe20000000000 */
[----:B------:R-:W-:Y:S01]  /*1aac0*/  UMOV UR6, 0x40 ;  /* 0x0000004000067882 */ /* 0x000fe20000000000 */
[----:B------:R-:W-:Y:S02]  /*1aad0*/  IMAD.MOV.U32 R2, RZ, RZ, 0xffff ;  /* 0x0000ffffff027424 */ /* 0x000fe400078e00ff */
[----:B------:R-:W-:Y:S01]  /*1aae0*/  IMAD.MOV.U32 R0, RZ, RZ, 0x1 ;  /* 0x00000001ff007424 */ /* 0x000fe200078e00ff */
[----:B-1----:R-:W-:Y:S02]  /*1aaf0*/  ULEA UR5, UR4, UR5, 0x18 ;  /* 0x0000000504057291 */ /* 0x002fe4000f8ec0ff */
[----:B------:R-:W-:-:S07]  /*1ab00*/  ULEA UR6, UR4, UR6, 0x18 ;  /* 0x0000000604067291 */ /* 0x000fce000f8ec0ff */
[----:B------:R-:W1:Y:S01]  /*1ab10*/  LDS R3, [UR5+0x1c0e0] ;  /* 0x01c0e005ff037984 */ /* 0x000e620008000800 */
[----:B------:R-:W-:-:S03]  /*1ab20*/  NOP ;  /* 0x0000000000007918 */ /* 0x000fc60000000000 */
[----:B------:R-:W2:Y:S01]  /*1ab30*/  LDS R5, [UR6+0x14] ;  /* 0x00001406ff057984 */ /* 0x000ea20008000800 */
[----:B-1----:R-:W-:-:S04]  /*1ab40*/  LOP3.LUT R3, R3, 0xffff, RZ, 0xc0, !PT ;  /* 0x0000ffff03037812 */ /* 0x002fc800078ec0ff */
[----:B------:R-:W-:-:S04]  /*1ab50*/  SHF.R.U32.HI R3, RZ, 0x5, R3 ;  /* 0x00000005ff037819 */ /* 0x000fc80000011603 */
[-C--:B------:R-:W-:Y:S02]  /*1ab60*/  SHF.L.U32 R2, R2, R3.reuse, RZ ;  /* 0x0000000302027219 */ /* 0x080fe400000006ff */
[----:B------:R-:W-:Y:S02]  /*1ab70*/  SHF.L.U32 R0, R0, R3, RZ ;  /* 0x0000000300007219 */ /* 0x000fe400000006ff */
[----:B--2---:R-:W-:-:S04]  /*1ab80*/  LOP3.LUT R5, R5, R2, RZ, 0xc0, !PT ;  /* 0x0000000205057212 */ /* 0x004fc800078ec0ff */
[----:B------:R-:W-:-:S13]  /*1ab90*/  ISETP.NE.AND P0, PT, R5, R2, PT ;  /* 0x000000020500720c */ /* 0x000fda0003f05270 */
[----:B------:R-:W-:Y:S05]  /*1aba0*/  @P0 BRA `(.L_x_391) ;  /* 0x00000000005c0947 */ /* 0x000fea0003800000 */
[----:B------:R-:W1:Y:S02]  /*1abb0*/  LDS R3, [UR6+0x18] ;  /* 0x00001806ff037984 */ /* 0x000e640008000800 */
[----:B-1----:R-:W-:-:S04]  /*1abc0*/  LOP3.LUT R3, R3, R0, RZ, 0xc0, !PT ;  /* 0x0000000003037212 */ /* 0x002fc800078ec0ff */
[----:B------:R-:W-:-:S13]  /*1abd0*/  ISETP.NE.AND P0, PT, R3, R0, PT ;  /* 0x000000000300720c */ /* 0x000fda0003f05270 */
[----:B------:R-:W-:Y:S05]  /*1abe0*/  @P0 BRA `(.L_x_392) ;  /* 0x0000000000400947 */ /* 0x000fea0003800000 */
[----:B------:R-:W-:Y:S01]  /*1abf0*/  R2UR UR8, R2 ;  /* 0x00000000020872ca */ /* 0x000fe200000e0000 */
[----:B------:R-:W1:Y:S01]  /*1ac00*/  S2R R3, SR_LANEID ;  /* 0x0000000000037919 */ /* 0x000e620000000000 */
[----:B------:R-:W-:Y:S01]  /*1ac10*/  LOP3.LUT R4, RZ, R0, RZ, 0x33, !PT ;  /* 0x00000000ff047212 */ /* 0x000fe200078e33ff */
[----:B------:R-:W-:Y:S02]  /*1ac20*/  VOTEU.ANY UR7, UPT, PT ;  /* 0x0000000000077886 */ /* 0x000fe400038e0100 */
[----:B------:R-:W-:Y:S01]  /*1ac30*/  UFLO.U32 UR7, UR7 ;  /* 0x00000007000772bd */ /* 0x000fe200080e0000 */
[----:B------:R-:W2:Y:S07]  /*1ac40*/  REDUX UR4, R4 ;  /* 0x00000000040473c4 */ /* 0x000eae0000000000 */
[----:B------:R-:W-:-:S06]  /*1ac50*/  ULOP3.LUT UR8, URZ, UR8, URZ, 0x33, !UPT ;  /* 0x00000008ff087292 */ /* 0x000fcc000f8e33ff */
[----:B------:R-:W-:-:S04]  /*1ac60*/  IMAD.U32 R2, RZ, RZ, UR8 ;  /* 0x00000008ff027e24 */ /* 0x000fc8000f8e00ff */
[----:B------:R-:W3:Y:S02]  /*1ac70*/  REDUX UR5, R2 ;  /* 0x00000000020573c4 */ /* 0x000ee40000000000 */
[----:B------:R4:W-:Y:S01]  /*1ac80*/  UTCATOMSWS.AND URZ, UR8 ;  /* 0x0000000800ff79e3 */ /* 0x0009e20008000000 */
[----:B--2---:R-:W-:Y:S01]  /*1ac90*/  IMAD.U32 R0, RZ, RZ, UR4 ;  /* 0x00000004ff007e24 */ /* 0x004fe2000f8e00ff */
[----:B-1----:R-:W-:Y:S01]  /*1aca0*/  ISETP.EQ.U32.AND P0, PT, R3, UR7, PT ;  /* 0x0000000703007c0c */ /* 0x002fe2000bf02070 */
[----:B---3--:R-:W-:-:S12]  /*1acb0*/  IMAD.U32 R3, RZ, RZ, UR5 ;  /* 0x00000005ff037e24 */ /* 0x008fd8000f8e00ff */
[----:B------:R4:W-:Y:S04]  /*1acc0*/  @P0 ATOMS.AND RZ, [UR6+0x14], R3 ;  /* 0x00001403ffff098c */ /* 0x0009e8000a800006 */
[----:B------:R4:W-:Y:S01]  /*1acd0*/  @P0 ATOMS.AND RZ, [UR6+0x18], R0 ;  /* 0x00001800ffff098c */ /* 0x0009e2000a800006 */
[----:B------:R-:W-:Y:S05]  /*1ace0*/  BRA `(.L_x_393) ;  /* 0x0000000000147947 */ /* 0x000fea0003800000 */
.L_x_392:
[----:B------:R-:W-:Y:S02]  /*1acf0*/  MOV R2, 0x1ad10 ;  /* 0x0001ad1000027802 */ /* 0x000fe40000000f00 */
[----:B------:R-:W-:Y:S05]  /*1ad00*/  CALL.REL.NOINC `($__internal_0_$__cuda_sm10x_tcgen05_guardrail_trap_col_being_dealloced_not_returned_by_alloc) ;  /* 0x0000001400847944 */ /* 0x000fea0003c00000 */
[----:B------:R-:W-:Y:S05]  /*1ad10*/  BRA `(.L_x_393) ;  /* 0x0000000000087947 */ /* 0x000fea0003800000 */
.L_x_391:
[----:B------:R-:W-:Y:S02]  /*1ad20*/  MOV R2, 0x1ad40 ;  /* 0x0001ad4000027802 */ /* 0x000fe40000000f00 */
[----:B------:R-:W-:Y:S05]  /*1ad30*/  CALL.REL.NOINC `($__internal_2_$__cuda_sm10x_tcgen05_guardrail_trap_unallocated_columns_being_dealloced) ;  /* 0x0000001400907944 */ /* 0x000fea0003c00000 */
.L_x_393:
[----:B------:R-:W-:Y:S01]  /*1ad40*/  NOP ;  /* 0x0000000000007918 */ /* 0x000fe20000000000 */
[----:B----4-:R-:W-:Y:S05]  /*1ad50*/  EXIT ;  /* 0x000000000000794d */ /* 0x010fea0003800000 */
.L_x_37:
[----:B-1----:R-:W-:-:S07]  /*1ad60*/  MOV R0, UR20 ;  /* 0x0000001400007c02 */ /* 0x002fce0008000f00 */
.L_x_394:
[----:B-1----:R1:W2:Y:S02]  /*1ad70*/  SYNCS.PHASECHK.TRANS64.TRYWAIT P0, [R0+URZ+0x1c000], R5 ;  /* 0x01c00005000075a7 */ /* 0x0022a400080011ff */
[----:B--2---:R-:W-:Y:S05]  /*1ad80*/  @!P0 NANOSLEEP.SYNCS 0x989680 ;  /* 0x009896800000895d */ /* 0x004fea0003900000 */
[----:B------:R-:W2:Y:S02]  /*1ad90*/  @!P0 SYNCS.PHASECHK.TRANS64 P0, [R0+URZ+0x1c000], R5 ;  /* 0x01c00005000085a7 */ /* 0x000ea400080010ff */
[----:B--2---:R-:W-:Y:S05]  /*1ada0*/  @!P0 BRA `(.L_x_394) ;  /* 0xfffffffc00f08947 */ /* 0x004fea000383ffff */
[----:B------:R-:W-:Y:S05]  /*1adb0*/  BRA `(.L_x_395) ;  /* 0xfffffe6c00cc7947 */ /* 0x000fea000383ffff */
.L_x_39:
[----:B------:R-:W-:-:S07]  /*1adc0*/  MOV R0, UR6 ;  /* 0x0000000600007c02 */ /* 0x000fce0008000f00 */
.L_x_396:
[----:B-1----:R1:W2:Y:S02]  /*1add0*/  SYNCS.PHASECHK.TRANS64.TRYWAIT P0, [R0+URZ+0x1c020], R3 ;  /* 0x01c02003000075a7 */ /* 0x0022a400080011ff */
[----:B--2---:R-:W-:Y:S05]  /*1ade0*/  @!P0 NANOSLEEP.SYNCS 0x989680 ;  /* 0x009896800000895d */ /* 0x004fea0003900000 */
[----:B------:R-:W2:Y:S02]  /*1adf0*/  @!P0 SYNCS.PHASECHK.TRANS64 P0, [R0+URZ+0x1c020], R3 ;  /* 0x01c02003000085a7 */ /* 0x000ea400080010ff */
[----:B--2---:R-:W-:Y:S05]  /*1ae00*/  @!P0 BRA `(.L_x_396) ;  /* 0xfffffffc00f08947 */ /* 0x004fea000383ffff */
[----:B------:R-:W-:Y:S05]  /*1ae10*/  BRA `(.L_x_397) ;  /* 0xfffffe6c00d47947 */ /* 0x000fea000383ffff */
.L_x_41:
[----:B------:R-:W-:-:S07]  /*1ae20*/  MOV R3, UR20 ;  /* 0x0000001400037c02 */ /* 0x000fce0008000f00 */
.L_x_398:
[----:B-1----:R1:W2:Y:S02]  /*1ae30*/  SYNCS.PHASECHK.TRANS64.TRYWAIT P0, [R3+URZ+0x1c058], R4 ;  /* 0x01c05804030075a7 */ /* 0x0022a400080011ff */
[----:B--2---:R-:W-:Y:S05]  /*1ae40*/  @!P0 NANOSLEEP.SYNCS 0x989680 ;  /* 0x009896800000895d */ /* 0x004fea0003900000 */
[----:B------:R-:W2:Y:S02]  /*1ae50*/  @!P0 SYNCS.PHASECHK.TRANS64 P0, [R3+URZ+0x1c058], R4 ;  /* 0x01c05804030085a7 */ /* 0x000ea400080010ff */
[----:B--2---:R-:W-:Y:S05]  /*1ae60*/  @!P0 BRA `(.L_x_398) ;  /* 0xfffffffc00f08947 */ /* 0x004fea000383ffff */
[----:B------:R-:W-:Y:S05]  /*1ae70*/  BRA `(.L_x_399) ;  /* 0xfffffe6c00fc7947 */ /* 0x000fea000383ffff */
.L_x_45:
[----:B------:R-:W-:-:S07]  /*1ae80*/  MOV R0, UR20 ;  /* 0x0000001400007c02 */ /* 0x000fce0008000f00 */
.L_x_400:
[----:B--2---:R2:W3:Y:S02]  /*1ae90*/  SYNCS.PHASECHK.TRANS64.TRYWAIT P0, [R0+URZ+0x1c008], R5 ;  /* 0x01c00805000075a7 */ /* 0x0044e400080011ff */
[----:B---3--:R-:W-:Y:S05]  /*1aea0*/  @!P0 NANOSLEEP.SYNCS 0x989680 ;  /* 0x009896800000895d */ /* 0x008fea0003900000 */
[----:B------:R-:W3:Y:S02]  /*1aeb0*/  @!P0 SYNCS.PHASECHK.TRANS64 P0, [R0+URZ+0x1c008], R5 ;  /* 0x01c00805000085a7 */ /* 0x000ee400080010ff */
[----:B---3--:R-:W-:Y:S05]  /*1aec0*/  @!P0 BRA `(.L_x_400) ;  /* 0xfffffffc00f08947 */ /* 0x008fea000383ffff */
[----:B------:R-:W-:Y:S05]  /*1aed0*/  BRA `(.L_x_401) ;  /* 0xfffffe70009c7947 */ /* 0x000fea000383ffff */
.L_x_47:
[----:B------:R-:W-:-:S07]  /*1aee0*/  MOV R0, UR20 ;  /* 0x0000001400007c02 */ /* 0x000fce0008000f00 */
.L_x_402:
[----:B-1----:R1:W2:Y:S02]  /*1aef0*/  SYNCS.PHASECHK.TRANS64.TRYWAIT P0, [R0+URZ+0x1c068], R5 ;  /* 0x01c06805000075a7 */ /* 0x0022a400080011ff */
[----:B--2---:R-:W-:Y:S05]  /*1af00*/  @!P0 NANOSLEEP.SYNCS 0x989680 ;  /* 0x009896800000895d */ /* 0x004fea0003900000 */
[----:B------:R-:W2:Y:S02]  /*1af10*/  @!P0 SYNCS.PHASECHK.TRANS64 P0, [R0+URZ+0x1c068], R5 ;  /* 0x01c06805000085a7 */ /* 0x000ea400080010ff */
[----:B--2---:R-:W-:Y:S05]  /*1af20*/  @!P0 BRA `(.L_x_402) ;  /* 0xfffffffc00f08947 */ /* 0x004fea000383ffff */
[----:B------:R-:W-:Y:S05]  /*1af30*/  BRA `(.L_x_403) ;  /* 0xfffffe7000a47947 */ /* 0x000fea000383ffff */
.L_x_51:
[----:B------:R-:W-:-:S07]  /*1af40*/  MOV R0, UR4 ;  /* 0x0000000400007c02 */ /* 0x000fce0008000f00 */
.L_x_404:
[----:B-1----:R1:W3:Y:S02]  /*1af50*/  SYNCS.PHASECHK.TRANS64.TRYWAIT P0, [R0+URZ+0x1c020], R3 ;  /* 0x01c02003000075a7 */ /* 0x0022e400080011ff */
[----:B---3--:R-:W-:Y:S05]  /*1af60*/  @!P0 NANOSLEEP.SYNCS 0x989680 ;  /* 0x009896800000895d */ /* 0x008fea0003900000 */
[----:B------:R-:W3:Y:S02]  /*1af70*/  @!P0 SYNCS.PHASECHK.TRANS64 P0, [R0+URZ+0x1c020], R3 ;  /* 0x01c02003000085a7 */ /* 0x000ee400080010ff */
[----:B---3--:R-:W-:Y:S05]  /*1af80*/  @!P0 BRA `(.L_x_404) ;  /* 0xfffffffc00f08947 */ /* 0x008fea000383ffff */
[----:B------:R-:W-:Y:S05]  /*1af90*/  BRA `(.L_x_405) ;  /* 0xfffffe7400407947 */ /* 0x000fea000383ffff */
.L_x_53:
[----:B------:R-:W-:-:S07]  /*1afa0*/  MOV R0, UR20 ;  /* 0x0000001400007c02 */ /* 0x000fce0008000f00 */
.L_x_406:
[----:B-1----:R1:W2:Y:S02]  /*1afb0*/  SYNCS.PHASECHK.TRANS64.TRYWAIT P0, [R0+URZ+0x1c0a0], R3 ;  /* 0x01c0a003000075a7 */ /* 0x0022a400080011ff */
[----:B--2---:R-:W-:Y:S05]  /*1afc0*/  @!P0 NANOSLEEP.SYNCS 0x989680 ;  /* 0x009896800000895d */ /* 0x004fea0003900000 */
[----:B------:R-:W2:Y:S02]  /*1afd0*/  @!P0 SYNCS.PHASECHK.TRANS64 P0, [R0+URZ+0x1c0a0], R3 ;  /* 0x01c0a003000085a7 */ /* 0x000ea400080010ff */
[----:B--2---:R-:W-:Y:S05]  /*1afe0*/  @!P0 BRA `(.L_x_406) ;  /* 0xfffffffc00f08947 */ /* 0x004fea000383ffff */
[----:B------:R-:W-:Y:S05]  /*1aff0*/  BRA `(.L_x_407) ;  /* 0xfffffe7400547947 */ /* 0x000fea000383ffff */
.L_x_55:
[----:B------:R-:W-:-:S07]  /*1b000*/  MOV R0, UR20 ;  /* 0x0000001400007c02 */ /* 0x000fce0008000f00 */
.L_x_408:
[----:B-1----:R1:W2:Y:S02]  /*1b010*/  SYNCS.PHASECHK.TRANS64.TRYWAIT P0, [R0+URZ+0x1c058], R5 ;  /* 0x01c05805000075a7 */ /* 0x0022a400080011ff */
[----:B--2---:R-:W-:Y:S05]  /*1b020*/  @!P0 NANOSLEEP.SYNCS 0x989680 ;  /* 0x009896800000895d */ /* 0x004fea0003900000 */
[----:B------:R-:W2:Y:S02]  /*1b030*/  @!P0 SYNCS.PHASECHK.TRANS64 P0, [R0+URZ+0x1c058], R5 ;  /* 0x01c05805000085a7 */ /* 0x000ea400080010ff */
[----:B--2---:R-:W-:Y:S05]  /*1b040*/  @!P0 BRA `(.L_x_408) ;  /* 0xfffffffc00f08947 */ /* 0x004fea000383ffff */
[----:B------:R-:W-:Y:S05]  /*1b050*/  BRA `(.L_x_409) ;  /* 0xfffffe74005c7947 */ /* 0x000fea000383ffff */
.L_x_59:
[----:B------:R-:W-:Y:S07]  /*1b060*/  MOV R0, UR7 ;  /* 0x0000000700007c02 */ /* 0x000fee0008000f00 */
.L_x_410:
[----:B--2---:R2:W3:Y:S02]  /*1b070*/  SYNCS.PHASECHK.TRANS64.TRYWAIT P0, [R0+URZ+0x1c020], R3 ;  /* 0x01c02003000075a7 */ /* 0x0044e400080011ff */
[----:B---3--:R-:W-:Y:S05]  /*1b080*/  @!P0 NANOSLEEP.SYNCS 0x989680 ;  /* 0x009896800000895d */ /* 0x008fea0003900000 */
[----:B------:R-:W3:Y:S02]  /*1b090*/  @!P0 SYNCS.PHASECHK.TRANS64 P0, [R0+URZ+0x1c020], R3 ;  /* 0x01c02003000085a7 */ /* 0x000ee400080010ff */
[----:B---3--:R-:W-:Y:S05]  /*1b0a0*/  @!P0 BRA `(.L_x_410) ;  /* 0xfffffffc00f08947 */ /* 0x008fea000383ffff */
[----:B------:R-:W-:Y:S05]  /*1b0b0*/  BRA `(.L_x_411) ;  /* 0xfffffe7800d47947 */ /* 0x000fea000383ffff */
.L_x_62:
[----:B------:R-:W-:Y:S07]  /*1b0c0*/  MOV R0, UR20 ;  /* 0x0000001400007c02 */ /* 0x000fee0008000f00 */
.L_x_412:
[----:B--2---:R2:W3:Y:S02]  /*1b0d0*/  SYNCS.PHASECHK.TRANS64.TRYWAIT P0, [R0+URZ+0x1c0a8], R3 ;  /* 0x01c0a803000075a7 */ /* 0x0044e400080011ff */
[----:B---3--:R-:W-:Y:S05]  /*1b0e0*/  @!P0 NANOSLEEP.SYNCS 0x989680 ;  /* 0x009896800000895d */ /* 0x008fea0003900000 */
[----:B------:R-:W3:Y:S02]  /*1b0f0*/  @!P0 SYNCS.PHASECHK.TRANS64 P0, [R0+URZ+0x1c0a8], R3 ;  /* 0x01c0a803000085a7 */ /* 0x000ee400080010ff */
[----:B---3--:R-:W-:Y:S05]  /*1b100*/  @!P0 BRA `(.L_x_412) ;  /* 0xfffffffc00f08947 */ /* 0x008fea000383ffff */
[----:B------:R-:W-:Y:S05]  /*1b110*/  BRA `(.L_x_413) ;  /* 0xfffffe7c00b47947 */ /* 0x000fea000383ffff */
.L_x_64:
[----:B------:R-:W-:Y:S07]  /*1b120*/  MOV R0, UR20 ;  /* 0x0000001400007c02 */ /* 0x000fee0008000f00 */
.L_x_414:
[----:B--2---:R2:W3:Y:S02]  /*1b130*/  SYNCS.PHASECHK.TRANS64.TRYWAIT P0, [R0+URZ+0x1c068], R5 ;  /* 0x01c06805000075a7 */ /* 0x0044e400080011ff */
[----:B---3--:R-:W-:Y:S05]  /*1b140*/  @!P0 NANOSLEEP.SYNCS 0x989680 ;  /* 0x009896800000895d */ /* 0x008fea0003900000 */
[----:B------:R-:W3:Y:S02]  /*1b150*/  @!P0 SYNCS.PHASECHK.TRANS64 P0, [R0+URZ+0x1c068], R5 ;  /* 0x01c06805000085a7 */ /* 0x000ee400080010ff */
[----:B---3--:R-:W-:Y:S05]  /*1b160*/  @!P0 BRA `(.L_x_414) ;  /* 0xfffffffc00f08947 */ /* 0x008fea000383ffff */
[----:B------:R-:W-:Y:S05]  /*1b170*/  BRA `(.L_x_415) ;  /* 0xfffffe7c00bc7947 */ /* 0x000fea000383ffff */
.L_x_70:
[----:B------:R-:W-:Y:S07]  /*1b180*/  MOV R0, UR4 ;  /* 0x0000000400007c02 */ /* 0x000fee0008000f00 */
.L_x_416:
[----:B-1----:R1:W2:Y:S02]  /*1b190*/  SYNCS.PHASECHK.TRANS64.TRYWAIT P0, [R0+URZ+0x1c020], R3 ;  /* 0x01c02003000075a7 */ /* 0x0022a400080011ff */
[----:B--2---:R-:W-:Y:S05]  /*1b1a0*/  @!P0 NANOSLEEP.SYNCS 0x989680 ;  /* 0x009896800000895d */ /* 0x004fea0003900000 */
[----:B------:R-:W2:Y:S02]  /*1b1b0*/  @!P0 SYNCS.PHASECHK.TRANS64 P0, [R0+URZ+0x1c020], R3 ;  /* 0x01c02003000085a7 */ /* 0x000ea400080010ff */
[----:B--2---:R-:W-:Y:S05]  /*1b1c0*/  @!P0 BRA `(.L_x_416) ;  /* 0xfffffffc00f08947 */ /* 0x004fea000383ffff */
[----:B------:R-:W-:Y:S05]  /*1b1d0*/  BRA `(.L_x_417) ;  /* 0xfffffe8400b07947 */ /* 0x000fea000383ffff */
.L_x_72:
[----:B------:R-:W-:Y:S07]  /*1b1e0*/  MOV R0, UR20 ;  /* 0x0000001400007c02 */ /* 0x000fee0008000f00 */
.L_x_418:
[----:B-1----:R1:W2:Y:S02]  /*1b1f0*/  SYNCS.PHASECHK.TRANS64.TRYWAIT P0, [R0+URZ+0x1c0a0], R3 ;  /* 0x01c0a003000075a7 */ /* 0x0022a400080011ff */
[----:B--2---:R-:W-:Y:S05]  /*1b200*/  @!P0 NANOSLEEP.SYNCS 0x989680 ;  /* 0x009896800000895d */ /* 0x004fea0003900000 */
[----:B------:R-:W2:Y:S02]  /*1b210*/  @!P0 SYNCS.PHASECHK.TRANS64 P0, [R0+URZ+0x1c0a0], R3 ;  /* 0x01c0a003000085a7 */ /* 0x000ea400080010ff */
[----:B--2---:R-:W-:Y:S05]  /*1b220*/  @!P0 BRA `(.L_x_418) ;  /* 0xfffffffc00f08947 */ /* 0x004fea000383ffff */
[----:B------:R-:W-:Y:S05]  /*1b230*/  BRA `(.L_x_419) ;  /* 0xfffffe8400c47947 */ /* 0x000fea000383ffff */
.L_x_74:
[----:B------:R-:W-:Y:S01]  /*1b240*/  MOV R6, UR20 ;  /* 0x0000001400067c02 */ /* 0x000fe20008000f00 */
[----:B------:R-:W-:Y:S05]  /*1b250*/  IMAD.U32 R5, RZ, RZ, UR34 ;  /* 0x00000022ff057e24 */ /* 0x000fea000f8e00ff */
[----:B------:R-:W-:Y:S07]  /*1b260*/  SHF.L.U32 R5, R5, 0x1f, RZ ;  /* 0x0000001f05057819 */ /* 0x000fee00000006ff */
.L_x_420:
[----:B-1----:R1:W2:Y:S02]  /*1b270*/  SYNCS.PHASECHK.TRANS64.TRYWAIT P0, [R6+URZ+0x1c058], R5 ;  /* 0x01c05805060075a7 */ /* 0x0022a400080011ff */
[----:B--2---:R-:W-:Y:S05]  /*1b280*/  @!P0 NANOSLEEP.SYNCS 0x989680 ;  /* 0x009896800000895d */ /* 0x004fea0003900000 */
[----:B------:R-:W2:Y:S02]  /*1b290*/  @!P0 SYNCS.PHASECHK.TRANS64 P0, [R6+URZ+0x1c058], R5 ;  /* 0x01c05805060085a7 */ /* 0x000ea400080010ff */
[----:B--2---:R-:W-:Y:S05]  /*1b2a0*/  @!P0 BRA `(.L_x_420) ;  /* 0xfffffffc00f08947 */ /* 0x004fea000383ffff */
[----:B------:R-:W-:Y:S05]  /*1b2b0*/  BRA `(.L_x_421) ;  /* 0xfffffe8400d07947 */ /* 0x000fea000383ffff */
.L_x_82:
[----:B------:R-:W-:-:S07]  /*1b2c0*/  MOV R0, UR20 ;  /* 0x0000001400007c02 */ /* 0x000fce0008000f00 */
.L_x_422:
[----:B--2---:R2:W3:Y:S02]  /*1b2d0*/  SYNCS.PHASECHK.TRANS64.TRYWAIT P0, [R0+URZ+0x1c0a8], R3 ;  /* 0x01c0a803000075a7 */ /* 0x0044e400080011ff */
[----:B---3--:R-:W-:Y:S05]  /*1b2e0*/  @!P0 NANOSLEEP.SYNCS 0x989680 ;  /* 0x009896800000895d */ /* 0x008fea0003900000 */
[----:B------:R-:W3:Y:S02]  /*1b2f0*/  @!P0 SYNCS.PHASECHK.TRANS64 P0, [R0+URZ+0x1c0a8], R3 ;  /* 0x01c0a803000085a7 */ /* 0x000ee400080010ff */
[----:B---3--:R-:W-:Y:S05]  /*1b300*/  @!P0 BRA `(.L_x_422) ;  /* 0xfffffffc00f08947 */ /* 0x008fea000383ffff */
[----:B------:R-:W-:Y:S05]  /*1b310*/  BRA `(.L_x_423) ;  /* 0xfffffe8c00207947 */ /* 0x000fea000383ffff */
.L_x_84:
[----:B------:R-:W-:-:S07]  /*1b320*/  MOV R0, UR20 ;  /* 0x0000001400007c02 */ /* 0x000fce0008000f00 */
.L_x_424:
[----:B--2---:R2:W3:Y:S02]  /*1b330*/  SYNCS.PHASECHK.TRANS64.TRYWAIT P0, [R0+URZ+0x1c068], R5 ;  /* 0x01c06805000075a7 */ /* 0x0044e400080011ff */
[----:B---3--:R-:W-:Y:S05]  /*1b340*/  @!P0 NANOSLEEP.SYNCS 0x989680 ;  /* 0x009896800000895d */ /* 0x008fea0003900000 */
[----:B------:R-:W3:Y:S02]  /*1b350*/  @!P0 SYNCS.PHASECHK.TRANS64 P0, [R0+URZ+0x1c068], R5 ;  /* 0x01c06805000085a7 */ /* 0x000ee400080010ff */
[----:B---3--:R-:W-:Y:S05]  /*1b360*/  @!P0 BRA `(.L_x_424) ;  /* 0xfffffffc00f08947 */ /* 0x008fea000383ffff */
[----:B------:R-:W-:Y:S05]  /*1b370*/  BRA `(.L_x_425) ;  /* 0xfffffe8c00287947 */ /* 0x000fea000383ffff */
.L_x_96:
[----:B-1----:R1:W2:Y:S02]  /*1b380*/  SYNCS.PHASECHK.TRANS64.TRYWAIT P0, [R16+URZ+0x1c0c0], R3 ;  /* 0x01c0c003100075a7 */ /* 0x0022a400080011ff */
[----:B--2---:R-:W-:Y:S05]  /*1b390*/  @!P0 NANOSLEEP.SYNCS 0x989680 ;  /* 0x009896800000895d */ /* 0x004fea0003900000 */
[----:B------:R-:W2:Y:S02]  /*1b3a0*/  @!P0 SYNCS.PHASECHK.TRANS64 P0, [R16+URZ+0x1c0c0], R3 ;  /* 0x01c0c003100085a7 */ /* 0x000ea400080010ff */
[----:B--2---:R-:W-:Y:S05]  /*1b3b0*/  @!P0 BRA `(.L_x_96) ;  /* 0xfffffffc00f08947 */ /* 0x004fea000383ffff */
[----:B------:R-:W-:Y:S05]  /*1b3c0*/  BRA `(.L_x_426) ;  /* 0xfffffe9400907947 */ /* 0x000fea000383ffff */
.L_x_163:
[----:B--2---:R2:W3:Y:S02]  /*1b3d0*/  SYNCS.PHASECHK.TRANS64.TRYWAIT P0, [R16+URZ+0x1c0c8], R3 ;  /* 0x01c0c803100075a7 */ /* 0x0044e400080011ff */
[----:B---3--:R-:W-:Y:S05]  /*1b3e0*/  @!P0 NANOSLEEP.SYNCS 0x989680 ;  /* 0x009896800000895d */ /* 0x008fea0003900000 */
[----:B------:R-:W3:Y:S02]  /*1b3f0*/  @!P0 SYNCS.PHASECHK.TRANS64 P0, [R16+URZ+0x1c0c8], R3 ;  /* 0x01c0c803100085a7 */ /* 0x000ee400080010ff */
[----:B---3--:R-:W-:Y:S05]  /*1b400*/  @!P0 BRA `(.L_x_163) ;  /* 0xfffffffc00f08947 */ /* 0x008fea000383ffff */
[----:B------:R-:W-:Y:S05]  /*1b410*/  BRA `(.L_x_427) ;  /* 0xfffffed400147947 */ /* 0x000fea000383ffff */
.L_x_169:
[----:B-1----:R1:W2:Y:S02]  /*1b420*/  SYNCS.PHASECHK.TRANS64.TRYWAIT P0, [R61+URZ+0x1c070], R0 ;  /* 0x01c070003d0075a7 */ /* 0x0022a400080011ff */
[----:B--2---:R-:W-:Y:S05]  /*1b430*/  @!P0 NANOSLEEP.SYNCS 0x989680 ;  /* 0x009896800000895d */ /* 0x004fea0003900000 */
[----:B------:R-:W2:Y:S02]  /*1b440*/  @!P0 SYNCS.PHASECHK.TRANS64 P0, [R61+URZ+0x1c070], R0 ;  /* 0x01c070003d0085a7 */ /* 0x000ea400080010ff */
[----:B--2---:R-:W-:Y:S05]  /*1b450*/  @!P0 BRA `(.L_x_169) ;  /* 0xfffffffc00f08947 */ /* 0x004fea000383ffff */
[----:B------:R-:W-:Y:S05]  /*1b460*/  BRA `(.L_x_428) ;  /* 0xfffffed8002c7947 */ /* 0x000fea000383ffff */
.L_x_172:
[----:B--2---:R2:W3:Y:S02]  /*1b470*/  SYNCS.PHASECHK.TRANS64.TRYWAIT P1, [R61+URZ+0x1c080], R6 ;  /* 0x01c080063d0075a7 */ /* 0x0044e400080211ff */
[----:B---3--:R-:W-:Y:S05]  /*1b480*/  @!P1 NANOSLEEP.SYNCS 0x989680 ;  /* 0x009896800000995d */ /* 0x008fea0003900000 */
[----:B------:R-:W3:Y:S02]  /*1b490*/  @!P1 SYNCS.PHASECHK.TRANS64 P1, [R61+URZ+0x1c080], R6 ;  /* 0x01c080063d0095a7 */ /* 0x000ee400080210ff */
[----:B---3--:R-:W-:Y:S05]  /*1b4a0*/  @!P1 BRA `(.L_x_172) ;  /* 0xfffffffc00f09947 */ /* 0x008fea000383ffff */
[----:B------:R-:W-:Y:S05]  /*1b4b0*/  BRA `(.L_x_429) ;  /* 0xfffffed800547947 */ /* 0x000fea000383ffff */
.L_x_175:
[----:B-1----:R1:W3:Y:S02]  /*1b4c0*/  SYNCS.PHASECHK.TRANS64.TRYWAIT P0, [R61+URZ+0x1c070], R0 ;  /* 0x01c070003d0075a7 */ /* 0x0022e400080011ff */
[----:B---3--:R-:W-:Y:S05]  /*1b4d0*/  @!P0 NANOSLEEP.SYNCS 0x989680 ;  /* 0x009896800000895d */ /* 0x008fea0003900000 */
[----:B------:R-:W3:Y:S02]  /*1b4e0*/  @!P0 SYNCS.PHASECHK.TRANS64 P0, [R61+URZ+0x1c070], R0 ;  /* 0x01c070003d0085a7 */ /* 0x000ee400080010ff */
[----:B---3--:R-:W-:Y:S05]  /*1b4f0*/  @!P0 BRA `(.L_x_175) ;  /* 0xfffffffc00f08947 */ /* 0x008fea000383ffff */
[----:B------:R-:W-:Y:S05]  /*1b500*/  BRA `(.L_x_430) ;  /* 0xfffffed8009c7947 */ /* 0x000fea000383ffff */
.L_x_177:
[----:B-1----:R1:W3:Y:S02]  /*1b510*/  SYNCS.PHASECHK.TRANS64.TRYWAIT P0, [R61+URZ+0x1c090], R0 ;  /* 0x01c090003d0075a7 */ /* 0x0022e400080011ff */
[----:B---3--:R-:W-:Y:S05]  /*1b520*/  @!P0 NANOSLEEP.SYNCS 0x989680 ;  /* 0x009896800000895d */ /* 0x008fea0003900000 */
[----:B------:R-:W3:Y:S02]  /*1b530*/  @!P0 SYNCS.PHASECHK.TRANS64 P0, [R61+URZ+0x1c090], R0 ;  /* 0x01c090003d0085a7 */ /* 0x000ee400080010ff */
[----:B---3--:R-:W-:Y:S05]  /*1b540*/  @!P0 BRA `(.L_x_177) ;  /* 0xfffffffc00f08947 */ /* 0x008fea000383ffff */
[----:B------:R-:W-:Y:S05]  /*1b550*/  BRA `(.L_x_431) ;  /* 0xfffffed800e47947 */ /* 0x000fea000383ffff */
.L_x_188:
[----:B------:R1:W1:Y:S02]  /*1b560*/  SYNCS.PHASECHK.TRANS64.TRYWAIT P0, [R61+URZ+0x1c080], R0 ;  /* 0x01c080003d0075a7 */ /* 0x00026400080011ff */
[----:B-1----:R-:W-:Y:S05]  /*1b570*/  @!P0 NANOSLEEP.SYNCS 0x989680 ;  /* 0x009896800000895d */ /* 0x002fea0003900000 */
[----:B------:R-:W1:Y:S02]  /*1b580*/  @!P0 SYNCS.PHASECHK.TRANS64 P0, [R61+URZ+0x1c080], R0 ;  /* 0x01c080003d0085a7 */ /* 0x000e6400080010ff */
[----:B-1----:R-:W-:Y:S05]  /*1b590*/  @!P0 BRA `(.L_x_188) ;  /* 0xfffffffc00f08947 */ /* 0x002fea000383ffff */
[----:B------:R-:W-:Y:S05]  /*1b5a0*/  BRA `(.L_x_432) ;  /* 0xfffffee400187947 */ /* 0x000fea000383ffff */
.L_x_190:
[----:B-1----:R1:W3:Y:S02]  /*1b5b0*/  SYNCS.PHASECHK.TRANS64.TRYWAIT P0, [R61+URZ+0x1c098], R0 ;  /* 0x01c098003d0075a7 */ /* 0x0022e400080011ff */
[----:B---3--:R-:W-:Y:S05]  /*1b5c0*/  @!P0 NANOSLEEP.SYNCS 0x989680 ;  /* 0x009896800000895d */ /* 0x008fea0003900000 */
[----:B------:R-:W3:Y:S02]  /*1b5d0*/  @!P0 SYNCS.PHASECHK.TRANS64 P0, [R61+URZ+0x1c098], R0 ;  /* 0x01c098003d0085a7 */ /* 0x000ee400080010ff */
[----:B---3--:R-:W-:Y:S05]  /*1b5e0*/  @!P0 BRA `(.L_x_190) ;  /* 0xfffffffc00f08947 */ /* 0x008fea000383ffff */
[----:B------:R-:W-:Y:S05]  /*1b5f0*/  BRA `(.L_x_433) ;  /* 0xfffffee4005c7947 */ /* 0x000fea000383ffff */
.L_x_203:
[----:B---3--:R3:W1:Y:S02]  /*1b600*/  SYNCS.PHASECHK.TRANS64.TRYWAIT P0, [R61+URZ+0x1c070], R4 ;  /* 0x01c070043d0075a7 */ /* 0x00866400080011ff */
[----:B-1----:R-:W-:Y:S05]  /*1b610*/  @!P0 NANOSLEEP.SYNCS 0x989680 ;  /* 0x009896800000895d */ /* 0x002fea0003900000 */
[----:B------:R-:W1:Y:S02]  /*1b620*/  @!P0 SYNCS.PHASECHK.TRANS64 P0, [R61+URZ+0x1c070], R4 ;  /* 0x01c070043d0085a7 */ /* 0x000e6400080010ff */
[----:B-1----:R-:W-:Y:S05]  /*1b630*/  @!P0 BRA `(.L_x_203) ;  /* 0xfffffffc00f08947 */ /* 0x002fea000383ffff */
[----:B------:R-:W-:Y:S05]  /*1b640*/  BRA `(.L_x_434) ;  /* 0xfffffeec00b07947 */ /* 0x000fea000383ffff */
.L_x_206:
[----:B------:R1:W1:Y:S02]  /*1b650*/  SYNCS.PHASECHK.TRANS64.TRYWAIT P0, [R61+URZ+0x1c090], R0 ;  /* 0x01c090003d0075a7 */ /* 0x00026400080011ff */
[----:B-1----:R-:W-:Y:S05]  /*1b660*/  @!P0 NANOSLEEP.SYNCS 0x989680 ;  /* 0x009896800000895d */ /* 0x002fea0003900000 */
[----:B------:R-:W1:Y:S02]  /*1b670*/  @!P0 SYNCS.PHASECHK.TRANS64 P0, [R61+URZ+0x1c090], R0 ;  /* 0x01c090003d0085a7 */ /* 0x000e6400080010ff */
[----:B-1----:R-:W-:Y:S05]  /*1b680*/  @!P0 BRA `(.L_x_206) ;  /* 0xfffffffc00f08947 */ /* 0x002fea000383ffff */
[----:B------:R-:W-:Y:S05]  /*1b690*/  BRA `(.L_x_435) ;  /* 0xfffffeec00d47947 */ /* 0x000fea000383ffff */
.L_x_209:
[----:B------:R1:W1:Y:S02]  /*1b6a0*/  SYNCS.PHASECHK.TRANS64.TRYWAIT P0, [R61+URZ+0x1c0c0], R0 ;  /* 0x01c0c0003d0075a7 */ /* 0x00026400080011ff */
[----:B-1----:R-:W-:Y:S05]  /*1b6b0*/  @!P0 NANOSLEEP.SYNCS 0x989680 ;  /* 0x009896800000895d */ /* 0x002fea0003900000 */
[----:B------:R-:W1:Y:S02]  /*1b6c0*/  @!P0 SYNCS.PHASECHK.TRANS64 P0, [R61+URZ+0x1c0c0], R0 ;  /* 0x01c0c0003d0085a7 */ /* 0x000e6400080010ff */
[----:B-1----:R-:W-:Y:S05]  /*1b6d0*/  @!P0 BRA `(.L_x_209) ;  /* 0xfffffffc00f08947 */ /* 0x002fea000383ffff */
[----:B------:R-:W-:Y:S05]  /*1b6e0*/  BRA `(.L_x_436) ;  /* 0xfffffeec00e07947 */ /* 0x000fea000383ffff */
.L_x_219:
[----:B-1----:R1:W2:Y:S02]  /*1b6f0*/  SYNCS.PHASECHK.TRANS64.TRYWAIT P0, [R61+URZ+0x1c080], R4 ;  /* 0x01c080043d0075a7 */ /* 0x0022a400080011ff */
[----:B--2---:R-:W-:Y:S05]  /*1b700*/  @!P0 NANOSLEEP.SYNCS 0x989680 ;  /* 0x009896800000895d */ /* 0x004fea0003900000 */
[----:B------:R-:W2:Y:S02]  /*1b710*/  @!P0 SYNCS.PHASECHK.TRANS64 P0, [R61+URZ+0x1c080], R4 ;  /* 0x01c080043d0085a7 */ /* 0x000ea400080010ff */
[----:B--2---:R-:W-:Y:S05]  /*1b720*/  @!P0 BRA `(.L_x_219) ;  /* 0xfffffffc00f08947 */ /* 0x004fea000383ffff */
[----:B------:R-:W-:Y:S05]  /*1b730*/  BRA `(.L_x_437) ;  /* 0xffffff0000bc7947 */ /* 0x000fea000383ffff */
.L_x_222:
[----:B------:R1:W1:Y:S02]  /*1b740*/  SYNCS.PHASECHK.TRANS64.TRYWAIT P0, [R61+URZ+0x1c098], R0 ;  /* 0x01c098003d0075a7 */ /* 0x00026400080011ff */
[----:B-1----:R-:W-:Y:S05]  /*1b750*/  @!P0 NANOSLEEP.SYNCS 0x989680 ;  /* 0x009896800000895d */ /* 0x002fea0003900000 */
[----:B------:R-:W1:Y:S02]  /*1b760*/  @!P0 SYNCS.PHASECHK.TRANS64 P0, [R61+URZ+0x1c098], R0 ;  /* 0x01c098003d0085a7 */ /* 0x000e6400080010ff */
[----:B-1----:R-:W-:Y:S05]  /*1b770*/  @!P0 BRA `(.L_x_222) ;  /* 0xfffffffc00f08947 */ /* 0x002fea000383ffff */
[----:B------:R-:W-:Y:S05]  /*1b780*/  BRA `(.L_x_438) ;  /* 0xffffff0000e07947 */ /* 0x000fea000383ffff */
.L_x_225:
[----:B------:R1:W1:Y:S02]  /*1b790*/  SYNCS.PHASECHK.TRANS64.TRYWAIT P0, [R61+URZ+0x1c0c8], R0 ;  /* 0x01c0c8003d0075a7 */ /* 0x00026400080011ff */
[----:B-1----:R-:W-:Y:S05]  /*1b7a0*/  @!P0 NANOSLEEP.SYNCS 0x989680 ;  /* 0x009896800000895d */ /* 0x002fea0003900000 */
[----:B------:R-:W1:Y:S02]  /*1b7b0*/  @!P0 SYNCS.PHASECHK.TRANS64 P0, [R61+URZ+0x1c0c8], R0 ;  /* 0x01c0c8003d0085a7 */ /* 0x000e6400080010ff */
[----:B-1----:R-:W-:Y:S05]  /*1b7c0*/  @!P0 BRA `(.L_x_225) ;  /* 0xfffffffc00f08947 */ /* 0x002fea000383ffff */
[----:B------:R-:W-:Y:S05]  /*1b7d0*/  BRA `(.L_x_439) ;  /* 0xffffff0000ec7947 */ /* 0x000fea000383ffff */
.L_x_237:
[----:B------:R-:W-:-:S07]  /*1b7e0*/  MOV R0, UR6 ;  /* 0x0000000600007c02 */ /* 0x000fce0008000f00 */
.L_x_440:
[----:B-1----:R1:W2:Y:S02]  /*1b7f0*/  SYNCS.PHASECHK.TRANS64.TRYWAIT P0, [R0+URZ], R3 ;  /* 0x00000003000075a7 */ /* 0x0022a400080011ff */
[----:B--2---:R-:W-:Y:S05]  /*1b800*/  @!P0 NANOSLEEP.SYNCS 0x989680 ;  /* 0x009896800000895d */ /* 0x004fea0003900000 */
[----:B------:R-:W2:Y:S02]  /*1b810*/  @!P0 SYNCS.PHASECHK.TRANS64 P0, [R0+URZ], R3 ;  /* 0x00000003000085a7 */ /* 0x000ea400080010ff */
[----:B--2---:R-:W-:Y:S05]  /*1b820*/  @!P0 BRA `(.L_x_440) ;  /* 0xfffffffc00f08947 */ /* 0x004fea000383ffff */
[----:B------:R-:W-:Y:S05]  /*1b830*/  BRA `(.L_x_441) ;  /* 0xffffff1800907947 */ /* 0x000fea000383ffff */
.L_x_240:
[----:B------:R-:W-:-:S07]  /*1b840*/  MOV R0, UR5 ;  /* 0x0000000500007c02 */ /* 0x000fce0008000f00 */
.L_x_442:
[----:B-1----:R1:W4:Y:S02]  /*1b850*/  SYNCS.PHASECHK.TRANS64.TRYWAIT P1, [R0+URZ], R3 ;  /* 0x00000003000075a7 */ /* 0x00232400080211ff */
[----:B----4-:R-:W-:Y:S05]  /*1b860*/  @!P1 NANOSLEEP.SYNCS 0x989680 ;  /* 0x009896800000995d */ /* 0x010fea0003900000 */
[----:B------:R-:W4:Y:S02]  /*1b870*/  @!P1 SYNCS.PHASECHK.TRANS64 P1, [R0+URZ], R3 ;  /* 0x00000003000095a7 */ /* 0x000f2400080210ff */
[----:B----4-:R-:W-:Y:S05]  /*1b880*/  @!P1 BRA `(.L_x_442) ;  /* 0xfffffffc00f09947 */ /* 0x010fea000383ffff */
[----:B------:R-:W-:Y:S05]  /*1b890*/  BRA `(.L_x_443) ;  /* 0xffffff1c00187947 */ /* 0x000fea000383ffff */
.L_x_247:
[----:B-1----:R-:W-:-:S04]  /*1b8a0*/  MOV R4, UR41 ;  /* 0x0000002900047c02 */ /* 0x002fc80008000f00 */
[----:B------:R1:W2:Y:S03]  /*1b8b0*/  SYNCS.PHASECHK.TRANS64.TRYWAIT P5, [R4+URZ], R3 ;  /* 0x00000003040075a7 */ /* 0x0002a600080a11ff */
[----:B--2---:R-:W-:Y:S05]  /*1b8c0*/  @!P5 NANOSLEEP.SYNCS 0x989680 ;  /* 0x009896800000d95d */ /* 0x004fea0003900000 */
[----:B------:R-:W2:Y:S02]  /*1b8d0*/  @!P5 SYNCS.PHASECHK.TRANS64 P5, [R4+URZ], R3 ;  /* 0x000000030400d5a7 */ /* 0x000ea400080a10ff */
[----:B--2---:R-:W-:Y:S05]  /*1b8e0*/  @!P5 BRA `(.L_x_247) ;  /* 0xfffffffc00ecd947 */ /* 0x004fea000383ffff */
[----:B------:R-:W-:Y:S05]  /*1b8f0*/  BRA `(.L_x_444) ;  /* 0xffffff2800507947 */ /* 0x000fea000383ffff */
.L_x_252:
[----:B------:R-:W-:-:S07]  /*1b900*/  MOV R5, UR6 ;  /* 0x0000000600057c02 */ /* 0x000fce0008000f00 */
.L_x_445:
[----:B---3--:R3:W4:Y:S02]  /*1b910*/  SYNCS.PHASECHK.TRANS64.TRYWAIT P2, [R5+URZ], R0 ;  /* 0x00000000050075a7 */ /* 0x00872400080411ff */
[----:B----4-:R-:W-:Y:S05]  /*1b920*/  @!P2 NANOSLEEP.SYNCS 0x989680 ;  /* 0x009896800000a95d */ /* 0x010fea0003900000 */
[----:B------:R-:W4:Y:S02]  /*1b930*/  @!P2 SYNCS.PHASECHK.TRANS64 P2, [R5+URZ], R0 ;  /* 0x000000000500a5a7 */ /* 0x000f2400080410ff */
[----:B----4-:R-:W-:Y:S05]  /*1b940*/  @!P2 BRA `(.L_x_445) ;  /* 0xfffffffc00f0a947 */ /* 0x010fea000383ffff */
[----:B------:R-:W-:Y:S05]  /*1b950*/  BRA `(.L_x_446) ;  /* 0xffffff5400e87947 */ /* 0x000fea000383ffff */
.L_x_257:
[----:B------:R-:W-:-:S07]  /*1b960*/  MOV R3, UR6 ;  /* 0x0000000600037c02 */ /* 0x000fce0008000f00 */
.L_x_447:
[----:B-1----:R1:W2:Y:S02]  /*1b970*/  SYNCS.PHASECHK.TRANS64.TRYWAIT P1, [R3+URZ], R0 ;  /* 0x00000000030075a7 */ /* 0x0022a400080211ff */
[----:B--2---:R-:W-:Y:S05]  /*1b980*/  @!P1 NANOSLEEP.SYNCS 0x989680 ;  /* 0x009896800000995d */ /* 0x004fea0003900000 */
[----:B------:R-:W2:Y:S02]  /*1b990*/  @!P1 SYNCS.PHASECHK.TRANS64 P1, [R3+URZ], R0 ;  /* 0x00000000030095a7 */ /* 0x000ea400080210ff */
[----:B--2---:R-:W-:Y:S05]  /*1b9a0*/  @!P1 BRA `(.L_x_447) ;  /* 0xfffffffc00f09947 */ /* 0x004fea000383ffff */
[----:B------:R-:W-:Y:S05]  /*1b9b0*/  BRA `(.L_x_448) ;  /* 0xffffff5c00487947 */ /* 0x000fea000383ffff */
.L_x_262:
[----:B------:R-:W-:-:S07]  /*1b9c0*/  MOV R0, UR4 ;  /* 0x0000000400007c02 */ /* 0x000fce0008000f00 */
.L_x_449:
[----:B-1----:R1:W3:Y:S02]  /*1b9d0*/  SYNCS.PHASECHK.TRANS64.TRYWAIT P1, [R0+URZ], R3 ;  /* 0x00000003000075a7 */ /* 0x0022e400080211ff */
[----:B---3--:R-:W-:Y:S05]  /*1b9e0*/  @!P1 NANOSLEEP.SYNCS 0x989680 ;  /* 0x009896800000995d */ /* 0x008fea0003900000 */
[----:B------:R-:W3:Y:S02]  /*1b9f0*/  @!P1 SYNCS.PHASECHK.TRANS64 P1, [R0+URZ], R3 ;  /* 0x00000003000095a7 */ /* 0x000ee400080210ff */
[----:B---3--:R-:W-:Y:S05]  /*1ba00*/  @!P1 BRA `(.L_x_449) ;  /* 0xfffffffc00f09947 */ /* 0x008fea000383ffff */
[----:B------:R-:W-:Y:S05]  /*1ba10*/  BRA `(.L_x_450) ;  /* 0xffffff6000147947 */ /* 0x000fea000383ffff */
.L_x_269:
[----:B-1----:R-:W-:-:S04]  /*1ba20*/  MOV R4, UR41 ;  /* 0x0000002900047c02 */ /* 0x002fc80008000f00 */
[----:B------:R1:W4:Y:S03]  /*1ba30*/  SYNCS.PHASECHK.TRANS64.TRYWAIT P5, [R4+URZ], R3 ;  /* 0x00000003040075a7 */ /* 0x00032600080a11ff */
[----:B----4-:R-:W-:Y:S05]  /*1ba40*/  @!P5 NANOSLEEP.SYNCS 0x989680 ;  /* 0x009896800000d95d */ /* 0x010fea0003900000 */
[----:B------:R-:W4:Y:S02]  /*1ba50*/  @!P5 SYNCS.PHASECHK.TRANS64 P5, [R4+URZ], R3 ;  /* 0x000000030400d5a7 */ /* 0x000f2400080a10ff */
[----:B----4-:R-:W-:Y:S05]  /*1ba60*/  @!P5 BRA `(.L_x_269) ;  /* 0xfffffffc00ecd947 */ /* 0x010fea000383ffff */
[----:B------:R-:W-:Y:S05]  /*1ba70*/  BRA `(.L_x_451) ;  /* 0xffffff8400587947 */ /* 0x000fea000383ffff */
.L_x_274:
[----:B------:R-:W-:-:S07]  /*1ba80*/  MOV R3, UR5 ;  /* 0x0000000500037c02 */ /* 0x000fce0008000f00 */
.L_x_452:
[----:B--2---:R2:W3:Y:S02]  /*1ba90*/  SYNCS.PHASECHK.TRANS64.TRYWAIT P2, [R3+URZ], R0 ;  /* 0x00000000030075a7 */ /* 0x0044e400080411ff */
[----:B---3--:R-:W-:Y:S05]  /*1baa0*/  @!P2 NANOSLEEP.SYNCS 0x989680 ;  /* 0x009896800000a95d */ /* 0x008fea0003900000 */
[----:B------:R-:W3:Y:S02]  /*1bab0*/  @!P2 SYNCS.PHASECHK.TRANS64 P2, [R3+URZ], R0 ;  /* 0x000000000300a5a7 */ /* 0x000ee400080410ff */
[----:B---3--:R-:W-:Y:S05]  /*1bac0*/  @!P2 BRA `(.L_x_452) ;  /* 0xfffffffc00f0a947 */ /* 0x008fea000383ffff */
[----:B------:R-:W-:Y:S05]  /*1bad0*/  BRA `(.L_x_453) ;  /* 0xffffffb000d87947 */ /* 0x000fea000383ffff */
.L_x_278:
[----:B------:R-:W-:-:S07]  /*1bae0*/  MOV R3, UR5 ;  /* 0x0000000500037c02 */ /* 0x000fce0008000f00 */
.L_x_454:
[----:B-1----:R1:W2:Y:S02]  /*1baf0*/  SYNCS.PHASECHK.TRANS64.TRYWAIT P1, [R3+URZ], R0 ;  /* 0x00000000030075a7 */ /* 0x0022a400080211ff */
[----:B--2---:R-:W-:Y:S05]  /*1bb00*/  @!P1 NANOSLEEP.SYNCS 0x989680 ;  /* 0x009896800000995d */ /* 0x004fea0003900000 */
[----:B------:R-:W2:Y:S02]  /*1bb10*/  @!P1 SYNCS.PHASECHK.TRANS64 P1, [R3+URZ], R0 ;  /* 0x00000000030095a7 */ /* 0x000ea400080210ff */
[----:B--2---:R-:W-:Y:S05]  /*1bb20*/  @!P1 BRA `(.L_x_454) ;  /* 0xfffffffc00f09947 */ /* 0x004fea000383ffff */
[----:B------:R-:W-:Y:S05]  /*1bb30*/  BRA `(.L_x_455) ;  /* 0xffffffb800307947 */ /* 0x000fea000383ffff */
.L_x_282:
[----:B------:R-:W-:-:S07]  /*1bb40*/  MOV R0, UR4 ;  /* 0x0000000400007c02 */ /* 0x000fce0008000f00 */
.L_x_456:
[----:B-1----:R1:W4:Y:S02]  /*1bb50*/  SYNCS.PHASECHK.TRANS64.TRYWAIT P0, [R0+URZ], R3 ;  /* 0x00000003000075a7 */ /* 0x00232400080011ff */
[----:B----4-:R-:W-:Y:S05]  /*1bb60*/  @!P0 NANOSLEEP.SYNCS 0x989680 ;  /* 0x009896800000895d */ /* 0x010fea0003900000 */
[----:B------:R-:W4:Y:S02]  /*1bb70*/  @!P0 SYNCS.PHASECHK.TRANS64 P0, [R0+URZ], R3 ;  /* 0x00000003000085a7 */ /* 0x000f2400080010ff */
[----:B----4-:R-:W-:Y:S05]  /*1bb80*/  @!P0 BRA `(.L_x_456) ;  /* 0xfffffffc00f08947 */ /* 0x010fea000383ffff */
[----:B------:R-:W-:Y:S05]  /*1bb90*/  BRA `(.L_x_457) ;  /* 0xffffffb800dc7947 */ /* 0x000fea000383ffff */
.L_x_288:
[----:B------:R-:W-:-:S07]  /*1bba0*/  MOV R3, UR8 ;  /* 0x0000000800037c02 */ /* 0x000fce0008000f00 */
.L_x_458:
[----:B-1----:R1:W2:Y:S02]  /*1bbb0*/  SYNCS.PHASECHK.TRANS64.TRYWAIT P1, [R3+URZ+0x1c010], R6 ;  /* 0x01c01006030075a7 */ /* 0x0022a400080211ff */
[----:B--2---:R-:W-:Y:S05]  /*1bbc0*/  @!P1 NANOSLEEP.SYNCS 0x989680 ;  /* 0x009896800000995d */ /* 0x004fea0003900000 */
[----:B------:R-:W2:Y:S02]  /*1bbd0*/  @!P1 SYNCS.PHASECHK.TRANS64 P1, [R3+URZ+0x1c010], R6 ;  /* 0x01c01006030095a7 */ /* 0x000ea400080210ff */
[----:B--2---:R-:W-:Y:S05]  /*1bbe0*/  @!P1 BRA `(.L_x_458) ;  /* 0xfffffffc00f09947 */ /* 0x004fea000383ffff */
[----:B------:R-:W-:Y:S05]  /*1bbf0*/  BRA `(.L_x_459) ;  /* 0xffffffc000807947 */ /* 0x000fea000383ffff */
.L_x_294:
[----:B--2---:R-:W-:-:S07]  /*1bc00*/  MOV R0, UR17 ;  /* 0x0000001100007c02 */ /* 0x004fce0008000f00 */
.L_x_460:
[----:B-1----:R1:W2:Y:S02]  /*1bc10*/  SYNCS.PHASECHK.TRANS64.TRYWAIT P1, [R0+URZ+0x1c038], R5 ;  /* 0x01c03805000075a7 */ /* 0x0022a400080211ff */
[----:B--2---:R-:W-:Y:S05]  /*1bc20*/  @!P1 NANOSLEEP.SYNCS 0x989680 ;  /* 0x009896800000995d */ /* 0x004fea0003900000 */
[----:B------:R-:W2:Y:S02]  /*1bc30*/  @!P1 SYNCS.PHASECHK.TRANS64 P1, [R0+URZ+0x1c038], R5 ;  /* 0x01c03805000095a7 */ /* 0x000ea400080210ff */
[----:B--2---:R-:W-:Y:S05]  /*1bc40*/  @!P1 BRA `(.L_x_460) ;  /* 0xfffffffc00f09947 */ /* 0x004fea000383ffff */
[----:B------:R-:W-:Y:S05]  /*1bc50*/  BRA `(.L_x_461) ;  /* 0xffffffc000d47947 */ /* 0x000fea000383ffff */
.L_x_300:
[----:B------:R-:W-:-:S07]  /*1bc60*/  MOV R3, UR8 ;  /* 0x0000000800037c02 */ /* 0x000fce0008000f00 */
.L_x_462:
[----:B-1----:R1:W2:Y:S02]  /*1bc70*/  SYNCS.PHASECHK.TRANS64.TRYWAIT P1, [R3+URZ+0x1c018], R6 ;  /* 0x01c01806030075a7 */ /* 0x0022a400080211ff */
[----:B--2---:R-:W-:Y:S05]  /*1bc80*/  @!P1 NANOSLEEP.SYNCS 0x989680 ;  /* 0x009896800000995d */ /* 0x004fea0003900000 */
[----:B------:R-:W2:Y:S02]  /*1bc90*/  @!P1 SYNCS.PHASECHK.TRANS64 P1, [R3+URZ+0x1c018], R6 ;  /* 0x01c01806030095a7 */ /* 0x000ea400080210ff */
[----:B--2---:R-:W-:Y:S05]  /*1bca0*/  @!P1 BRA `(.L_x_462) ;  /* 0xfffffffc00f09947 */ /* 0x004fea000383ffff */
[----:B------:R-:W-:Y:S05]  /*1bcb0*/  BRA `(.L_x_463) ;  /* 0xffffffc400407947 */ /* 0x000fea000383ffff */
.L_x_306:
[----:B--2---:R-:W-:-:S07]  /*1bcc0*/  MOV R0, UR17 ;  /* 0x0000001100007c02 */ /* 0x004fce0008000f00 */
.L_x_464:
[----:B-1----:R1:W2:Y:S02]  /*1bcd0*/  SYNCS.PHASECHK.TRANS64.TRYWAIT P1, [R0+URZ+0x1c038], R3 ;  /* 0x01c03803000075a7 */ /* 0x0022a400080211ff */
[----:B--2---:R-:W-:Y:S05]  /*1bce0*/  @!P1 NANOSLEEP.SYNCS 0x989680 ;  /* 0x009896800000995d */ /* 0x004fea0003900000 */
[----:B------:R-:W2:Y:S02]  /*1bcf0*/  @!P1 SYNCS.PHASECHK.TRANS64 P1, [R0+URZ+0x1c038], R3 ;  /* 0x01c03803000095a7 */ /* 0x000ea400080210ff */
[----:B--2---:R-:W-:Y:S05]  /*1bd00*/  @!P1 BRA `(.L_x_464) ;  /* 0xfffffffc00f09947 */ /* 0x004fea000383ffff */
[----:B------:R-:W-:Y:S05]  /*1bd10*/  BRA `(.L_x_465) ;  /* 0xffffffc400a07947 */ /* 0x000fea000383ffff */
.L_x_312:
[----:B--2---:R-:W-:-:S07]  /*1bd20*/  MOV R0, UR17 ;  /* 0x0000001100007c02 */ /* 0x004fce0008000f00 */
.L_x_466:
[----:B-1----:R1:W2:Y:S02]  /*1bd30*/  SYNCS.PHASECHK.TRANS64.TRYWAIT P1, [R0+URZ+0x1c038], R3 ;  /* 0x01c03803000075a7 */ /* 0x0022a400080211ff */
[----:B--2---:R-:W-:Y:S05]  /*1bd40*/  @!P1 NANOSLEEP.SYNCS 0x989680 ;  /* 0x009896800000995d */ /* 0x004fea0003900000 */
[----:B------:R-:W2:Y:S02]  /*1bd50*/  @!P1 SYNCS.PHASECHK.TRANS64 P1, [R0+URZ+0x1c038], R3 ;  /* 0x01c03803000095a7 */ /* 0x000ea400080210ff */
[----:B--2---:R-:W-:Y:S05]  /*1bd60*/  @!P1 BRA `(.L_x_466) ;  /* 0xfffffffc00f09947 */ /* 0x004fea000383ffff */
[----:B------:R-:W-:Y:S05]  /*1bd70*/  BRA `(.L_x_467) ;  /* 0xffffffc800587947 */ /* 0x000fea000383ffff */
.L_x_317:
[----:B------:R-:W-:-:S07]  /*1bd80*/  MOV R0, UR17 ;  /* 0x0000001100007c02 */ /* 0x000fce0008000f00 */
.L_x_468:
[----:B-1----:R1:W2:Y:S02]  /*1bd90*/  SYNCS.PHASECHK.TRANS64.TRYWAIT P1, [R0+URZ+0x1c038], R3 ;  /* 0x01c03803000075a7 */ /* 0x0022a400080211ff */
[----:B--2---:R-:W-:Y:S05]  /*1bda0*/  @!P1 NANOSLEEP.SYNCS 0x989680 ;  /* 0x009896800000995d */ /* 0x004fea0003900000 */
[----:B------:R-:W2:Y:S02]  /*1bdb0*/  @!P1 SYNCS.PHASECHK.TRANS64 P1, [R0+URZ+0x1c038], R3 ;  /* 0x01c03803000095a7 */ /* 0x000ea400080210ff */
[----:B--2---:R-:W-:Y:S05]  /*1bdc0*/  @!P1 BRA `(.L_x_468) ;  /* 0xfffffffc00f09947 */ /* 0x004fea000383ffff */
[----:B------:R-:W-:Y:S05]  /*1bdd0*/  BRA `(.L_x_469) ;  /* 0xffffffc800cc7947 */ /* 0x000fea000383ffff */
.L_x_322:
[----:B------:R-:W-:-:S07]  /*1bde0*/  MOV R0, UR17 ;  /* 0x0000001100007c02 */ /* 0x000fce0008000f00 */
.L_x_470:
[----:B-1----:R1:W2:Y:S02]  /*1bdf0*/  SYNCS.PHASECHK.TRANS64.TRYWAIT P1, [R0+URZ+0x1c038], R3 ;  /* 0x01c03803000075a7 */ /* 0x0022a400080211ff */
[----:B--2---:R-:W-:Y:S05]  /*1be00*/  @!P1 NANOSLEEP.SYNCS 0x989680 ;  /* 0x009896800000995d */ /* 0x004fea0003900000 */
[----:B------:R-:W2:Y:S02]  /*1be10*/  @!P1 SYNCS.PHASECHK.TRANS64 P1, [R0+URZ+0x1c038], R3 ;  /* 0x01c03803000095a7 */ /* 0x000ea400080210ff */
[----:B--2---:R-:W-:Y:S05]  /*1be20*/  @!P1 BRA `(.L_x_470) ;  /* 0xfffffffc00f09947 */ /* 0x004fea000383ffff */
[----:B------:R-:W-:Y:S05]  /*1be30*/  BRA `(.L_x_471) ;  /* 0xffffffcc00347947 */ /* 0x000fea000383ffff */
.L_x_327:
[----:B------:R-:W-:-:S07]  /*1be40*/  MOV R0, UR17 ;  /* 0x0000001100007c02 */ /* 0x000fce0008000f00 */
.L_x_472:
[----:B-1----:R1:W2:Y:S02]  /*1be50*/  SYNCS.PHASECHK.TRANS64.TRYWAIT P1, [R0+URZ+0x1c038], R3 ;  /* 0x01c03803000075a7 */ /* 0x0022a400080211ff */
[----:B--2---:R-:W-:Y:S05]  /*1be60*/  @!P1 NANOSLEEP.SYNCS 0x989680 ;  /* 0x009896800000995d */ /* 0x004fea0003900000 */
[----:B------:R-:W2:Y:S02]  /*1be70*/  @!P1 SYNCS.PHASECHK.TRANS64 P1, [R0+URZ+0x1c038], R3 ;  /* 0x01c03803000095a7 */ /* 0x000ea400080210ff */
[----:B--2---:R-:W-:Y:S05]  /*1be80*/  @!P1 BRA `(.L_x_472) ;  /* 0xfffffffc00f09947 */ /* 0x004fea000383ffff */
[----:B------:R-:W-:Y:S05]  /*1be90*/  BRA `(.L_x_473) ;  /* 0xffffffcc009c7947 */ /* 0x000fea000383ffff */
.L_x_332:
[----:B------:R-:W-:-:S07]  /*1bea0*/  MOV R0, UR17 ;  /* 0x0000001100007c02 */ /* 0x000fce0008000f00 */
.L_x_474:
[----:B-1----:R1:W2:Y:S02]  /*1beb0*/  SYNCS.PHASECHK.TRANS64.TRYWAIT P1, [R0+URZ+0x1c038], R3 ;  /* 0x01c03803000075a7 */ /* 0x0022a400080211ff */
[----:B--2---:R-:W-:Y:S05]  /*1bec0*/  @!P1 NANOSLEEP.SYNCS 0x989680 ;  /* 0x009896800000995d */ /* 0x004fea0003900000 */
[----:B------:R-:W2:Y:S02]  /*1bed0*/  @!P1 SYNCS.PHASECHK.TRANS64 P1, [R0+URZ+0x1c038], R3 ;  /* 0x01c03803000095a7 */ /* 0x000ea400080210ff */
[----:B--2---:R-:W-:Y:S05]  /*1bee0*/  @!P1 BRA `(.L_x_474) ;  /* 0xfffffffc00f09947 */ /* 0x004fea000383ffff */
[----:B------:R-:W-:Y:S05]  /*1bef0*/  BRA `(.L_x_475) ;  /* 0xffffffd000047947 */ /* 0x000fea000383ffff */
.L_x_337:
[----:B------:R-:W-:-:S07]  /*1bf00*/  MOV R0, UR17 ;  /* 0x0000001100007c02 */ /* 0x000fce0008000f00 */
.L_x_476:
[----:B-1----:R1:W2:Y:S02]  /*1bf10*/  SYNCS.PHASECHK.TRANS64.TRYWAIT P1, [R0+URZ+0x1c038], R3 ;  /* 0x01c03803000075a7 */ /* 0x0022a400080211ff */
[----:B--2---:R-:W-:Y:S05]  /*1bf20*/  @!P1 NANOSLEEP.SYNCS 0x989680 ;  /* 0x009896800000995d */ /* 0x004fea0003900000 */
[----:B------:R-:W2:Y:S02]  /*1bf30*/  @!P1 SYNCS.PHASECHK.TRANS64 P1, [R0+URZ+0x1c038], R3 ;  /* 0x01c03803000095a7 */ /* 0x000ea400080210ff */
[----:B--2---:R-:W-:Y:S05]  /*1bf40*/  @!P1 BRA `(.L_x_476) ;  /* 0xfffffffc00f09947 */ /* 0x004fea000383ffff */
[----:B------:R-:W-:Y:S05]  /*1bf50*/  BRA `(.L_x_477) ;  /* 0xffffffd0006c7947 */ /* 0x000fea000383ffff */
.L_x_342:
[----:B------:R-:W-:-:S07]  /*1bf60*/  MOV R0, UR17 ;  /* 0x0000001100007c02 */ /* 0x000fce0008000f00 */
.L_x_478:
[----:B-1----:R1:W2:Y:S02]  /*1bf70*/  SYNCS.PHASECHK.TRANS64.TRYWAIT P1, [R0+URZ+0x1c038], R3 ;  /* 0x01c03803000075a7 */ /* 0x0022a400080211ff */
[----:B--2---:R-:W-:Y:S05]  /*1bf80*/  @!P1 NANOSLEEP.SYNCS 0x989680 ;  /* 0x009896800000995d */ /* 0x004fea0003900000 */
[----:B------:R-:W2:Y:S02]  /*1bf90*/  @!P1 SYNCS.PHASECHK.TRANS64 P1, [R0+URZ+0x1c038], R3 ;  /* 0x01c03803000095a7 */ /* 0x000ea400080210ff */
[----:B--2---:R-:W-:Y:S05]  /*1bfa0*/  @!P1 BRA `(.L_x_478) ;  /* 0xfffffffc00f09947 */ /* 0x004fea000383ffff */
[----:B------:R-:W-:Y:S05]  /*1bfb0*/  BRA `(.L_x_479) ;  /* 0xffffffd000d87947 */ /* 0x000fea000383ffff */
.L_x_347:
[----:B------:R-:W-:-:S07]  /*1bfc0*/  MOV R0, UR17 ;  /* 0x0000001100007c02 */ /* 0x000fce0008000f00 */
.L_x_480:
[----:B-1----:R1:W2:Y:S02]  /*1bfd0*/  SYNCS.PHASECHK.TRANS64.TRYWAIT P1, [R0+URZ+0x1c038], R3 ;  /* 0x01c03803000075a7 */ /* 0x0022a400080211ff */
[----:B--2---:R-:W-:Y:S05]  /*1bfe0*/  @!P1 NANOSLEEP.SYNCS 0x989680 ;  /* 0x009896800000995d */ /* 0x004fea0003900000 */
[----:B------:R-:W2:Y:S02]  /*1bff0*/  @!P1 SYNCS.PHASECHK.TRANS64 P1, [R0+URZ+0x1c038], R3 ;  /* 0x01c03803000095a7 */ /* 0x000ea400080210ff */
[----:B--2---:R-:W-:Y:S05]  /*1c000*/  @!P1 BRA `(.L_x_480) ;  /* 0xfffffffc00f09947 */ /* 0x004fea000383ffff */
[----:B------:R-:W-:Y:S05]  /*1c010*/  BRA `(.L_x_481) ;  /* 0xffffffd400407947 */ /* 0x000fea000383ffff */
.L_x_353:
[----:B------:R-:W-:-:S07]  /*1c020*/  MOV R0, UR17 ;  /* 0x0000001100007c02 */ /* 0x000fce0008000f00 */
.L_x_482:
[----:B-1----:R1:W2:Y:S02]  /*1c030*/  SYNCS.PHASECHK.TRANS64.TRYWAIT P1, [R0+URZ+0x1c038], R3 ;  /* 0x01c03803000075a7 */ /* 0x0022a400080211ff */
[----:B--2---:R-:W-:Y:S05]  /*1c040*/  @!P1 NANOSLEEP.SYNCS 0x989680 ;  /* 0x009896800000995d */ /* 0x004fea0003900000 */
[----:B------:R-:W2:Y:S02]  /*1c050*/  @!P1 SYNCS.PHASECHK.TRANS64 P1, [R0+URZ+0x1c038], R3 ;  /* 0x01c03803000095a7 */ /* 0x000ea400080210ff */
[----:B--2---:R-:W-:Y:S05]  /*1c060*/  @!P1 BRA `(.L_x_482) ;  /* 0xfffffffc00f09947 */ /* 0x004fea000383ffff */
[----:B------:R-:W-:Y:S05]  /*1c070*/  BRA `(.L_x_483) ;  /* 0xffffffd400bc7947 */ /* 0x000fea000383ffff */
.L_x_358:
[----:B------:R-:W-:-:S07]  /*1c080*/  MOV R0, UR17 ;  /* 0x0000001100007c02 */ /* 0x000fce0008000f00 */
.L_x_484:
[----:B-1----:R1:W2:Y:S02]  /*1c090*/  SYNCS.PHASECHK.TRANS64.TRYWAIT P1, [R0+URZ+0x1c038], R3 ;  /* 0x01c03803000075a7 */ /* 0x0022a400080211ff */
[----:B--2---:R-:W-:Y:S05]  /*1c0a0*/  @!P1 NANOSLEEP.SYNCS 0x989680 ;  /* 0x009896800000995d */ /* 0x004fea0003900000 */
[----:B------:R-:W2:Y:S02]  /*1c0b0*/  @!P1 SYNCS.PHASECHK.TRANS64 P1, [R0+URZ+0x1c038], R3 ;  /* 0x01c03803000095a7 */ /* 0x000ea400080210ff */
[----:B--2---:R-:W-:Y:S05]  /*1c0c0*/  @!P1 BRA `(.L_x_484) ;  /* 0xfffffffc00f09947 */ /* 0x004fea000383ffff */
[----:B------:R-:W-:Y:S05]  /*1c0d0*/  BRA `(.L_x_485) ;  /* 0xffffffd800247947 */ /* 0x000fea000383ffff */
.L_x_363:
[----:B------:R-:W-:-:S07]  /*1c0e0*/  MOV R0, UR17 ;  /* 0x0000001100007c02 */ /* 0x000fce0008000f00 */
.L_x_486:
[----:B-1----:R1:W2:Y:S02]  /*1c0f0*/  SYNCS.PHASECHK.TRANS64.TRYWAIT P1, [R0+URZ+0x1c038], R3 ;  /* 0x01c03803000075a7 */ /* 0x0022a400080211ff */
[----:B--2---:R-:W-:Y:S05]  /*1c100*/  @!P1 NANOSLEEP.SYNCS 0x989680 ;  /* 0x009896800000995d */ /* 0x004fea0003900000 */
[----:B------:R-:W2:Y:S02]  /*1c110*/  @!P1 SYNCS.PHASECHK.TRANS64 P1, [R0+URZ+0x1c038], R3 ;  /* 0x01c03803000095a7 */ /* 0x000ea400080210ff */
[----:B--2---:R-:W-:Y:S05]  /*1c120*/  @!P1 BRA `(.L_x_486) ;  /* 0xfffffffc00f09947 */ /* 0x004fea000383ffff */
[----:B------:R-:W-:Y:S05]  /*1c130*/  BRA `(.L_x_487) ;  /* 0xffffffd800947947 */ /* 0x000fea000383ffff */
.L_x_368:
[----:B------:R-:W-:-:S07]  /*1c140*/  MOV R0, UR17 ;  /* 0x0000001100007c02 */ /* 0x000fce0008000f00 */
.L_x_488:
[----:B-1----:R1:W2:Y:S02]  /*1c150*/  SYNCS.PHASECHK.TRANS64.TRYWAIT P1, [R0+URZ+0x1c038], R3 ;  /* 0x01c03803000075a7 */ /* 0x0022a400080211ff */
[----:B--2---:R-:W-:Y:S05]  /*1c160*/  @!P1 NANOSLEEP.SYNCS 0x989680 ;  /* 0x009896800000995d */ /* 0x004fea0003900000 */
[----:B------:R-:W2:Y:S02]  /*1c170*/  @!P1 SYNCS.PHASECHK.TRANS64 P1, [R0+URZ+0x1c038], R3 ;  /* 0x01c03803000095a7 */ /* 0x000ea400080210ff */
[----:B--2---:R-:W-:Y:S05]  /*1c180*/  @!P1 BRA `(.L_x_488) ;  /* 0xfffffffc00f09947 */ /* 0x004fea000383ffff */
[----:B------:R-:W-:Y:S05]  /*1c190*/  BRA `(.L_x_489) ;  /* 0xffffffd800fc7947 */ /* 0x000fea000383ffff */
.L_x_373:
[----:B------:R-:W-:-:S07]  /*1c1a0*/  MOV R0, UR17 ;  /* 0x0000001100007c02 */ /* 0x000fce0008000f00 */
.L_x_490:
[----:B-1----:R1:W2:Y:S02]  /*1c1b0*/  SYNCS.PHASECHK.TRANS64.TRYWAIT P1, [R0+URZ+0x1c038], R3 ;  /* 0x01c03803000075a7 */ /* 0x0022a400080211ff */
[----:B--2---:R-:W-:Y:S05]  /*1c1c0*/  @!P1 NANOSLEEP.SYNCS 0x989680 ;  /* 0x009896800000995d */ /* 0x004fea0003900000 */
[----:B------:R-:W2:Y:S02]  /*1c1d0*/  @!P1 SYNCS.PHASECHK.TRANS64 P1, [R0+URZ+0x1c038], R3 ;  /* 0x01c03803000095a7 */ /* 0x000ea400080210ff */
[----:B--2---:R-:W-:Y:S05]  /*1c1e0*/  @!P1 BRA `(.L_x_490) ;  /* 0xfffffffc00f09947 */ /* 0x004fea000383ffff */
[----:B------:R-:W-:Y:S05]  /*1c1f0*/  BRA `(.L_x_491) ;  /* 0xffffffdc00707947 */ /* 0x000fea000383ffff */
.L_x_378:
[----:B------:R-:W-:-:S07]  /*1c200*/  MOV R0, UR9 ;  /* 0x0000000900007c02 */ /* 0x000fce0008000f00 */
.L_x_492:
[----:B-1----:R1:W2:Y:S02]  /*1c210*/  SYNCS.PHASECHK.TRANS64.TRYWAIT P1, [R0+URZ+0x1c038], R3 ;  /* 0x01c03803000075a7 */ /* 0x0022a400080211ff */
[----:B--2---:R-:W-:Y:S05]  /*1c220*/  @!P1 NANOSLEEP.SYNCS 0x989680 ;  /* 0x009896800000995d */ /* 0x004fea0003900000 */
[----:B------:R-:W2:Y:S02]  /*1c230*/  @!P1 SYNCS.PHASECHK.TRANS64 P1, [R0+URZ+0x1c038], R3 ;  /* 0x01c03803000095a7 */ /* 0x000ea400080210ff */
[----:B--2---:R-:W-:Y:S05]  /*1c240*/  @!P1 BRA `(.L_x_492) ;  /* 0xfffffffc00f09947 */ /* 0x004fea000383ffff */
[----:B------:R-:W-:Y:S05]  /*1c250*/  BRA `(.L_x_493) ;  /* 0xffffffdc00d87947 */ /* 0x000fea000383ffff */
.L_x_385:
[----:B------:R-:W-:-:S07]  /*1c260*/  MOV R0, UR17 ;  /* 0x0000001100007c02 */ /* 0x000fce0008000f00 */
.L_x_494:
[----:B-1----:R1:W4:Y:S02]  /*1c270*/  SYNCS.PHASECHK.TRANS64.TRYWAIT P0, [R0+URZ+0x1c0b0], R3 ;  /* 0x01c0b003000075a7 */ /* 0x00232400080011ff */
[----:B----4-:R-:W-:Y:S05]  /*1c280*/  @!P0 NANOSLEEP.SYNCS 0x989680 ;  /* 0x009896800000895d */ /* 0x010fea0003900000 */
[----:B------:R-:W4:Y:S02]  /*1c290*/  @!P0 SYNCS.PHASECHK.TRANS64 P0, [R0+URZ+0x1c0b0], R3 ;  /* 0x01c0b003000085a7 */ /* 0x000f2400080010ff */
[----:B----4-:R-:W-:Y:S05]  /*1c2a0*/  @!P0 BRA `(.L_x_494) ;  /* 0xfffffffc00f08947 */ /* 0x010fea000383ffff */
[----:B------:R-:W-:Y:S05]  /*1c2b0*/  BRA `(.L_x_495) ;  /* 0xffffffe400687947 */ /* 0x000fea000383ffff */
.L_x_387:
[----:B-1----:R-:W-:-:S07]  /*1c2c0*/  MOV R0, UR17 ;  /* 0x0000001100007c02 */ /* 0x002fce0008000f00 */
.L_x_496:
[----:B-1----:R1:W4:Y:S02]  /*1c2d0*/  SYNCS.PHASECHK.TRANS64.TRYWAIT P0, [R0+URZ+0x1c0b8], R3 ;  /* 0x01c0b803000075a7 */ /* 0x00232400080011ff */
[----:B----4-:R-:W-:Y:S05]  /*1c2e0*/  @!P0 NANOSLEEP.SYNCS 0x989680 ;  /* 0x009896800000895d */ /* 0x010fea0003900000 */
[----:B------:R-:W4:Y:S02]  /*1c2f0*/  @!P0 SYNCS.PHASECHK.TRANS64 P0, [R0+URZ+0x1c0b8], R3 ;  /* 0x01c0b803000085a7 */ /* 0x000f2400080010ff */
[----:B----4-:R-:W-:Y:S05]  /*1c300*/  @!P0 BRA `(.L_x_496) ;  /* 0xfffffffc00f08947 */ /* 0x010fea000383ffff */
[----:B------:R-:W-:Y:S05]  /*1c310*/  BRA `(.L_x_497) ;  /* 0xffffffe400787947 */ /* 0x000fea000383ffff */
        .weak           $__internal_0_$__cuda_sm10x_tcgen05_guardrail_trap_col_being_dealloced_not_returned_by_alloc
        .type           $__internal_0_$__cuda_sm10x_tcgen05_guardrail_trap_col_being_dealloced_not_returned_by_alloc,@function
        .size           $__internal_0_$__cuda_sm10x_tcgen05_guardrail_trap_col_being_dealloced_not_returned_by_alloc,($__internal_1_$__cuda_sm10x_tcgen05_guardrail_trap_phase_invalid_during_alloc - $__internal_0_$__cuda_sm10x_tcgen05_guardrail_trap_col_being_dealloced_not_returned_by_alloc)
$__internal_0_$__cuda_sm10x_tcgen05_guardrail_trap_col_being_dealloced_not_returned_by_alloc:
[----:B------:R-:W-:Y:S05]  /*1c320*/  BPT.TRAP 0x1 ;  /* 0x000000040000795c */ /* 0x000fea0000300000 */
[----:B------:R-:W-:-:S04]  /*1c330*/  MOV R3, 0x0 ;  /* 0x0000000000037802 */ /* 0x000fc80000000f00 */
[----:B------:R-:W-:Y:S05]  /*1c340*/  RET.REL.NODEC R2 `(_ZN7cutlass13device_kernelINS_4fmha6kernel36Sm100FmhaFwdKernelTmaWarpspecializedIN4cute5tupleIJiiiNS5_IJNS5_IJiiEEEiEEEEEENS1_10collective38Sm100FmhaFwdMainloopTmaWarpspecializedINS_10bfloat16_tEffNS5_IJNS4_1CILi256EEENSC_ILi128EEENSC_ILi64EEEEEENS5_IJiNSC_ILi1EEES7_EEENS5_IJiSH_NS5_IJNS5_IJNSC_ILi0EEEiEEEiEEEEEESM_NS9_12ResidualMaskENS5_IJNSC_ILi2EEESH_SH_EEENSC_ILb0EEEEENS9_38Sm100FmhaFwdEpilogueTmaWarpspecializedINS_6half_tEfNS5_IJSE_SF_SE_EEESI_NS5_IJSH_S7_EEESQ_EENS2_23PersistentTileSchedulerENS2_41Sm100FmhaCtxKernelWarpspecializedScheduleEEEEEvNT_6ParamsE) ;  /* 0xfffffe3c022c7950 */ /* 0x000fea0003c3ffff */
        .weak           $__internal_1_$__cuda_sm10x_tcgen05_guardrail_trap_phase_invalid_during_alloc
        .type           $__internal_1_$__cuda_sm10x_tcgen05_guardrail_trap_phase_invalid_during_alloc,@function
        .size           $__internal_1_$__cuda_sm10x_tcgen05_guardrail_trap_phase_invalid_during_alloc,($__internal_2_$__cuda_sm10x_tcgen05_guardrail_trap_unallocated_columns_being_dealloced - $__internal_1_$__cuda_sm10x_tcgen05_guardrail_trap_phase_invalid_during_alloc)
$__internal_1_$__cuda_sm10x_tcgen05_guardrail_trap_phase_invalid_during_alloc:
[----:B------:R-:W-:Y:S05]  /*1c350*/  BPT.TRAP 0x1 ;  /* 0x000000040000795c */ /* 0x000fea0000300000 */
[----:B------:R-:W-:-:S04]  /*1c360*/  HFMA2 R3, -RZ, RZ, 0, 0 ;  /* 0x00000000ff037431 */ /* 0x000fc800000001ff */
[----:B------:R-:W-:Y:S05]  /*1c370*/  RET.REL.NODEC R2 `(_ZN7cutlass13device_kernelINS_4fmha6kernel36Sm100FmhaFwdKernelTmaWarpspecializedIN4cute5tupleIJiiiNS5_IJNS5_IJiiEEEiEEEEEENS1_10collective38Sm100FmhaFwdMainloopTmaWarpspecializedINS_10bfloat16_tEffNS5_IJNS4_1CILi256EEENSC_ILi128EEENSC_ILi64EEEEEENS5_IJiNSC_ILi1EEES7_EEENS5_IJiSH_NS5_IJNS5_IJNSC_ILi0EEEiEEEiEEEEEESM_NS9_12ResidualMaskENS5_IJNSC_ILi2EEESH_SH_EEENSC_ILb0EEEEENS9_38Sm100FmhaFwdEpilogueTmaWarpspecializedINS_6half_tEfNS5_IJSE_SF_SE_EEESI_NS5_IJSH_S7_EEESQ_EENS2_23PersistentTileSchedulerENS2_41Sm100FmhaCtxKernelWarpspecializedScheduleEEEEEvNT_6ParamsE) ;  /* 0xfffffe3c02207950 */ /* 0x000fea0003c3ffff */
        .weak           $__internal_2_$__cuda_sm10x_tcgen05_guardrail_trap_unallocated_columns_being_dealloced
        .type           $__internal_2_$__cuda_sm10x_tcgen05_guardrail_trap_unallocated_columns_being_dealloced,@function
        .size           $__internal_2_$__cuda_sm10x_tcgen05_guardrail_trap_unallocated_columns_being_dealloced,($__internal_3_$__cuda_sm3x_div_rn_noftz_f32_slowpath - $__internal_2_$__cuda_sm10x_tcgen05_guardrail_trap_unallocated_columns_being_dealloced)
$__internal_2_$__cuda_sm10x_tcgen05_guardrail_trap_unallocated_columns_being_dealloced:
[----:B------:R-:W-:Y:S05]  /*1c380*/  BPT.TRAP 0x1 ;  /* 0x000000040000795c */ /* 0x000fea0000300000 */
[----:B------:R-:W-:-:S04]  /*1c390*/  MOV R3, 0x0 ;  /* 0x0000000000037802 */ /* 0x000fc80000000f00 */
[----:B------:R-:W-:Y:S05]  /*1c3a0*/  RET.REL.NODEC R2 `(_ZN7cutlass13device_kernelINS_4fmha6kernel36Sm100FmhaFwdKernelTmaWarpspecializedIN4cute5tupleIJiiiNS5_IJNS5_IJiiEEEiEEEEEENS1_10collective38Sm100FmhaFwdMainloopTmaWarpspecializedINS_10bfloat16_tEffNS5_IJNS4_1CILi256EEENSC_ILi128EEENSC_ILi64EEEEEENS5_IJiNSC_ILi1EEES7_EEENS5_IJiSH_NS5_IJNS5_IJNSC_ILi0EEEiEEEiEEEEEESM_NS9_12ResidualMaskENS5_IJNSC_ILi2EEESH_SH_EEENSC_ILb0EEEEENS9_38Sm100FmhaFwdEpilogueTmaWarpspecializedINS_6half_tEfNS5_IJSE_SF_SE_EEESI_NS5_IJSH_S7_EEESQ_EENS2_23PersistentTileSchedulerENS2_41Sm100FmhaCtxKernelWarpspecializedScheduleEEEEEvNT_6ParamsE) ;  /* 0xfffffe3c02147950 */ /* 0x000fea0003c3ffff */
        .weak           $__internal_3_$__cuda_sm3x_div_rn_noftz_f32_slowpath
        .type           $__internal_3_$__cuda_sm3x_div_rn_noftz_f32_slowpath,@function
        .size           $__internal_3_$__cuda_sm3x_div_rn_noftz_f32_slowpath,(.L_x_514 - $__internal_3_$__cuda_sm3x_div_rn_noftz_f32_slowpath)
$__internal_3_$__cuda_sm3x_div_rn_noftz_f32_slowpath:
[----:B------:R-:W-:Y:S01]  /*1c3b0*/  SHF.R.U32.HI R3, RZ, 0x17, R24 ;  /* 0x00000017ff037819 */ /* 0x000fe20000011618 */
[----:B------:R-:W-:Y:S01]  /*1c3c0*/  BSSY B1, `(.L_x_498) ;  /* 0x0000065000017945 */ /* 0x000fe20003800000 */
[--C-:B------:R-:W-:Y:S01]  /*1c3d0*/  SHF.R.U32.HI R8, RZ, 0x17, R32.reuse ;  /* 0x00000017ff087819 */ /* 0x100fe20000011620 */
[----:B------:R-:W-:Y:S01]  /*1c3e0*/  IMAD.MOV.U32 R7, RZ, RZ, R32 ;  /* 0x000000ffff077224 */ /* 0x000fe200078e0020 */
[----:B------:R-:W-:Y:S01]  /*1c3f0*/  LOP3.LUT R3, R3, 0xff, RZ, 0xc0, !PT ;  /* 0x000000ff03037812 */ /* 0x000fe200078ec0ff */
[----:B------:R-:W-:Y:S01]  /*1c400*/  IMAD.MOV.U32 R6, RZ, RZ, R24 ;  /* 0x000000ffff067224 */ /* 0x000fe200078e0018 */
[----:B------:R-:W-:-:S03]  /*1c410*/  LOP3.LUT R8, R8, 0xff, RZ, 0xc0, !PT ;  /* 0x000000ff08087812 */ /* 0x000fc600078ec0ff */
[----:B------:R-:W-:Y:S02]  /*1c420*/  VIADD R0, R3, 0xffffffff ;  /* 0xffffffff03007836 */ /* 0x000fe40000000000 */
[----:B------:R-:W-:-:S03]  /*1c430*/  VIADD R5, R8, 0xffffffff ;  /* 0xffffffff08057836 */ /* 0x000fc60000000000 */
[----:B------:R-:W-:-:S04]  /*1c440*/  ISETP.GT.U32.AND P0, PT, R0, 0xfd, PT ;  /* 0x000000fd0000780c */ /* 0x000fc80003f04070 */
[----:B------:R-:W-:-:S13]  /*1c450*/  ISETP.GT.U32.OR P0, PT, R5, 0xfd, P0 ;  /* 0x000000fd0500780c */ /* 0x000fda0000704470 */
[----:B------:R-:W-:Y:S01]  /*1c460*/  @!P0 IMAD.MOV.U32 R10, RZ, RZ, RZ ;  /* 0x000000ffff0a8224 */ /* 0x000fe200078e00ff */
[----:B------:R-:W-:Y:S06]  /*1c470*/  @!P0 BRA `(.L_x_499) ;  /* 0x00000000005c8947 */ /* 0x000fec0003800000 */
[----:B------:R-:W-:Y:S02]  /*1c480*/  FSETP.GTU.FTZ.AND P1, PT, |R32|, +INF , PT ;  /* 0x7f8000002000780b */ /* 0x000fe40003f3c200 */
[----:B------:R-:W-:-:S04]  /*1c490*/  FSETP.GTU.FTZ.AND P0, PT, |R24|, +INF , PT ;  /* 0x7f8000001800780b */ /* 0x000fc80003f1c200 */
[----:B------:R-:W-:-:S13]  /*1c4a0*/  PLOP3.LUT P0, PT, P1, P0, PT, 0xf8, 0x8f ;  /* 0x00000000008f781c */ /* 0x000fda0000f01f70 */
[----:B------:R-:W-:Y:S05]  /*1c4b0*/  @P0 BRA `(.L_x_500) ;  /* 0x0000000400500947 */ /* 0x000fea0003800000 */
[----:B------:R-:W-:-:S13]  /*1c4c0*/  LOP3.LUT P0, RZ, R6, 0x7fffffff, R7, 0xc8, !PT ;  /* 0x7fffffff06ff7812 */ /* 0x000fda000780c807 */
[----:B------:R-:W-:Y:S05]  /*1c4d0*/  @!P0 BRA `(.L_x_501) ;  /* 0x0000000400408947 */ /* 0x000fea0003800000 */
[----:B------:R-:W-:Y:S02]  /*1c4e0*/  FSETP.NEU.FTZ.AND P0, PT, |R32|, +INF , PT ;  /* 0x7f8000002000780b */ /* 0x000fe40003f1d200 */
[----:B------:R-:W-:Y:S02]  /*1c4f0*/  FSETP.NEU.FTZ.AND P1, PT, |R24|, +INF , PT ;  /* 0x7f8000001800780b */ /* 0x000fe40003f3d200 */
[----:B------:R-:W-:-:S11]  /*1c500*/  FSETP.NEU.FTZ.AND P2, PT, |R32|, +INF , PT ;  /* 0x7f8000002000780b */ /* 0x000fd60003f5d200 */
[----:B------:R-:W-:Y:S05]  /*1c510*/  @!P1 BRA !P0, `(.L_x_501) ;  /* 0x0000000400309947 */ /* 0x000fea0004000000 */
[----:B------:R-:W-:-:S04]  /*1c520*/  LOP3.LUT P0, RZ, R7, 0x7fffffff, RZ, 0xc0, !PT ;  /* 0x7fffffff07ff7812 */ /* 0x000fc8000780c0ff */
[----:B------:R-:W-:-:S13]  /*1c530*/  PLOP3.LUT P0, PT, P1, P0, PT, 0x2f, 0xf2 ;  /* 0x0000000000f2781c */ /* 0x000fda0000f00577 */
[----:B------:R-:W-:Y:S05]  /*1c540*/  @P0 BRA `(.L_x_502) ;  /* 0x00000004001c0947 */ /* 0x000fea0003800000 */
[----:B------:R-:W-:-:S04]  /*1c550*/  LOP3.LUT P0, RZ, R6, 0x7fffffff, RZ, 0xc0, !PT ;  /* 0x7fffffff06ff7812 */ /* 0x000fc8000780c0ff */
[----:B------:R-:W-:-:S13]  /*1c560*/  PLOP3.LUT P0, PT, P2, P0, PT, 0x2f, 0xf2 ;  /* 0x0000000000f2781c */ /* 0x000fda0001700577 */
[----:B------:R-:W-:Y:S05]  /*1c570*/  @P0 BRA `(.L_x_503) ;  /* 0x0000000400040947 */ /* 0x000fea0003800000 */
[----:B------:R-:W-:Y:S02]  /*1c580*/  ISETP.GE.AND P1, PT, R5, RZ, PT ;  /* 0x000000ff0500720c */ /* 0x000fe40003f26270 */
[----:B------:R-:W-:-:S11]  /*1c590*/  ISETP.GE.AND P0, PT, R0, RZ, PT ;  /* 0x000000ff0000720c */ /* 0x000fd60003f06270 */
[----:B------:R-:W-:Y:S01]  /*1c5a0*/  @P1 MOV R10, RZ ;  /* 0x000000ff000a1202 */ /* 0x000fe20000000f00 */
[----:B------:R-:W-:Y:S01]  /*1c5b0*/  @!P1 FFMA R7, R32, 1.84467440737095516160e+19, RZ ;  /* 0x5f80000020079823 */ /* 0x000fe200000000ff */
[----:B------:R-:W-:Y:S01]  /*1c5c0*/  @!P1 MOV R10, 0xffffffc0 ;  /* 0xffffffc0000a9802 */ /* 0x000fe20000000f00 */
[----:B------:R-:W-:-:S03]  /*1c5d0*/  @!P0 FFMA R6, R24, 1.84467440737095516160e+19, RZ ;  /* 0x5f80000018068823 */ /* 0x000fc600000000ff */
[----:B------:R-:W-:-:S07]  /*1c5e0*/  @!P0 IADD3 R10, PT, PT, R10, 0x40, RZ ;  /* 0x000000400a0a8810 */ /* 0x000fce0007ffe0ff */
.L_x_499:
[----:B------:R-:W-:Y:S01]  /*1c5f0*/  LEA R11, R3, 0xc0800000, 0x17 ;  /* 0xc0800000030b7811 */ /* 0x000fe200078eb8ff */
[----:B------:R-:W-:Y:S01]  /*1c600*/  BSSY B0, `(.L_x_504) ;  /* 0x0000036000007945 */ /* 0x000fe20003800000 */
[----:B------:R-:W-:Y:S02]  /*1c610*/  IADD3 R8, PT, PT, R8, -0x7f, RZ ;  /* 0xffffff8108087810 */ /* 0x000fe40007ffe0ff */
[----:B------:R-:W-:-:S03]  /*1c620*/  IADD3 R11, PT, PT, -R11, R6, RZ ;  /* 0x000000060b0b7210 */ /* 0x000fc60007ffe1ff */
[----:B------:R-:W-:Y:S01]  /*1c630*/  IMAD R9, R8, -0x800000, R7 ;  /* 0xff80000008097824 */ /* 0x000fe200078e0207 */
[----:B------:R-:W1:Y:S01]  /*1c640*/  MUFU.RCP R5, R11 ;  /* 0x0000000b00057308 */ /* 0x000e620000001000 */
[----:B------:R-:W-:-:S04]  /*1c650*/  FADD.FTZ R6, -R11, -RZ ;  /* 0x800000ff0b067221 */ /* 0x000fc80000010100 */
[----:B-1----:R-:W-:-:S04]  /*1c660*/  FFMA R0, R5, R6, 1 ;  /* 0x3f80000005007423 */ /* 0x002fc80000000006 */
[----:B------:R-:W-:-:S04]  /*1c670*/  FFMA R0, R5, R0, R5 ;  /* 0x0000000005007223 */ /* 0x000fc80000000005 */
[----:B------:R-:W-:-:S04]  /*1c680*/  FFMA R7, R9, R0, RZ ;  /* 0x0000000009077223 */ /* 0x000fc800000000ff */
[----:B------:R-:W-:-:S04]  /*1c690*/  FFMA R5, R6, R7, R9 ;  /* 0x0000000706057223 */ /* 0x000fc80000000009 */
[----:B------:R-:W-:-:S04]  /*1c6a0*/  FFMA R5, R0, R5, R7 ;  /* 0x0000000500057223 */ /* 0x000fc80000000007 */
[----:B------:R-:W-:Y:S01]  /*1c6b0*/  FFMA R6, R6, R5, R9 ;  /* 0x0000000506067223 */ /* 0x000fe20000000009 */
[----:B------:R-:W-:-:S03]  /*1c6c0*/  IADD3 R9, PT, PT, R8, 0x7f, -R3 ;  /* 0x0000007f08097810 */ /* 0x000fc60007ffe803 */
[----:B------:R-:W-:Y:S01]  /*1c6d0*/  FFMA R7, R0, R6, R5 ;  /* 0x0000000600077223 */ /* 0x000fe20000000005 */
[----:B------:R-:W-:-:S04]  /*1c6e0*/  IADD3 R10, PT, PT, R9, R10, RZ ;  /* 0x0000000a090a7210 */ /* 0x000fc80007ffe0ff */
[----:B------:R-:W-:-:S04]  /*1c6f0*/  SHF.R.U32.HI R3, RZ, 0x17, R7 ;  /* 0x00000017ff037819 */ /* 0x000fc80000011607 */
[----:B------:R-:W-:-:S04]  /*1c700*/  LOP3.LUT R3, R3, 0xff, RZ, 0xc0, !PT ;  /* 0x000000ff03037812 */ /* 0x000fc800078ec0ff */
[----:B------:R-:W-:-:S04]  /*1c710*/  IADD3 R3, PT, PT, R3, R10, RZ ;  /* 0x0000000a03037210 */ /* 0x000fc80007ffe0ff */
[----:B------:R-:W-:-:S04]  /*1c720*/  IADD3 R8, PT, PT, R3, -0x1, RZ ;  /* 0xffffffff03087810 */ /* 0x000fc80007ffe0ff */
[----:B------:R-:W-:-:S13]  /*1c730*/  ISETP.GE.U32.AND P0, PT, R8, 0xfe, PT ;  /* 0x000000fe0800780c */ /* 0x000fda0003f06070 */
[----:B------:R-:W-:Y:S05]  /*1c740*/  @!P0 BRA `(.L_x_505) ;  /* 0x0000000000808947 */ /* 0x000fea0003800000 */
[----:B------:R-:W-:-:S13]  /*1c750*/  ISETP.GT.AND P0, PT, R3, 0xfe, PT ;  /* 0x000000fe0300780c */ /* 0x000fda0003f04270 */
[----:B------:R-:W-:Y:S05]  /*1c760*/  @P0 BRA `(.L_x_506) ;  /* 0x00000000006c0947 */ /* 0x000fea0003800000 */
[----:B------:R-:W-:-:S13]  /*1c770*/  ISETP.GE.AND P0, PT, R3, 0x1, PT ;  /* 0x000000010300780c */ /* 0x000fda0003f06270 */
[----:B------:R-:W-:Y:S05]  /*1c780*/  @P0 BRA `(.L_x_507) ;  /* 0x0000000000740947 */ /* 0x000fea0003800000 */
[----:B------:R-:W-:Y:S02]  /*1c790*/  ISETP.GE.AND P0, PT, R3, -0x18, PT ;  /* 0xffffffe80300780c */ /* 0x000fe40003f06270 */
[----:B------:R-:W-:-:S11]  /*1c7a0*/  LOP3.LUT R7, R7, 0x80000000, RZ, 0xc0, !PT ;  /* 0x8000000007077812 */ /* 0x000fd600078ec0ff */
[----:B------:R-:W-:Y:S05]  /*1c7b0*/  @!P0 BRA `(.L_x_507) ;  /* 0x0000000000688947 */ /* 0x000fea0003800000 */
[CCC-:B------:R-:W-:Y:S01]  /*1c7c0*/  FFMA.RZ R8, R0.reuse, R6.reuse, R5.reuse ;  /* 0x0000000600087223 */ /* 0x1c0fe2000000c005 */
[CCC-:B------:R-:W-:Y:S01]  /*1c7d0*/  FFMA.RP R9, R0.reuse, R6.reuse, R5.reuse ;  /* 0x0000000600097223 */ /* 0x1c0fe20000008005 */
[----:B------:R-:W-:Y:S01]  /*1c7e0*/  FFMA.RM R6, R0, R6, R5 ;  /* 0x0000000600067223 */ /* 0x000fe20000004005 */
[C---:B------:R-:W-:Y:S01]  /*1c7f0*/  VIADD R0, R3.reuse, 0x20 ;  /* 0x0000002003007836 */ /* 0x040fe20000000000 */
[C---:B------:R-:W-:Y:S02]  /*1c800*/  ISETP.NE.AND P0, PT, R3.reuse, RZ, PT ;  /* 0x000000ff0300720c */ /* 0x040fe40003f05270 */
[----:B------:R-:W-:Y:S02]  /*1c810*/  LOP3.LUT R8, R8, 0x7fffff, RZ, 0xc0, !PT ;  /* 0x007fffff08087812 */ /* 0x000fe400078ec0ff */
[----:B------:R-:W-:Y:S01]  /*1c820*/  ISETP.NE.AND P1, PT, R3, RZ, PT ;  /* 0x000000ff0300720c */ /* 0x000fe20003f25270 */
[----:B------:R-:W-:Y:S01]  /*1c830*/  IMAD.MOV R3, RZ, RZ, -R3 ;  /* 0x000000ffff037224 */ /* 0x000fe200078e0a03 */
[----:B------:R-:W-:-:S02]  /*1c840*/  LOP3.LUT R5, R8, 0x800000, RZ, 0xfc, !PT ;  /* 0x0080000008057812 */ /* 0x000fc400078efcff */
[----:B------:R-:W-:Y:S02]  /*1c850*/  FSETP.NEU.FTZ.AND P2, PT, R9, R6, PT ;  /* 0x000000060900720b */ /* 0x000fe40003f5d000 */
[----:B------:R-:W-:Y:S02]  /*1c860*/  SHF.L.U32 R0, R5, R0, RZ ;  /* 0x0000000005007219 */ /* 0x000fe400000006ff */
[----:B------:R-:W-:Y:S02]  /*1c870*/  SEL R6, R3, RZ, P0 ;  /* 0x000000ff03067207 */ /* 0x000fe40000000000 */
[----:B------:R-:W-:Y:S02]  /*1c880*/  ISETP.NE.AND P1, PT, R0, RZ, P1 ;  /* 0x000000ff0000720c */ /* 0x000fe40000f25270 */
[----:B------:R-:W-:Y:S02]  /*1c890*/  SHF.R.U32.HI R5, RZ, R6, R5 ;  /* 0x00000006ff057219 */ /* 0x000fe40000011605 */
[----:B------:R-:W-:-:S02]  /*1c8a0*/  PLOP3.LUT P1, PT, P2, P1, PT, 0xf8, 0x8f ;  /* 0x00000000008f781c */ /* 0x000fc40001723f70 */
[----:B------:R-:W-:Y:S02]  /*1c8b0*/  SHF.R.U32.HI R3, RZ, 0x1, R5 ;  /* 0x00000001ff037819 */ /* 0x000fe40000011605 */
[----:B------:R-:W-:-:S04]  /*1c8c0*/  SEL R0, RZ, 0x1, !P1 ;  /* 0x00000001ff007807 */ /* 0x000fc80004800000 */
[----:B------:R-:W-:-:S04]  /*1c8d0*/  LOP3.LUT R0, R0, 0x1, R3, 0xf8, !PT ;  /* 0x0000000100007812 */ /* 0x000fc800078ef803 */
[----:B------:R-:W-:-:S05]  /*1c8e0*/  LOP3.LUT R0, R0, R5, RZ, 0xc0, !PT ;  /* 0x0000000500007212 */ /* 0x000fca00078ec0ff */
[----:B------:R-:W-:-:S05]  /*1c8f0*/  IMAD.IADD R0, R3, 0x1, R0 ;  /* 0x0000000103007824 */ /* 0x000fca00078e0200 */
[----:B------:R-:W-:Y:S01]  /*1c900*/  LOP3.LUT R7, R0, R7, RZ, 0xfc, !PT ;  /* 0x0000000700077212 */ /* 0x000fe200078efcff */
[----:B------:R-:W-:Y:S05]  /*1c910*/  BRA `(.L_x_507) ;  /* 0x0000000000107947 */ /* 0x000fea0003800000 */
.L_x_506:
[----:B------:R-:W-:-:S04]  /*1c920*/  LOP3.LUT R7, R7, 0x80000000, RZ, 0xc0, !PT ;  /* 0x8000000007077812 */ /* 0x000fc800078ec0ff */
[----:B------:R-:W-:Y:S01]  /*1c930*/  LOP3.LUT R7, R7, 0x7f800000, RZ, 0xfc, !PT ;  /* 0x7f80000007077812 */ /* 0x000fe200078efcff */
[----:B------:R-:W-:Y:S05]  /*1c940*/  BRA `(.L_x_507) ;  /* 0x0000000000047947 */ /* 0x000fea0003800000 */
.L_x_505:
[----:B------:R-:W-:Y:S02]  /*1c950*/  LEA R7, R10, R7, 0x17 ;  /* 0x000000070a077211 */ /* 0x000fe400078eb8ff */
.L_x_507:
[----:B------:R-:W-:Y:S05]  /*1c960*/  BSYNC B0 ;  /* 0x0000000000007941 */ /* 0x000fea0003800000 */
.L_x_504:
[----:B------:R-:W-:Y:S01]  /*1c970*/  MOV R34, R7 ;  /* 0x0000000700227202 */ /* 0x000fe20000000f00 */
[----:B------:R-:W-:Y:S05]  /*1c980*/  BRA `(.L_x_508) ;  /* 0x0000000000207947 */ /* 0x000fea0003800000 */
.L_x_503:
[----:B------:R-:W-:-:S04]  /*1c990*/  LOP3.LUT R6, R6, 0x80000000, R7, 0x48, !PT ;  /* 0x8000000006067812 */ /* 0x000fc800078e4807 */
[----:B------:R-:W-:Y:S01]  /*1c9a0*/  LOP3.LUT R34, R6, 0x7f800000, RZ, 0xfc, !PT ;  /* 0x7f80000006227812 */ /* 0x000fe200078efcff */
[----:B------:R-:W-:Y:S05]  /*1c9b0*/  BRA `(.L_x_508) ;  /* 0x0000000000147947 */ /* 0x000fea0003800000 */
.L_x_502:
[----:B------:R-:W-:Y:S01]  /*1c9c0*/  LOP3.LUT R34, R6, 0x80000000, R7, 0x48, !PT ;  /* 0x8000000006227812 */ /* 0x000fe200078e4807 */
[----:B------:R-:W-:Y:S05]  /*1c9d0*/  BRA `(.L_x_508) ;  /* 0x00000000000c7947 */ /* 0x000fea0003800000 */
.L_x_501:
[----:B------:R-:W1:Y:S01]  /*1c9e0*/  MUFU.RSQ R34, -QNAN ;  /* 0xffc0000000227908 */ /* 0x000e620000001400 */
[----:B------:R-:W-:Y:S05]  /*1c9f0*/  BRA `(.L_x_508) ;  /* 0x0000000000047947 */ /* 0x000fea0003800000 */
.L_x_500:
[----:B------:R-:W-:-:S07]  /*1ca00*/  FADD.FTZ R34, R32, R24 ;  /* 0x0000001820227221 */ /* 0x000fce0000010000 */
.L_x_508:
[----:B------:R-:W-:Y:S05]  /*1ca10*/  BSYNC B1 ;  /* 0x0000000000017941 */ /* 0x000fea0003800000 */
.L_x_498:
[----:B------:R-:W-:-:S04]  /*1ca20*/  HFMA2 R5, -RZ, RZ, 0, 0 ;  /* 0x00000000ff057431 */ /* 0x000fc800000001ff */
[----:B-1----:R-:W-:Y:S05]  /*1ca30*/  RET.REL.NODEC R4 `(_ZN7cutlass13device_kernelINS_4fmha6kernel36Sm100FmhaFwdKernelTmaWarpspecializedIN4cute5tupleIJiiiNS5_IJNS5_IJiiEEEiEEEEEENS1_10collective38Sm100FmhaFwdMainloopTmaWarpspecializedINS_10bfloat16_tEffNS5_IJNS4_1CILi256EEENSC_ILi128EEENSC_ILi64EEEEEENS5_IJiNSC_ILi1EEES7_EEENS5_IJiSH_NS5_IJNS5_IJNSC_ILi0EEEiEEEiEEEEEESM_NS9_12ResidualMaskENS5_IJNSC_ILi2EEESH_SH_EEENSC_ILb0EEEEENS9_38Sm100FmhaFwdEpilogueTmaWarpspecializedINS_6half_tEfNS5_IJSE_SF_SE_EEESI_NS5_IJSH_S7_EEESQ_EENS2_23PersistentTileSchedulerENS2_41Sm100FmhaCtxKernelWarpspecializedScheduleEEEEEvNT_6ParamsE) ;  /* 0xfffffe3404707950 */ /* 0x002fea0003c3ffff */
.L_x_509:
[----:B------:R-:W-:-:S00]  /*1ca40*/  BRA `(.L_x_509) ;  /* 0xfffffffc00fc7947 */ /* 0x000fc0000383ffff */
[----:B------:R-:W-:-:S00]  /*1ca50*/  NOP ;  /* 0x0000000000007918 */ /* 0x000fc00000000000 */
        /* <DEDUP_REMOVED lines=10> */
.L_x_514:


//--------------------- .nv.global.init           --------------------------
	.section	.nv.global.init,"aw",@progbits
.nv.global.init:
	.type		$str$23,@object
	.size		$str$23,($str$37 - $str$23)
$str$23:
        /*0000*/ 	.byte	0x0a, 0x00
	.type		$str$37,@object
	.size		$str$37,($str$32 - $str$37)
$str$37:
        /*0002*/ 	.byte	0x3a, 0x00
	.type		$str$32,@object
	.size		$str$32,($str$29 - $str$32)
$str$32:
        /*0004*/ 	.byte	0x5f, 0x00
	.type		$str$29,@object
	.size		$str$29,($str$28 - $str$29)
$str$29:
        /*0006*/ 	.byte	0x25, 0x64, 0x00
	.type		$str$28,@object
	.size		$str$28,($str$30 - $str$28)
$str$28:
        /*0009*/ 	.byte	0x25, 0x63, 0x00
	.type		$str$30,@object
	.size		$str$30,($str$31 - $str$30)
$str$30:
        /*000c*/ 	.byte	0x25, 0x73, 0x00
	.type		$str$31,@object
	.size		$str$31,($str$35 - $str$31)
$str$31:
        /*000f*/ 	.byte	0x20, 0x6f, 0x20, 0x00
	.type		$str$35,@object
	.size		$str$35,($str$22 - $str$35)
$str$35:
        /*0013*/ 	.byte	0x70, 0x74, 0x72, 0x5b, 0x00
	.type		$str$22,@object
	.size		$str$22,($str$34 - $str$22)
$str$22:
        /*0018*/ 	.byte	0x73, 0x4f, 0x3a, 0x20, 0x00
	.type		$str$34,@object
	.size		$str$34,($str$36 - $str$34)
$str$34:
        /*001d*/ 	.byte	0x73, 0x6d, 0x65, 0x6d, 0x5f, 0x00
	.type		$str$36,@object
	.size		$str$36,($str$33 - $str$36)
$str$36:
        /*0023*/ 	.byte	0x62, 0x5d, 0x28, 0x25, 0x70, 0x29, 0x00
	.type		$str$33,@object
	.size		$str$33,($str$27 - $str$33)
$str$33:
        /*002a*/ 	.byte	0x53, 0x77, 0x3c, 0x25, 0x64, 0x2c, 0x25, 0x64, 0x2c, 0x25, 0x64, 0x3e, 0x00
	.type		$str$27,@object
	.size		$str$27,($str$26 - $str$27)
$str$27:
        /*0037*/ 	.byte	0x2f, 0x74, 0x6d, 0x70, 0x2f, 0x63, 0x75, 0x74, 0x6c, 0x61, 0x73, 0x73, 0x5f, 0x73, 0x77, 0x65
        /*0047*/ 	.byte	0x65, 0x70, 0x5f, 0x73, 0x72, 0x63, 0x2f, 0x69, 0x6e, 0x63, 0x6c, 0x75, 0x64, 0x65, 0x2f, 0x63
        /*0057*/ 	.byte	0x75, 0x74, 0x65, 0x2f, 0x61, 0x74, 0x6f, 0x6d, 0x2f, 0x63, 0x6f, 0x70, 0x79, 0x5f, 0x74, 0x72
        /*0067*/ 	.byte	0x61, 0x69, 0x74, 0x73, 0x5f, 0x73, 0x6d, 0x31, 0x30, 0x30, 0x2e, 0x68, 0x70, 0x70, 0x00
	.type		$str$26,@object
	.size		$str$26,(__unnamed_4 - $str$26)
$str$26:
        /*0076*/ 	.byte	0x28, 0x28, 0x75, 0x69, 0x6e, 0x74, 0x33, 0x32, 0x5f, 0x74, 0x28, 0x74, 0x68, 0x72, 0x65, 0x61
        /*0086*/ 	.byte	0x64, 0x49, 0x64, 0x78, 0x2e, 0x78, 0x29, 0x20, 0x2f, 0x20, 0x33, 0x32, 0x29, 0x20, 0x25, 0x20
        /*0096*/ 	.byte	0x34, 0x29, 0x20, 0x3d, 0x3d, 0x20, 0x28, 0x28, 0x28, 0x74, 0x6d, 0x65, 0x6d, 0x5f, 0x61, 0x64
        /*00a6*/ 	.byte	0x64, 0x72, 0x20, 0x3e, 0x3e, 0x20, 0x31, 0x36, 0x29, 0x20, 0x2f, 0x20, 0x33, 0x32, 0x29, 0x20
        /*00b6*/ 	.byte	0x25, 0x20, 0x34, 0x29, 0x00
	.type		__unnamed_4,@object
	.size		__unnamed_4,(__unnamed_1 - __unnamed_4)
__unnamed_4:
        /* <DEDUP_REMOVED lines=37> */
        /*030b*/ 	.byte	0x30, 0x3e, 0x3e, 0x3e, 0x3e, 0x5d, 0x00
	.type		__unnamed_1,@object
	.size		__unnamed_1,(__unnamed_5 - __unnamed_1)
__unnamed_1:
        /* <DEDUP_REMOVED lines=37> */
        /*0562*/ 	.byte	0x3a, 0x43, 0x3c, 0x30, 0x3e, 0x3e, 0x3e, 0x3e, 0x5d, 0x00
	.type		__unnamed_5,@object
	.size		__unnamed_5,(__unnamed_6 - __unnamed_5)
__unnamed_5:
        /* <DEDUP_REMOVED lines=38> */
	.type		__unnamed_6,@object
	.size		__unnamed_6,(__unnamed_7 - __unnamed_6)
__unnamed_6:
        /* <DEDUP_REMOVED lines=37> */
        /*0a16*/ 	.byte	0x74, 0x65, 0x3a, 0x3a, 0x43, 0x3c, 0x30, 0x3e, 0x3e, 0x3e, 0x3e, 0x5d, 0x00
	.type		__unnamed_7,@object
	.size		__unnamed_7,(__unnamed_2 - __unnamed_7)
__unnamed_7:
        /* <DEDUP_REMOVED lines=37> */
        /*0c73*/ 	.byte	0x63, 0x75, 0x74, 0x65, 0x3a, 0x3a, 0x43, 0x3c, 0x30, 0x3e, 0x3e, 0x3e, 0x3e, 0x5d, 0x00
	.type		__unnamed_2,@object
	.size		__unnamed_2,(__unnamed_3 - __unnamed_2)
__unnamed_2:
        /* <DEDUP_REMOVED lines=38> */
	.type		__unnamed_3,@object
	.size		__unnamed_3,(.L_3 - __unnamed_3)
__unnamed_3:
        /* <DEDUP_REMOVED lines=38> */
        /*1142*/ 	.byte	0x3e, 0x3e, 0x5d, 0x00
.L_3:


//--------------------- .nv.shared._ZN7cutlass13device_kernelINS_4fmha6kernel36Sm100FmhaFwdKernelTmaWarpspecializedIN4cute5tupleIJiiiNS5_IJNS5_IJiiEEEiEEEEEENS1_10collective38Sm100FmhaFwdMainloopTmaWarpspecializedINS_10bfloat16_tEffNS5_IJNS4_1CILi256EEENSC_ILi128EEENSC_ILi64EEEEEENS5_IJiNSC_ILi1EEES7_EEENS5_IJiSH_NS5_IJNS5_IJNSC_ILi0EEEiEEEiEEEEEESM_NS9_12ResidualMaskENS5_IJNSC_ILi2EEESH_SH_EEENSC_ILb0EEEEENS9_38Sm100FmhaFwdEpilogueTmaWarpspecializedINS_6half_tEfNS5_IJSE_SF_SE_EEESI_NS5_IJSH_S7_EEESQ_EENS2_23PersistentTileSchedulerENS2_41Sm100FmhaCtxKernelWarpspecializedScheduleEEEEEvNT_6ParamsE --------------------------
	.section	.nv.shared._ZN7cutlass13device_kernelINS_4fmha6kernel36Sm100FmhaFwdKernelTmaWarpspecializedIN4cute5tupleIJiiiNS5_IJNS5_IJiiEEEiEEEEEENS1_10collective38Sm100FmhaFwdMainloopTmaWarpspecializedINS_10bfloat16_tEffNS5_IJNS4_1CILi256EEENSC_ILi128EEENSC_ILi64EEEEEENS5_IJiNSC_ILi1EEES7_EEENS5_IJiSH_NS5_IJNS5_IJNSC_ILi0EEEiEEEiEEEEEESM_NS9_12ResidualMaskENS5_IJNSC_ILi2EEESH_SH_EEENSC_ILb0EEEEENS9_38Sm100FmhaFwdEpilogueTmaWarpspecializedINS_6half_tEfNS5_IJSE_SF_SE_EEESI_NS5_IJSH_S7_EEESQ_EENS2_23PersistentTileSchedulerENS2_41Sm100FmhaCtxKernelWarpspecializedScheduleEEEEEvNT_6ParamsE,"aw",@nobits
	.sectionflags	@""
	.align	16
	.zero		1024


//--------------------- .nv.shared.reserved.0     --------------------------
	.section	.nv.shared.reserved.0,"aw",@nobits
	.weak		__nv_reservedSMEM_offset_0_alias
	.size		__nv_reservedSMEM_offset_0_alias, 0, 64
	.other		__nv_reservedSMEM_offset_0_alias,@"STO_CUDA_RESERVED_SHARED STV_DEFAULT"
__nv_reservedSMEM_offset_0_alias:
	.zero		0
.nv.shared.reserved.0:
	.zero		64
	.weak		__nv_reservedSMEM_tcgen05_partition
	.type		__nv_reservedSMEM_tcgen05_partition,@object
	.size		__nv_reservedSMEM_tcgen05_partition,(.L_0 - __nv_reservedSMEM_tcgen05_partition)
__nv_reservedSMEM_tcgen05_partition:
	.zero		32
.L_0:


//--------------------- .nv.global                --------------------------
	.section	.nv.global,"aw",@nobits
.nv.global:
	.type		_ZN39_INTERNAL_8423386a_4_k_cu_c73fa166_34754cute1_E,@object
	.size		_ZN39_INTERNAL_8423386a_4_k_cu_c73fa166_34754cute1_E,(_ZN39_INTERNAL_8423386a_4_k_cu_c73fa166_34754cuda3std3__45__cpo6cbeginE - _ZN39_INTERNAL_8423386a_4_k_cu_c73fa166_34754cute1_E)
_ZN39_INTERNAL_8423386a_4_k_cu_c73fa166_34754cute1_E:
	.zero		1
	.type		_ZN39_INTERNAL_8423386a_4_k_cu_c73fa166_34754cuda3std3__45__cpo6cbeginE,@object
	.size		_ZN39_INTERNAL_8423386a_4_k_cu_c73fa166_34754cuda3std3__45__cpo6cbeginE,(_ZN39_INTERNAL_8423386a_4_k_cu_c73fa166_34754cuda3std3__48in_placeE - _ZN39_INTERNAL_8423386a_4_k_cu_c73fa166_34754cuda3std3__45__cpo6cbeginE)
_ZN39_INTERNAL_8423386a_4_k_cu_c73fa166_34754cuda3std3__45__cpo6cbeginE:
	.zero		1
	.type		_ZN39_INTERNAL_8423386a_4_k_cu_c73fa166_34754cuda3std3__48in_placeE,@object
	.size		_ZN39_INTERNAL_8423386a_4_k_cu_c73fa166_34754cuda3std3__48in_placeE,(_ZN39_INTERNAL_8423386a_4_k_cu_c73fa166_34754cuda3std6ranges3__45__cpo9iter_moveE - _ZN39_INTERNAL_8423386a_4_k_cu_c73fa166_34754cuda3std3__48in_placeE)
_ZN39_INTERNAL_8423386a_4_k_cu_c73fa166_34754cuda3std3__48in_placeE:
	.zero		1
	.type		_ZN39_INTERNAL_8423386a_4_k_cu_c73fa166_34754cuda3std6ranges3__45__cpo9iter_moveE,@object
	.size		_ZN39_INTERNAL_8423386a_4_k_cu_c73fa166_34754cuda3std6ranges3__45__cpo9iter_moveE,(_ZN39_INTERNAL_8423386a_4_k_cu_c73fa166_34754cuda3std3__45__cpo5beginE - _ZN39_INTERNAL_8423386a_4_k_cu_c73fa166_34754cuda3std6ranges3__45__cpo9iter_moveE)
_ZN39_INTERNAL_8423386a_4_k_cu_c73fa166_34754cuda3std6ranges3__45__cpo9iter_moveE:
	.zero		1
	.type		_ZN39_INTERNAL_8423386a_4_k_cu_c73fa166_34754cuda3std3__45__cpo5beginE,@object
	.size		_ZN39_INTERNAL_8423386a_4_k_cu_c73fa166_34754cuda3std3__45__cpo5beginE,(_ZN39_INTERNAL_8423386a_4_k_cu_c73fa166_34754cuda3std3__441_GLOBAL__N__8423386a_4_k_cu_c73fa166_34756ignoreE - _ZN39_INTERNAL_8423386a_4_k_cu_c73fa166_34754cuda3std3__45__cpo5beginE)
_ZN39_INTERNAL_8423386a_4_k_cu_c73fa166_34754cuda3std3__45__cpo5beginE:
	.zero		1
	.type		_ZN39_INTERNAL_8423386a_4_k_cu_c73fa166_34754cuda3std3__441_GLOBAL__N__8423386a_4_k_cu_c73fa166_34756ignoreE,@object
	.size		_ZN39_INTERNAL_8423386a_4_k_cu_c73fa166_34754cuda3std3__441_GLOBAL__N__8423386a_4_k_cu_c73fa166_34756ignoreE,(_ZN39_INTERNAL_8423386a_4_k_cu_c73fa166_34754cute7productE - _ZN39_INTERNAL_8423386a_4_k_cu_c73fa166_34754cuda3std3__441_GLOBAL__N__8423386a_4_k_cu_c73fa166_34756ignoreE)
_ZN39_INTERNAL_8423386a_4_k_cu_c73fa166_34754cuda3std3__441_GLOBAL__N__8423386a_4_k_cu_c73fa166_34756ignoreE:
	.zero		1
	.type		_ZN39_INTERNAL_8423386a_4_k_cu_c73fa166_34754cute7productE,@object
	.size		_ZN39_INTERNAL_8423386a_4_k_cu_c73fa166_34754cute7productE,(_ZN39_INTERNAL_8423386a_4_k_cu_c73fa166_34754cuda3std3__45__cpo3endE - _ZN39_INTERNAL_8423386a_4_k_cu_c73fa166_34754cute7productE)
_ZN39_INTERNAL_8423386a_4_k_cu_c73fa166_34754cute7productE:
	.zero		1
	.type		_ZN39_INTERNAL_8423386a_4_k_cu_c73fa166_34754cuda3std3__45__cpo3endE,@object
	.size		_ZN39_INTERNAL_8423386a_4_k_cu_c73fa166_34754cuda3std3__45__cpo3endE,(_ZN39_INTERNAL_8423386a_4_k_cu_c73fa166_34754cuda3std3__419piecewise_constructE - _ZN39_INTERNAL_8423386a_4_k_cu_c73fa166_34754cuda3std3__45__cpo3endE)
_ZN39_INTERNAL_8423386a_4_k_cu_c73fa166_34754cuda3std3__45__cpo3endE:
	.zero		1
	.type		_ZN39_INTERNAL_8423386a_4_k_cu_c73fa166_34754cuda3std3__419piecewise_constructE,@object
	.size		_ZN39_INTERNAL_8423386a_4_k_cu_c73fa166_34754cuda3std3__419piecewise_constructE,(_ZN39_INTERNAL_8423386a_4_k_cu_c73fa166_34754cuda3std3__45__cpo4cendE - _ZN39_INTERNAL_8423386a_4_k_cu_c73fa166_34754cuda3std3__419piecewise_constructE)
_ZN39_INTERNAL_8423386a_4_k_cu_c73fa166_34754cuda3std3__419piecewise_constructE:
	.zero		1
	.type		_ZN39_INTERNAL_8423386a_4_k_cu_c73fa166_34754cuda3std3__45__cpo4cendE,@object
	.size		_ZN39_INTERNAL_8423386a_4_k_cu_c73fa166_34754cuda3std3__45__cpo4cendE,(_ZN39_INTERNAL_8423386a_4_k_cu_c73fa166_34754cuda3std6ranges3__45__cpo4swapE - _ZN39_INTERNAL_8423386a_4_k_cu_c73fa166_34754cuda3std3__45__cpo4cendE)
_ZN39_INTERNAL_8423386a_4_k_cu_c73fa166_34754cuda3std3__45__cpo4cendE:
	.zero		1
	.type		_ZN39_INTERNAL_8423386a_4_k_cu_c73fa166_34754cuda3std6ranges3__45__cpo4swapE,@object
	.size		_ZN39_INTERNAL_8423386a_4_k_cu_c73fa166_34754cuda3std6ranges3__45__cpo4swapE,(.L_15 - _ZN39_INTERNAL_8423386a_4_k_cu_c73fa166_34754cuda3std6ranges3__45__cpo4swapE)
_ZN39_INTERNAL_8423386a_4_k_cu_c73fa166_34754cuda3std6ranges3__45__cpo4swapE:
	.zero		1
.L_15:


//--------------------- .nv.constant0._ZN7cutlass13device_kernelINS_4fmha6kernel36Sm100FmhaFwdKernelTmaWarpspecializedIN4cute5tupleIJiiiNS5_IJNS5_IJiiEEEiEEEEEENS1_10collective38Sm100FmhaFwdMainloopTmaWarpspecializedINS_10bfloat16_tEffNS5_IJNS4_1CILi256EEENSC_ILi128EEENSC_ILi64EEEEEENS5_IJiNSC_ILi1EEES7_EEENS5_IJiSH_NS5_IJNS5_IJNSC_ILi0EEEiEEEiEEEEEESM_NS9_12ResidualMaskENS5_IJNSC_ILi2EEESH_SH_EEENSC_ILb0EEEEENS9_38Sm100FmhaFwdEpilogueTmaWarpspecializedINS_6half_tEfNS5_IJSE_SF_SE_EEESI_NS5_IJSH_S7_EEESQ_EENS2_23PersistentTileSchedulerENS2_41Sm100FmhaCtxKernelWarpspecializedScheduleEEEEEvNT_6ParamsE --------------------------
	.section	.nv.constant0._ZN7cutlass13device_kernelINS_4fmha6kernel36Sm100FmhaFwdKernelTmaWarpspecializedIN4cute5tupleIJiiiNS5_IJNS5_IJiiEEEiEEEEEENS1_10collective38Sm100FmhaFwdMainloopTmaWarpspecializedINS_10bfloat16_tEffNS5_IJNS4_1CILi256EEENSC_ILi128EEENSC_ILi64EEEEEENS5_IJiNSC_ILi1EEES7_EEENS5_IJiSH_NS5_IJNS5_IJNSC_ILi0EEEiEEEiEEEEEESM_NS9_12ResidualMaskENS5_IJNSC_ILi2EEESH_SH_EEENSC_ILb0EEEEENS9_38Sm100FmhaFwdEpilogueTmaWarpspecializedINS_6half_tEfNS5_IJSE_SF_SE_EEESI_NS5_IJSH_S7_EEESQ_EENS2_23PersistentTileSchedulerENS2_41Sm100FmhaCtxKernelWarpspecializedScheduleEEEEEvNT_6ParamsE,"a",@progbits
	.sectionflags	@""
	.align	4
.nv.constant0._ZN7cutlass13device_kernelINS_4fmha6kernel36Sm100FmhaFwdKernelTmaWarpspecializedIN4cute5tupleIJiiiNS5_IJNS5_IJiiEEEiEEEEEENS1_10collective38Sm100FmhaFwdMainloopTmaWarpspecializedINS_10bfloat16_tEffNS5_IJNS4_1CILi256EEENSC_ILi128EEENSC_ILi64EEEEEENS5_IJiNSC_ILi1EEES7_EEENS5_IJiSH_NS5_IJNS5_IJNSC_ILi0EEEiEEEiEEEEEESM_NS9_12ResidualMaskENS5_IJNSC_ILi2EEESH_SH_EEENSC_ILb0EEEEENS9_38Sm100FmhaFwdEpilogueTmaWarpspecializedINS_6half_tEfNS5_IJSE_SF_SE_EEESI_NS5_IJSH_S7_EEESQ_EENS2_23PersistentTileSchedulerENS2_41Sm100FmhaCtxKernelWarpspecializedScheduleEEEEEvNT_6ParamsE:
	.zero		2432


//--------------------- SYMBOLS --------------------------

	.type		.nv.reservedSmem.offset0,@object
	.size		.nv.reservedSmem.offset0,0x4
	.type		.nv.reservedSmem.cap,@object
	.size		.nv.reservedSmem.cap,0x4
	.type		vprintf,@function
	.type		__assertfail,@function
